//
// Generated by NVIDIA NVVM Compiler
//
// Compiler Build ID: CL-36424714
// Cuda compilation tools, release 13.0, V13.0.88
// Based on NVVM 20.0.0
//

.version 9.0
.target sm_100
.address_size 64

	// .globl	_Z12bodyForce_2dP6float4S0_fi
.extern .func  (.param .b32 func_retval0) vprintf
(
	.param .b64 vprintf_param_0,
	.param .b64 vprintf_param_1
)
;
// _ZZ12bodyForce_2dP6float4S0_fiE4spos has been demoted
// _ZZ17compute_bounds_2DP6float4iS0_E6s_data has been demoted
// _ZZ13precompute2_2PiP6float4S1_S_S_S_iE12insert_start has been demoted
// _ZZ13compute_forcePiS_S_P6float4S1_P6float2fiiE7s_stack has been demoted
// _ZZ13compute_forcePiS_S_P6float4S1_P6float2fiiE6s_size has been demoted
// _ZZ13compute_forcePiS_S_P6float4S1_P6float2fiiE5s_pos has been demoted
// _ZZ13compute_forcePiS_S_P6float4S1_P6float2fiiE7s_child has been demoted
.global .align 1 .b8 $str[85] = {45, 45, 45, 45, 45, 45, 45, 45, 45, 45, 45, 45, 45, 45, 45, 45, 45, 45, 45, 45, 45, 45, 45, 32, 110, 101, 119, 78, 111, 100, 101, 32, 105, 100, 120, 32, 105, 115, 32, 116, 111, 111, 32, 108, 97, 114, 103, 101, 32, 98, 49, 58, 40, 37, 105, 41, 32, 37, 105, 40, 37, 102, 44, 37, 102, 41, 32, 60, 45, 62, 32, 98, 50, 58, 37, 105, 40, 37, 102, 44, 37, 102, 41, 10};
.global .align 1 .b8 $str$1[27] = {69, 114, 114, 111, 114, 32, 32, 32, 45, 32, 32, 32, 32, 37, 105, 32, 32, 102, 114, 111, 109, 32, 32, 37, 105, 10};
.global .align 1 .b8 $str$2[55] = {45, 45, 45, 45, 45, 45, 45, 45, 45, 45, 45, 45, 45, 45, 45, 45, 45, 45, 45, 45, 45, 45, 45, 32, 110, 101, 119, 78, 111, 100, 101, 32, 105, 100, 120, 32, 105, 115, 32, 116, 111, 111, 32, 108, 97, 114, 103, 101, 32, 40, 37, 105, 41, 10};
.global .align 1 .b8 $str$3[21] = {83, 116, 97, 99, 107, 32, 105, 115, 32, 116, 111, 32, 115, 109, 97, 108, 108, 32, 37, 105};

.visible .entry _Z12bodyForce_2dP6float4S0_fi(
	.param .u64 .ptr .align 1 _Z12bodyForce_2dP6float4S0_fi_param_0,
	.param .u64 .ptr .align 1 _Z12bodyForce_2dP6float4S0_fi_param_1,
	.param .f32 _Z12bodyForce_2dP6float4S0_fi_param_2,
	.param .u32 _Z12bodyForce_2dP6float4S0_fi_param_3
)
{
	.reg .pred 	%p<3>;
	.reg .b32 	%r<17>;
	.reg .b32 	%f<1676>;
	.reg .b64 	%rd<11>;
	// demoted variable
	.shared .align 16 .b8 _ZZ12bodyForce_2dP6float4S0_fiE4spos[2048];
	ld.param.u64 	%rd4, [_Z12bodyForce_2dP6float4S0_fi_param_0];
	ld.param.u64 	%rd3, [_Z12bodyForce_2dP6float4S0_fi_param_1];
	ld.param.u32 	%r10, [_Z12bodyForce_2dP6float4S0_fi_param_3];
	cvta.to.global.u64 	%rd1, %rd4;
	mov.u32 	%r1, %ntid.x;
	mov.u32 	%r11, %ctaid.x;
	mov.u32 	%r15, %tid.x;
	mad.lo.s32 	%r3, %r1, %r11, %r15;
	setp.ge.s32 	%p1, %r3, %r10;
	@%p1 bra 	$L__BB0_4;
	mov.u32 	%r12, %nctaid.x;
	shl.b32 	%r13, %r15, 4;
	mov.u32 	%r14, _ZZ12bodyForce_2dP6float4S0_fiE4spos;
	add.s32 	%r4, %r14, %r13;
	mul.wide.s32 	%rd5, %r3, 16;
	add.s64 	%rd2, %rd1, %rd5;
	neg.s32 	%r16, %r12;
	mov.f32 	%f1674, 0f00000000;
	mov.f32 	%f1675, %f1674;
$L__BB0_2:
	mul.wide.u32 	%rd6, %r15, 16;
	add.s64 	%rd7, %rd1, %rd6;
	ld.global.v4.f32 	{%f6, %f7, %f8, %f9}, [%rd7];
	st.shared.v4.f32 	[%r4], {%f6, %f7, %f8, %f9};
	bar.sync 	0;
	ld.global.v2.f32 	{%f10, %f11}, [%rd2];
	ld.shared.v2.f32 	{%f12, %f13}, [_ZZ12bodyForce_2dP6float4S0_fiE4spos];
	sub.f32 	%f14, %f12, %f10;
	sub.f32 	%f15, %f13, %f11;
	fma.rn.f32 	%f16, %f14, %f14, 0f3F800000;
	fma.rn.f32 	%f17, %f15, %f15, %f16;
	rsqrt.approx.f32 	%f18, %f17;
	mul.f32 	%f19, %f18, %f18;
	mul.f32 	%f20, %f18, %f19;
	ld.global.f32 	%f21, [%rd1+12];
	mul.f32 	%f22, %f21, %f20;
	fma.rn.f32 	%f23, %f14, %f22, %f1675;
	fma.rn.f32 	%f24, %f15, %f22, %f1674;
	ld.shared.v2.f32 	{%f25, %f26}, [_ZZ12bodyForce_2dP6float4S0_fiE4spos+16];
	sub.f32 	%f27, %f25, %f10;
	sub.f32 	%f28, %f26, %f11;
	fma.rn.f32 	%f29, %f27, %f27, 0f3F800000;
	fma.rn.f32 	%f30, %f28, %f28, %f29;
	rsqrt.approx.f32 	%f31, %f30;
	mul.f32 	%f32, %f31, %f31;
	mul.f32 	%f33, %f31, %f32;
	ld.global.f32 	%f34, [%rd1+28];
	mul.f32 	%f35, %f34, %f33;
	fma.rn.f32 	%f36, %f27, %f35, %f23;
	fma.rn.f32 	%f37, %f28, %f35, %f24;
	ld.shared.v2.f32 	{%f38, %f39}, [_ZZ12bodyForce_2dP6float4S0_fiE4spos+32];
	sub.f32 	%f40, %f38, %f10;
	sub.f32 	%f41, %f39, %f11;
	fma.rn.f32 	%f42, %f40, %f40, 0f3F800000;
	fma.rn.f32 	%f43, %f41, %f41, %f42;
	rsqrt.approx.f32 	%f44, %f43;
	mul.f32 	%f45, %f44, %f44;
	mul.f32 	%f46, %f44, %f45;
	ld.global.f32 	%f47, [%rd1+44];
	mul.f32 	%f48, %f47, %f46;
	fma.rn.f32 	%f49, %f40, %f48, %f36;
	fma.rn.f32 	%f50, %f41, %f48, %f37;
	ld.shared.v2.f32 	{%f51, %f52}, [_ZZ12bodyForce_2dP6float4S0_fiE4spos+48];
	sub.f32 	%f53, %f51, %f10;
	sub.f32 	%f54, %f52, %f11;
	fma.rn.f32 	%f55, %f53, %f53, 0f3F800000;
	fma.rn.f32 	%f56, %f54, %f54, %f55;
	rsqrt.approx.f32 	%f57, %f56;
	mul.f32 	%f58, %f57, %f57;
	mul.f32 	%f59, %f57, %f58;
	ld.global.f32 	%f60, [%rd1+60];
	mul.f32 	%f61, %f60, %f59;
	fma.rn.f32 	%f62, %f53, %f61, %f49;
	fma.rn.f32 	%f63, %f54, %f61, %f50;
	ld.shared.v2.f32 	{%f64, %f65}, [_ZZ12bodyForce_2dP6float4S0_fiE4spos+64];
	sub.f32 	%f66, %f64, %f10;
	sub.f32 	%f67, %f65, %f11;
	fma.rn.f32 	%f68, %f66, %f66, 0f3F800000;
	fma.rn.f32 	%f69, %f67, %f67, %f68;
	rsqrt.approx.f32 	%f70, %f69;
	mul.f32 	%f71, %f70, %f70;
	mul.f32 	%f72, %f70, %f71;
	ld.global.f32 	%f73, [%rd1+76];
	mul.f32 	%f74, %f73, %f72;
	fma.rn.f32 	%f75, %f66, %f74, %f62;
	fma.rn.f32 	%f76, %f67, %f74, %f63;
	ld.shared.v2.f32 	{%f77, %f78}, [_ZZ12bodyForce_2dP6float4S0_fiE4spos+80];
	sub.f32 	%f79, %f77, %f10;
	sub.f32 	%f80, %f78, %f11;
	fma.rn.f32 	%f81, %f79, %f79, 0f3F800000;
	fma.rn.f32 	%f82, %f80, %f80, %f81;
	rsqrt.approx.f32 	%f83, %f82;
	mul.f32 	%f84, %f83, %f83;
	mul.f32 	%f85, %f83, %f84;
	ld.global.f32 	%f86, [%rd1+92];
	mul.f32 	%f87, %f86, %f85;
	fma.rn.f32 	%f88, %f79, %f87, %f75;
	fma.rn.f32 	%f89, %f80, %f87, %f76;
	ld.shared.v2.f32 	{%f90, %f91}, [_ZZ12bodyForce_2dP6float4S0_fiE4spos+96];
	sub.f32 	%f92, %f90, %f10;
	sub.f32 	%f93, %f91, %f11;
	fma.rn.f32 	%f94, %f92, %f92, 0f3F800000;
	fma.rn.f32 	%f95, %f93, %f93, %f94;
	rsqrt.approx.f32 	%f96, %f95;
	mul.f32 	%f97, %f96, %f96;
	mul.f32 	%f98, %f96, %f97;
	ld.global.f32 	%f99, [%rd1+108];
	mul.f32 	%f100, %f99, %f98;
	fma.rn.f32 	%f101, %f92, %f100, %f88;
	fma.rn.f32 	%f102, %f93, %f100, %f89;
	ld.shared.v2.f32 	{%f103, %f104}, [_ZZ12bodyForce_2dP6float4S0_fiE4spos+112];
	sub.f32 	%f105, %f103, %f10;
	sub.f32 	%f106, %f104, %f11;
	fma.rn.f32 	%f107, %f105, %f105, 0f3F800000;
	fma.rn.f32 	%f108, %f106, %f106, %f107;
	rsqrt.approx.f32 	%f109, %f108;
	mul.f32 	%f110, %f109, %f109;
	mul.f32 	%f111, %f109, %f110;
	ld.global.f32 	%f112, [%rd1+124];
	mul.f32 	%f113, %f112, %f111;
	fma.rn.f32 	%f114, %f105, %f113, %f101;
	fma.rn.f32 	%f115, %f106, %f113, %f102;
	ld.shared.v2.f32 	{%f116, %f117}, [_ZZ12bodyForce_2dP6float4S0_fiE4spos+128];
	sub.f32 	%f118, %f116, %f10;
	sub.f32 	%f119, %f117, %f11;
	fma.rn.f32 	%f120, %f118, %f118, 0f3F800000;
	fma.rn.f32 	%f121, %f119, %f119, %f120;
	rsqrt.approx.f32 	%f122, %f121;
	mul.f32 	%f123, %f122, %f122;
	mul.f32 	%f124, %f122, %f123;
	ld.global.f32 	%f125, [%rd1+140];
	mul.f32 	%f126, %f125, %f124;
	fma.rn.f32 	%f127, %f118, %f126, %f114;
	fma.rn.f32 	%f128, %f119, %f126, %f115;
	ld.shared.v2.f32 	{%f129, %f130}, [_ZZ12bodyForce_2dP6float4S0_fiE4spos+144];
	sub.f32 	%f131, %f129, %f10;
	sub.f32 	%f132, %f130, %f11;
	fma.rn.f32 	%f133, %f131, %f131, 0f3F800000;
	fma.rn.f32 	%f134, %f132, %f132, %f133;
	rsqrt.approx.f32 	%f135, %f134;
	mul.f32 	%f136, %f135, %f135;
	mul.f32 	%f137, %f135, %f136;
	ld.global.f32 	%f138, [%rd1+156];
	mul.f32 	%f139, %f138, %f137;
	fma.rn.f32 	%f140, %f131, %f139, %f127;
	fma.rn.f32 	%f141, %f132, %f139, %f128;
	ld.shared.v2.f32 	{%f142, %f143}, [_ZZ12bodyForce_2dP6float4S0_fiE4spos+160];
	sub.f32 	%f144, %f142, %f10;
	sub.f32 	%f145, %f143, %f11;
	fma.rn.f32 	%f146, %f144, %f144, 0f3F800000;
	fma.rn.f32 	%f147, %f145, %f145, %f146;
	rsqrt.approx.f32 	%f148, %f147;
	mul.f32 	%f149, %f148, %f148;
	mul.f32 	%f150, %f148, %f149;
	ld.global.f32 	%f151, [%rd1+172];
	mul.f32 	%f152, %f151, %f150;
	fma.rn.f32 	%f153, %f144, %f152, %f140;
	fma.rn.f32 	%f154, %f145, %f152, %f141;
	ld.shared.v2.f32 	{%f155, %f156}, [_ZZ12bodyForce_2dP6float4S0_fiE4spos+176];
	sub.f32 	%f157, %f155, %f10;
	sub.f32 	%f158, %f156, %f11;
	fma.rn.f32 	%f159, %f157, %f157, 0f3F800000;
	fma.rn.f32 	%f160, %f158, %f158, %f159;
	rsqrt.approx.f32 	%f161, %f160;
	mul.f32 	%f162, %f161, %f161;
	mul.f32 	%f163, %f161, %f162;
	ld.global.f32 	%f164, [%rd1+188];
	mul.f32 	%f165, %f164, %f163;
	fma.rn.f32 	%f166, %f157, %f165, %f153;
	fma.rn.f32 	%f167, %f158, %f165, %f154;
	ld.shared.v2.f32 	{%f168, %f169}, [_ZZ12bodyForce_2dP6float4S0_fiE4spos+192];
	sub.f32 	%f170, %f168, %f10;
	sub.f32 	%f171, %f169, %f11;
	fma.rn.f32 	%f172, %f170, %f170, 0f3F800000;
	fma.rn.f32 	%f173, %f171, %f171, %f172;
	rsqrt.approx.f32 	%f174, %f173;
	mul.f32 	%f175, %f174, %f174;
	mul.f32 	%f176, %f174, %f175;
	ld.global.f32 	%f177, [%rd1+204];
	mul.f32 	%f178, %f177, %f176;
	fma.rn.f32 	%f179, %f170, %f178, %f166;
	fma.rn.f32 	%f180, %f171, %f178, %f167;
	ld.shared.v2.f32 	{%f181, %f182}, [_ZZ12bodyForce_2dP6float4S0_fiE4spos+208];
	sub.f32 	%f183, %f181, %f10;
	sub.f32 	%f184, %f182, %f11;
	fma.rn.f32 	%f185, %f183, %f183, 0f3F800000;
	fma.rn.f32 	%f186, %f184, %f184, %f185;
	rsqrt.approx.f32 	%f187, %f186;
	mul.f32 	%f188, %f187, %f187;
	mul.f32 	%f189, %f187, %f188;
	ld.global.f32 	%f190, [%rd1+220];
	mul.f32 	%f191, %f190, %f189;
	fma.rn.f32 	%f192, %f183, %f191, %f179;
	fma.rn.f32 	%f193, %f184, %f191, %f180;
	ld.shared.v2.f32 	{%f194, %f195}, [_ZZ12bodyForce_2dP6float4S0_fiE4spos+224];
	sub.f32 	%f196, %f194, %f10;
	sub.f32 	%f197, %f195, %f11;
	fma.rn.f32 	%f198, %f196, %f196, 0f3F800000;
	fma.rn.f32 	%f199, %f197, %f197, %f198;
	rsqrt.approx.f32 	%f200, %f199;
	mul.f32 	%f201, %f200, %f200;
	mul.f32 	%f202, %f200, %f201;
	ld.global.f32 	%f203, [%rd1+236];
	mul.f32 	%f204, %f203, %f202;
	fma.rn.f32 	%f205, %f196, %f204, %f192;
	fma.rn.f32 	%f206, %f197, %f204, %f193;
	ld.shared.v2.f32 	{%f207, %f208}, [_ZZ12bodyForce_2dP6float4S0_fiE4spos+240];
	sub.f32 	%f209, %f207, %f10;
	sub.f32 	%f210, %f208, %f11;
	fma.rn.f32 	%f211, %f209, %f209, 0f3F800000;
	fma.rn.f32 	%f212, %f210, %f210, %f211;
	rsqrt.approx.f32 	%f213, %f212;
	mul.f32 	%f214, %f213, %f213;
	mul.f32 	%f215, %f213, %f214;
	ld.global.f32 	%f216, [%rd1+252];
	mul.f32 	%f217, %f216, %f215;
	fma.rn.f32 	%f218, %f209, %f217, %f205;
	fma.rn.f32 	%f219, %f210, %f217, %f206;
	ld.shared.v2.f32 	{%f220, %f221}, [_ZZ12bodyForce_2dP6float4S0_fiE4spos+256];
	sub.f32 	%f222, %f220, %f10;
	sub.f32 	%f223, %f221, %f11;
	fma.rn.f32 	%f224, %f222, %f222, 0f3F800000;
	fma.rn.f32 	%f225, %f223, %f223, %f224;
	rsqrt.approx.f32 	%f226, %f225;
	mul.f32 	%f227, %f226, %f226;
	mul.f32 	%f228, %f226, %f227;
	ld.global.f32 	%f229, [%rd1+268];
	mul.f32 	%f230, %f229, %f228;
	fma.rn.f32 	%f231, %f222, %f230, %f218;
	fma.rn.f32 	%f232, %f223, %f230, %f219;
	ld.shared.v2.f32 	{%f233, %f234}, [_ZZ12bodyForce_2dP6float4S0_fiE4spos+272];
	sub.f32 	%f235, %f233, %f10;
	sub.f32 	%f236, %f234, %f11;
	fma.rn.f32 	%f237, %f235, %f235, 0f3F800000;
	fma.rn.f32 	%f238, %f236, %f236, %f237;
	rsqrt.approx.f32 	%f239, %f238;
	mul.f32 	%f240, %f239, %f239;
	mul.f32 	%f241, %f239, %f240;
	ld.global.f32 	%f242, [%rd1+284];
	mul.f32 	%f243, %f242, %f241;
	fma.rn.f32 	%f244, %f235, %f243, %f231;
	fma.rn.f32 	%f245, %f236, %f243, %f232;
	ld.shared.v2.f32 	{%f246, %f247}, [_ZZ12bodyForce_2dP6float4S0_fiE4spos+288];
	sub.f32 	%f248, %f246, %f10;
	sub.f32 	%f249, %f247, %f11;
	fma.rn.f32 	%f250, %f248, %f248, 0f3F800000;
	fma.rn.f32 	%f251, %f249, %f249, %f250;
	rsqrt.approx.f32 	%f252, %f251;
	mul.f32 	%f253, %f252, %f252;
	mul.f32 	%f254, %f252, %f253;
	ld.global.f32 	%f255, [%rd1+300];
	mul.f32 	%f256, %f255, %f254;
	fma.rn.f32 	%f257, %f248, %f256, %f244;
	fma.rn.f32 	%f258, %f249, %f256, %f245;
	ld.shared.v2.f32 	{%f259, %f260}, [_ZZ12bodyForce_2dP6float4S0_fiE4spos+304];
	sub.f32 	%f261, %f259, %f10;
	sub.f32 	%f262, %f260, %f11;
	fma.rn.f32 	%f263, %f261, %f261, 0f3F800000;
	fma.rn.f32 	%f264, %f262, %f262, %f263;
	rsqrt.approx.f32 	%f265, %f264;
	mul.f32 	%f266, %f265, %f265;
	mul.f32 	%f267, %f265, %f266;
	ld.global.f32 	%f268, [%rd1+316];
	mul.f32 	%f269, %f268, %f267;
	fma.rn.f32 	%f270, %f261, %f269, %f257;
	fma.rn.f32 	%f271, %f262, %f269, %f258;
	ld.shared.v2.f32 	{%f272, %f273}, [_ZZ12bodyForce_2dP6float4S0_fiE4spos+320];
	sub.f32 	%f274, %f272, %f10;
	sub.f32 	%f275, %f273, %f11;
	fma.rn.f32 	%f276, %f274, %f274, 0f3F800000;
	fma.rn.f32 	%f277, %f275, %f275, %f276;
	rsqrt.approx.f32 	%f278, %f277;
	mul.f32 	%f279, %f278, %f278;
	mul.f32 	%f280, %f278, %f279;
	ld.global.f32 	%f281, [%rd1+332];
	mul.f32 	%f282, %f281, %f280;
	fma.rn.f32 	%f283, %f274, %f282, %f270;
	fma.rn.f32 	%f284, %f275, %f282, %f271;
	ld.shared.v2.f32 	{%f285, %f286}, [_ZZ12bodyForce_2dP6float4S0_fiE4spos+336];
	sub.f32 	%f287, %f285, %f10;
	sub.f32 	%f288, %f286, %f11;
	fma.rn.f32 	%f289, %f287, %f287, 0f3F800000;
	fma.rn.f32 	%f290, %f288, %f288, %f289;
	rsqrt.approx.f32 	%f291, %f290;
	mul.f32 	%f292, %f291, %f291;
	mul.f32 	%f293, %f291, %f292;
	ld.global.f32 	%f294, [%rd1+348];
	mul.f32 	%f295, %f294, %f293;
	fma.rn.f32 	%f296, %f287, %f295, %f283;
	fma.rn.f32 	%f297, %f288, %f295, %f284;
	ld.shared.v2.f32 	{%f298, %f299}, [_ZZ12bodyForce_2dP6float4S0_fiE4spos+352];
	sub.f32 	%f300, %f298, %f10;
	sub.f32 	%f301, %f299, %f11;
	fma.rn.f32 	%f302, %f300, %f300, 0f3F800000;
	fma.rn.f32 	%f303, %f301, %f301, %f302;
	rsqrt.approx.f32 	%f304, %f303;
	mul.f32 	%f305, %f304, %f304;
	mul.f32 	%f306, %f304, %f305;
	ld.global.f32 	%f307, [%rd1+364];
	mul.f32 	%f308, %f307, %f306;
	fma.rn.f32 	%f309, %f300, %f308, %f296;
	fma.rn.f32 	%f310, %f301, %f308, %f297;
	ld.shared.v2.f32 	{%f311, %f312}, [_ZZ12bodyForce_2dP6float4S0_fiE4spos+368];
	sub.f32 	%f313, %f311, %f10;
	sub.f32 	%f314, %f312, %f11;
	fma.rn.f32 	%f315, %f313, %f313, 0f3F800000;
	fma.rn.f32 	%f316, %f314, %f314, %f315;
	rsqrt.approx.f32 	%f317, %f316;
	mul.f32 	%f318, %f317, %f317;
	mul.f32 	%f319, %f317, %f318;
	ld.global.f32 	%f320, [%rd1+380];
	mul.f32 	%f321, %f320, %f319;
	fma.rn.f32 	%f322, %f313, %f321, %f309;
	fma.rn.f32 	%f323, %f314, %f321, %f310;
	ld.shared.v2.f32 	{%f324, %f325}, [_ZZ12bodyForce_2dP6float4S0_fiE4spos+384];
	sub.f32 	%f326, %f324, %f10;
	sub.f32 	%f327, %f325, %f11;
	fma.rn.f32 	%f328, %f326, %f326, 0f3F800000;
	fma.rn.f32 	%f329, %f327, %f327, %f328;
	rsqrt.approx.f32 	%f330, %f329;
	mul.f32 	%f331, %f330, %f330;
	mul.f32 	%f332, %f330, %f331;
	ld.global.f32 	%f333, [%rd1+396];
	mul.f32 	%f334, %f333, %f332;
	fma.rn.f32 	%f335, %f326, %f334, %f322;
	fma.rn.f32 	%f336, %f327, %f334, %f323;
	ld.shared.v2.f32 	{%f337, %f338}, [_ZZ12bodyForce_2dP6float4S0_fiE4spos+400];
	sub.f32 	%f339, %f337, %f10;
	sub.f32 	%f340, %f338, %f11;
	fma.rn.f32 	%f341, %f339, %f339, 0f3F800000;
	fma.rn.f32 	%f342, %f340, %f340, %f341;
	rsqrt.approx.f32 	%f343, %f342;
	mul.f32 	%f344, %f343, %f343;
	mul.f32 	%f345, %f343, %f344;
	ld.global.f32 	%f346, [%rd1+412];
	mul.f32 	%f347, %f346, %f345;
	fma.rn.f32 	%f348, %f339, %f347, %f335;
	fma.rn.f32 	%f349, %f340, %f347, %f336;
	ld.shared.v2.f32 	{%f350, %f351}, [_ZZ12bodyForce_2dP6float4S0_fiE4spos+416];
	sub.f32 	%f352, %f350, %f10;
	sub.f32 	%f353, %f351, %f11;
	fma.rn.f32 	%f354, %f352, %f352, 0f3F800000;
	fma.rn.f32 	%f355, %f353, %f353, %f354;
	rsqrt.approx.f32 	%f356, %f355;
	mul.f32 	%f357, %f356, %f356;
	mul.f32 	%f358, %f356, %f357;
	ld.global.f32 	%f359, [%rd1+428];
	mul.f32 	%f360, %f359, %f358;
	fma.rn.f32 	%f361, %f352, %f360, %f348;
	fma.rn.f32 	%f362, %f353, %f360, %f349;
	ld.shared.v2.f32 	{%f363, %f364}, [_ZZ12bodyForce_2dP6float4S0_fiE4spos+432];
	sub.f32 	%f365, %f363, %f10;
	sub.f32 	%f366, %f364, %f11;
	fma.rn.f32 	%f367, %f365, %f365, 0f3F800000;
	fma.rn.f32 	%f368, %f366, %f366, %f367;
	rsqrt.approx.f32 	%f369, %f368;
	mul.f32 	%f370, %f369, %f369;
	mul.f32 	%f371, %f369, %f370;
	ld.global.f32 	%f372, [%rd1+444];
	mul.f32 	%f373, %f372, %f371;
	fma.rn.f32 	%f374, %f365, %f373, %f361;
	fma.rn.f32 	%f375, %f366, %f373, %f362;
	ld.shared.v2.f32 	{%f376, %f377}, [_ZZ12bodyForce_2dP6float4S0_fiE4spos+448];
	sub.f32 	%f378, %f376, %f10;
	sub.f32 	%f379, %f377, %f11;
	fma.rn.f32 	%f380, %f378, %f378, 0f3F800000;
	fma.rn.f32 	%f381, %f379, %f379, %f380;
	rsqrt.approx.f32 	%f382, %f381;
	mul.f32 	%f383, %f382, %f382;
	mul.f32 	%f384, %f382, %f383;
	ld.global.f32 	%f385, [%rd1+460];
	mul.f32 	%f386, %f385, %f384;
	fma.rn.f32 	%f387, %f378, %f386, %f374;
	fma.rn.f32 	%f388, %f379, %f386, %f375;
	ld.shared.v2.f32 	{%f389, %f390}, [_ZZ12bodyForce_2dP6float4S0_fiE4spos+464];
	sub.f32 	%f391, %f389, %f10;
	sub.f32 	%f392, %f390, %f11;
	fma.rn.f32 	%f393, %f391, %f391, 0f3F800000;
	fma.rn.f32 	%f394, %f392, %f392, %f393;
	rsqrt.approx.f32 	%f395, %f394;
	mul.f32 	%f396, %f395, %f395;
	mul.f32 	%f397, %f395, %f396;
	ld.global.f32 	%f398, [%rd1+476];
	mul.f32 	%f399, %f398, %f397;
	fma.rn.f32 	%f400, %f391, %f399, %f387;
	fma.rn.f32 	%f401, %f392, %f399, %f388;
	ld.shared.v2.f32 	{%f402, %f403}, [_ZZ12bodyForce_2dP6float4S0_fiE4spos+480];
	sub.f32 	%f404, %f402, %f10;
	sub.f32 	%f405, %f403, %f11;
	fma.rn.f32 	%f406, %f404, %f404, 0f3F800000;
	fma.rn.f32 	%f407, %f405, %f405, %f406;
	rsqrt.approx.f32 	%f408, %f407;
	mul.f32 	%f409, %f408, %f408;
	mul.f32 	%f410, %f408, %f409;
	ld.global.f32 	%f411, [%rd1+492];
	mul.f32 	%f412, %f411, %f410;
	fma.rn.f32 	%f413, %f404, %f412, %f400;
	fma.rn.f32 	%f414, %f405, %f412, %f401;
	ld.shared.v2.f32 	{%f415, %f416}, [_ZZ12bodyForce_2dP6float4S0_fiE4spos+496];
	sub.f32 	%f417, %f415, %f10;
	sub.f32 	%f418, %f416, %f11;
	fma.rn.f32 	%f419, %f417, %f417, 0f3F800000;
	fma.rn.f32 	%f420, %f418, %f418, %f419;
	rsqrt.approx.f32 	%f421, %f420;
	mul.f32 	%f422, %f421, %f421;
	mul.f32 	%f423, %f421, %f422;
	ld.global.f32 	%f424, [%rd1+508];
	mul.f32 	%f425, %f424, %f423;
	fma.rn.f32 	%f426, %f417, %f425, %f413;
	fma.rn.f32 	%f427, %f418, %f425, %f414;
	ld.shared.v2.f32 	{%f428, %f429}, [_ZZ12bodyForce_2dP6float4S0_fiE4spos+512];
	sub.f32 	%f430, %f428, %f10;
	sub.f32 	%f431, %f429, %f11;
	fma.rn.f32 	%f432, %f430, %f430, 0f3F800000;
	fma.rn.f32 	%f433, %f431, %f431, %f432;
	rsqrt.approx.f32 	%f434, %f433;
	mul.f32 	%f435, %f434, %f434;
	mul.f32 	%f436, %f434, %f435;
	ld.global.f32 	%f437, [%rd1+524];
	mul.f32 	%f438, %f437, %f436;
	fma.rn.f32 	%f439, %f430, %f438, %f426;
	fma.rn.f32 	%f440, %f431, %f438, %f427;
	ld.shared.v2.f32 	{%f441, %f442}, [_ZZ12bodyForce_2dP6float4S0_fiE4spos+528];
	sub.f32 	%f443, %f441, %f10;
	sub.f32 	%f444, %f442, %f11;
	fma.rn.f32 	%f445, %f443, %f443, 0f3F800000;
	fma.rn.f32 	%f446, %f444, %f444, %f445;
	rsqrt.approx.f32 	%f447, %f446;
	mul.f32 	%f448, %f447, %f447;
	mul.f32 	%f449, %f447, %f448;
	ld.global.f32 	%f450, [%rd1+540];
	mul.f32 	%f451, %f450, %f449;
	fma.rn.f32 	%f452, %f443, %f451, %f439;
	fma.rn.f32 	%f453, %f444, %f451, %f440;
	ld.shared.v2.f32 	{%f454, %f455}, [_ZZ12bodyForce_2dP6float4S0_fiE4spos+544];
	sub.f32 	%f456, %f454, %f10;
	sub.f32 	%f457, %f455, %f11;
	fma.rn.f32 	%f458, %f456, %f456, 0f3F800000;
	fma.rn.f32 	%f459, %f457, %f457, %f458;
	rsqrt.approx.f32 	%f460, %f459;
	mul.f32 	%f461, %f460, %f460;
	mul.f32 	%f462, %f460, %f461;
	ld.global.f32 	%f463, [%rd1+556];
	mul.f32 	%f464, %f463, %f462;
	fma.rn.f32 	%f465, %f456, %f464, %f452;
	fma.rn.f32 	%f466, %f457, %f464, %f453;
	ld.shared.v2.f32 	{%f467, %f468}, [_ZZ12bodyForce_2dP6float4S0_fiE4spos+560];
	sub.f32 	%f469, %f467, %f10;
	sub.f32 	%f470, %f468, %f11;
	fma.rn.f32 	%f471, %f469, %f469, 0f3F800000;
	fma.rn.f32 	%f472, %f470, %f470, %f471;
	rsqrt.approx.f32 	%f473, %f472;
	mul.f32 	%f474, %f473, %f473;
	mul.f32 	%f475, %f473, %f474;
	ld.global.f32 	%f476, [%rd1+572];
	mul.f32 	%f477, %f476, %f475;
	fma.rn.f32 	%f478, %f469, %f477, %f465;
	fma.rn.f32 	%f479, %f470, %f477, %f466;
	ld.shared.v2.f32 	{%f480, %f481}, [_ZZ12bodyForce_2dP6float4S0_fiE4spos+576];
	sub.f32 	%f482, %f480, %f10;
	sub.f32 	%f483, %f481, %f11;
	fma.rn.f32 	%f484, %f482, %f482, 0f3F800000;
	fma.rn.f32 	%f485, %f483, %f483, %f484;
	rsqrt.approx.f32 	%f486, %f485;
	mul.f32 	%f487, %f486, %f486;
	mul.f32 	%f488, %f486, %f487;
	ld.global.f32 	%f489, [%rd1+588];
	mul.f32 	%f490, %f489, %f488;
	fma.rn.f32 	%f491, %f482, %f490, %f478;
	fma.rn.f32 	%f492, %f483, %f490, %f479;
	ld.shared.v2.f32 	{%f493, %f494}, [_ZZ12bodyForce_2dP6float4S0_fiE4spos+592];
	sub.f32 	%f495, %f493, %f10;
	sub.f32 	%f496, %f494, %f11;
	fma.rn.f32 	%f497, %f495, %f495, 0f3F800000;
	fma.rn.f32 	%f498, %f496, %f496, %f497;
	rsqrt.approx.f32 	%f499, %f498;
	mul.f32 	%f500, %f499, %f499;
	mul.f32 	%f501, %f499, %f500;
	ld.global.f32 	%f502, [%rd1+604];
	mul.f32 	%f503, %f502, %f501;
	fma.rn.f32 	%f504, %f495, %f503, %f491;
	fma.rn.f32 	%f505, %f496, %f503, %f492;
	ld.shared.v2.f32 	{%f506, %f507}, [_ZZ12bodyForce_2dP6float4S0_fiE4spos+608];
	sub.f32 	%f508, %f506, %f10;
	sub.f32 	%f509, %f507, %f11;
	fma.rn.f32 	%f510, %f508, %f508, 0f3F800000;
	fma.rn.f32 	%f511, %f509, %f509, %f510;
	rsqrt.approx.f32 	%f512, %f511;
	mul.f32 	%f513, %f512, %f512;
	mul.f32 	%f514, %f512, %f513;
	ld.global.f32 	%f515, [%rd1+620];
	mul.f32 	%f516, %f515, %f514;
	fma.rn.f32 	%f517, %f508, %f516, %f504;
	fma.rn.f32 	%f518, %f509, %f516, %f505;
	ld.shared.v2.f32 	{%f519, %f520}, [_ZZ12bodyForce_2dP6float4S0_fiE4spos+624];
	sub.f32 	%f521, %f519, %f10;
	sub.f32 	%f522, %f520, %f11;
	fma.rn.f32 	%f523, %f521, %f521, 0f3F800000;
	fma.rn.f32 	%f524, %f522, %f522, %f523;
	rsqrt.approx.f32 	%f525, %f524;
	mul.f32 	%f526, %f525, %f525;
	mul.f32 	%f527, %f525, %f526;
	ld.global.f32 	%f528, [%rd1+636];
	mul.f32 	%f529, %f528, %f527;
	fma.rn.f32 	%f530, %f521, %f529, %f517;
	fma.rn.f32 	%f531, %f522, %f529, %f518;
	ld.shared.v2.f32 	{%f532, %f533}, [_ZZ12bodyForce_2dP6float4S0_fiE4spos+640];
	sub.f32 	%f534, %f532, %f10;
	sub.f32 	%f535, %f533, %f11;
	fma.rn.f32 	%f536, %f534, %f534, 0f3F800000;
	fma.rn.f32 	%f537, %f535, %f535, %f536;
	rsqrt.approx.f32 	%f538, %f537;
	mul.f32 	%f539, %f538, %f538;
	mul.f32 	%f540, %f538, %f539;
	ld.global.f32 	%f541, [%rd1+652];
	mul.f32 	%f542, %f541, %f540;
	fma.rn.f32 	%f543, %f534, %f542, %f530;
	fma.rn.f32 	%f544, %f535, %f542, %f531;
	ld.shared.v2.f32 	{%f545, %f546}, [_ZZ12bodyForce_2dP6float4S0_fiE4spos+656];
	sub.f32 	%f547, %f545, %f10;
	sub.f32 	%f548, %f546, %f11;
	fma.rn.f32 	%f549, %f547, %f547, 0f3F800000;
	fma.rn.f32 	%f550, %f548, %f548, %f549;
	rsqrt.approx.f32 	%f551, %f550;
	mul.f32 	%f552, %f551, %f551;
	mul.f32 	%f553, %f551, %f552;
	ld.global.f32 	%f554, [%rd1+668];
	mul.f32 	%f555, %f554, %f553;
	fma.rn.f32 	%f556, %f547, %f555, %f543;
	fma.rn.f32 	%f557, %f548, %f555, %f544;
	ld.shared.v2.f32 	{%f558, %f559}, [_ZZ12bodyForce_2dP6float4S0_fiE4spos+672];
	sub.f32 	%f560, %f558, %f10;
	sub.f32 	%f561, %f559, %f11;
	fma.rn.f32 	%f562, %f560, %f560, 0f3F800000;
	fma.rn.f32 	%f563, %f561, %f561, %f562;
	rsqrt.approx.f32 	%f564, %f563;
	mul.f32 	%f565, %f564, %f564;
	mul.f32 	%f566, %f564, %f565;
	ld.global.f32 	%f567, [%rd1+684];
	mul.f32 	%f568, %f567, %f566;
	fma.rn.f32 	%f569, %f560, %f568, %f556;
	fma.rn.f32 	%f570, %f561, %f568, %f557;
	ld.shared.v2.f32 	{%f571, %f572}, [_ZZ12bodyForce_2dP6float4S0_fiE4spos+688];
	sub.f32 	%f573, %f571, %f10;
	sub.f32 	%f574, %f572, %f11;
	fma.rn.f32 	%f575, %f573, %f573, 0f3F800000;
	fma.rn.f32 	%f576, %f574, %f574, %f575;
	rsqrt.approx.f32 	%f577, %f576;
	mul.f32 	%f578, %f577, %f577;
	mul.f32 	%f579, %f577, %f578;
	ld.global.f32 	%f580, [%rd1+700];
	mul.f32 	%f581, %f580, %f579;
	fma.rn.f32 	%f582, %f573, %f581, %f569;
	fma.rn.f32 	%f583, %f574, %f581, %f570;
	ld.shared.v2.f32 	{%f584, %f585}, [_ZZ12bodyForce_2dP6float4S0_fiE4spos+704];
	sub.f32 	%f586, %f584, %f10;
	sub.f32 	%f587, %f585, %f11;
	fma.rn.f32 	%f588, %f586, %f586, 0f3F800000;
	fma.rn.f32 	%f589, %f587, %f587, %f588;
	rsqrt.approx.f32 	%f590, %f589;
	mul.f32 	%f591, %f590, %f590;
	mul.f32 	%f592, %f590, %f591;
	ld.global.f32 	%f593, [%rd1+716];
	mul.f32 	%f594, %f593, %f592;
	fma.rn.f32 	%f595, %f586, %f594, %f582;
	fma.rn.f32 	%f596, %f587, %f594, %f583;
	ld.shared.v2.f32 	{%f597, %f598}, [_ZZ12bodyForce_2dP6float4S0_fiE4spos+720];
	sub.f32 	%f599, %f597, %f10;
	sub.f32 	%f600, %f598, %f11;
	fma.rn.f32 	%f601, %f599, %f599, 0f3F800000;
	fma.rn.f32 	%f602, %f600, %f600, %f601;
	rsqrt.approx.f32 	%f603, %f602;
	mul.f32 	%f604, %f603, %f603;
	mul.f32 	%f605, %f603, %f604;
	ld.global.f32 	%f606, [%rd1+732];
	mul.f32 	%f607, %f606, %f605;
	fma.rn.f32 	%f608, %f599, %f607, %f595;
	fma.rn.f32 	%f609, %f600, %f607, %f596;
	ld.shared.v2.f32 	{%f610, %f611}, [_ZZ12bodyForce_2dP6float4S0_fiE4spos+736];
	sub.f32 	%f612, %f610, %f10;
	sub.f32 	%f613, %f611, %f11;
	fma.rn.f32 	%f614, %f612, %f612, 0f3F800000;
	fma.rn.f32 	%f615, %f613, %f613, %f614;
	rsqrt.approx.f32 	%f616, %f615;
	mul.f32 	%f617, %f616, %f616;
	mul.f32 	%f618, %f616, %f617;
	ld.global.f32 	%f619, [%rd1+748];
	mul.f32 	%f620, %f619, %f618;
	fma.rn.f32 	%f621, %f612, %f620, %f608;
	fma.rn.f32 	%f622, %f613, %f620, %f609;
	ld.shared.v2.f32 	{%f623, %f624}, [_ZZ12bodyForce_2dP6float4S0_fiE4spos+752];
	sub.f32 	%f625, %f623, %f10;
	sub.f32 	%f626, %f624, %f11;
	fma.rn.f32 	%f627, %f625, %f625, 0f3F800000;
	fma.rn.f32 	%f628, %f626, %f626, %f627;
	rsqrt.approx.f32 	%f629, %f628;
	mul.f32 	%f630, %f629, %f629;
	mul.f32 	%f631, %f629, %f630;
	ld.global.f32 	%f632, [%rd1+764];
	mul.f32 	%f633, %f632, %f631;
	fma.rn.f32 	%f634, %f625, %f633, %f621;
	fma.rn.f32 	%f635, %f626, %f633, %f622;
	ld.shared.v2.f32 	{%f636, %f637}, [_ZZ12bodyForce_2dP6float4S0_fiE4spos+768];
	sub.f32 	%f638, %f636, %f10;
	sub.f32 	%f639, %f637, %f11;
	fma.rn.f32 	%f640, %f638, %f638, 0f3F800000;
	fma.rn.f32 	%f641, %f639, %f639, %f640;
	rsqrt.approx.f32 	%f642, %f641;
	mul.f32 	%f643, %f642, %f642;
	mul.f32 	%f644, %f642, %f643;
	ld.global.f32 	%f645, [%rd1+780];
	mul.f32 	%f646, %f645, %f644;
	fma.rn.f32 	%f647, %f638, %f646, %f634;
	fma.rn.f32 	%f648, %f639, %f646, %f635;
	ld.shared.v2.f32 	{%f649, %f650}, [_ZZ12bodyForce_2dP6float4S0_fiE4spos+784];
	sub.f32 	%f651, %f649, %f10;
	sub.f32 	%f652, %f650, %f11;
	fma.rn.f32 	%f653, %f651, %f651, 0f3F800000;
	fma.rn.f32 	%f654, %f652, %f652, %f653;
	rsqrt.approx.f32 	%f655, %f654;
	mul.f32 	%f656, %f655, %f655;
	mul.f32 	%f657, %f655, %f656;
	ld.global.f32 	%f658, [%rd1+796];
	mul.f32 	%f659, %f658, %f657;
	fma.rn.f32 	%f660, %f651, %f659, %f647;
	fma.rn.f32 	%f661, %f652, %f659, %f648;
	ld.shared.v2.f32 	{%f662, %f663}, [_ZZ12bodyForce_2dP6float4S0_fiE4spos+800];
	sub.f32 	%f664, %f662, %f10;
	sub.f32 	%f665, %f663, %f11;
	fma.rn.f32 	%f666, %f664, %f664, 0f3F800000;
	fma.rn.f32 	%f667, %f665, %f665, %f666;
	rsqrt.approx.f32 	%f668, %f667;
	mul.f32 	%f669, %f668, %f668;
	mul.f32 	%f670, %f668, %f669;
	ld.global.f32 	%f671, [%rd1+812];
	mul.f32 	%f672, %f671, %f670;
	fma.rn.f32 	%f673, %f664, %f672, %f660;
	fma.rn.f32 	%f674, %f665, %f672, %f661;
	ld.shared.v2.f32 	{%f675, %f676}, [_ZZ12bodyForce_2dP6float4S0_fiE4spos+816];
	sub.f32 	%f677, %f675, %f10;
	sub.f32 	%f678, %f676, %f11;
	fma.rn.f32 	%f679, %f677, %f677, 0f3F800000;
	fma.rn.f32 	%f680, %f678, %f678, %f679;
	rsqrt.approx.f32 	%f681, %f680;
	mul.f32 	%f682, %f681, %f681;
	mul.f32 	%f683, %f681, %f682;
	ld.global.f32 	%f684, [%rd1+828];
	mul.f32 	%f685, %f684, %f683;
	fma.rn.f32 	%f686, %f677, %f685, %f673;
	fma.rn.f32 	%f687, %f678, %f685, %f674;
	ld.shared.v2.f32 	{%f688, %f689}, [_ZZ12bodyForce_2dP6float4S0_fiE4spos+832];
	sub.f32 	%f690, %f688, %f10;
	sub.f32 	%f691, %f689, %f11;
	fma.rn.f32 	%f692, %f690, %f690, 0f3F800000;
	fma.rn.f32 	%f693, %f691, %f691, %f692;
	rsqrt.approx.f32 	%f694, %f693;
	mul.f32 	%f695, %f694, %f694;
	mul.f32 	%f696, %f694, %f695;
	ld.global.f32 	%f697, [%rd1+844];
	mul.f32 	%f698, %f697, %f696;
	fma.rn.f32 	%f699, %f690, %f698, %f686;
	fma.rn.f32 	%f700, %f691, %f698, %f687;
	ld.shared.v2.f32 	{%f701, %f702}, [_ZZ12bodyForce_2dP6float4S0_fiE4spos+848];
	sub.f32 	%f703, %f701, %f10;
	sub.f32 	%f704, %f702, %f11;
	fma.rn.f32 	%f705, %f703, %f703, 0f3F800000;
	fma.rn.f32 	%f706, %f704, %f704, %f705;
	rsqrt.approx.f32 	%f707, %f706;
	mul.f32 	%f708, %f707, %f707;
	mul.f32 	%f709, %f707, %f708;
	ld.global.f32 	%f710, [%rd1+860];
	mul.f32 	%f711, %f710, %f709;
	fma.rn.f32 	%f712, %f703, %f711, %f699;
	fma.rn.f32 	%f713, %f704, %f711, %f700;
	ld.shared.v2.f32 	{%f714, %f715}, [_ZZ12bodyForce_2dP6float4S0_fiE4spos+864];
	sub.f32 	%f716, %f714, %f10;
	sub.f32 	%f717, %f715, %f11;
	fma.rn.f32 	%f718, %f716, %f716, 0f3F800000;
	fma.rn.f32 	%f719, %f717, %f717, %f718;
	rsqrt.approx.f32 	%f720, %f719;
	mul.f32 	%f721, %f720, %f720;
	mul.f32 	%f722, %f720, %f721;
	ld.global.f32 	%f723, [%rd1+876];
	mul.f32 	%f724, %f723, %f722;
	fma.rn.f32 	%f725, %f716, %f724, %f712;
	fma.rn.f32 	%f726, %f717, %f724, %f713;
	ld.shared.v2.f32 	{%f727, %f728}, [_ZZ12bodyForce_2dP6float4S0_fiE4spos+880];
	sub.f32 	%f729, %f727, %f10;
	sub.f32 	%f730, %f728, %f11;
	fma.rn.f32 	%f731, %f729, %f729, 0f3F800000;
	fma.rn.f32 	%f732, %f730, %f730, %f731;
	rsqrt.approx.f32 	%f733, %f732;
	mul.f32 	%f734, %f733, %f733;
	mul.f32 	%f735, %f733, %f734;
	ld.global.f32 	%f736, [%rd1+892];
	mul.f32 	%f737, %f736, %f735;
	fma.rn.f32 	%f738, %f729, %f737, %f725;
	fma.rn.f32 	%f739, %f730, %f737, %f726;
	ld.shared.v2.f32 	{%f740, %f741}, [_ZZ12bodyForce_2dP6float4S0_fiE4spos+896];
	sub.f32 	%f742, %f740, %f10;
	sub.f32 	%f743, %f741, %f11;
	fma.rn.f32 	%f744, %f742, %f742, 0f3F800000;
	fma.rn.f32 	%f745, %f743, %f743, %f744;
	rsqrt.approx.f32 	%f746, %f745;
	mul.f32 	%f747, %f746, %f746;
	mul.f32 	%f748, %f746, %f747;
	ld.global.f32 	%f749, [%rd1+908];
	mul.f32 	%f750, %f749, %f748;
	fma.rn.f32 	%f751, %f742, %f750, %f738;
	fma.rn.f32 	%f752, %f743, %f750, %f739;
	ld.shared.v2.f32 	{%f753, %f754}, [_ZZ12bodyForce_2dP6float4S0_fiE4spos+912];
	sub.f32 	%f755, %f753, %f10;
	sub.f32 	%f756, %f754, %f11;
	fma.rn.f32 	%f757, %f755, %f755, 0f3F800000;
	fma.rn.f32 	%f758, %f756, %f756, %f757;
	rsqrt.approx.f32 	%f759, %f758;
	mul.f32 	%f760, %f759, %f759;
	mul.f32 	%f761, %f759, %f760;
	ld.global.f32 	%f762, [%rd1+924];
	mul.f32 	%f763, %f762, %f761;
	fma.rn.f32 	%f764, %f755, %f763, %f751;
	fma.rn.f32 	%f765, %f756, %f763, %f752;
	ld.shared.v2.f32 	{%f766, %f767}, [_ZZ12bodyForce_2dP6float4S0_fiE4spos+928];
	sub.f32 	%f768, %f766, %f10;
	sub.f32 	%f769, %f767, %f11;
	fma.rn.f32 	%f770, %f768, %f768, 0f3F800000;
	fma.rn.f32 	%f771, %f769, %f769, %f770;
	rsqrt.approx.f32 	%f772, %f771;
	mul.f32 	%f773, %f772, %f772;
	mul.f32 	%f774, %f772, %f773;
	ld.global.f32 	%f775, [%rd1+940];
	mul.f32 	%f776, %f775, %f774;
	fma.rn.f32 	%f777, %f768, %f776, %f764;
	fma.rn.f32 	%f778, %f769, %f776, %f765;
	ld.shared.v2.f32 	{%f779, %f780}, [_ZZ12bodyForce_2dP6float4S0_fiE4spos+944];
	sub.f32 	%f781, %f779, %f10;
	sub.f32 	%f782, %f780, %f11;
	fma.rn.f32 	%f783, %f781, %f781, 0f3F800000;
	fma.rn.f32 	%f784, %f782, %f782, %f783;
	rsqrt.approx.f32 	%f785, %f784;
	mul.f32 	%f786, %f785, %f785;
	mul.f32 	%f787, %f785, %f786;
	ld.global.f32 	%f788, [%rd1+956];
	mul.f32 	%f789, %f788, %f787;
	fma.rn.f32 	%f790, %f781, %f789, %f777;
	fma.rn.f32 	%f791, %f782, %f789, %f778;
	ld.shared.v2.f32 	{%f792, %f793}, [_ZZ12bodyForce_2dP6float4S0_fiE4spos+960];
	sub.f32 	%f794, %f792, %f10;
	sub.f32 	%f795, %f793, %f11;
	fma.rn.f32 	%f796, %f794, %f794, 0f3F800000;
	fma.rn.f32 	%f797, %f795, %f795, %f796;
	rsqrt.approx.f32 	%f798, %f797;
	mul.f32 	%f799, %f798, %f798;
	mul.f32 	%f800, %f798, %f799;
	ld.global.f32 	%f801, [%rd1+972];
	mul.f32 	%f802, %f801, %f800;
	fma.rn.f32 	%f803, %f794, %f802, %f790;
	fma.rn.f32 	%f804, %f795, %f802, %f791;
	ld.shared.v2.f32 	{%f805, %f806}, [_ZZ12bodyForce_2dP6float4S0_fiE4spos+976];
	sub.f32 	%f807, %f805, %f10;
	sub.f32 	%f808, %f806, %f11;
	fma.rn.f32 	%f809, %f807, %f807, 0f3F800000;
	fma.rn.f32 	%f810, %f808, %f808, %f809;
	rsqrt.approx.f32 	%f811, %f810;
	mul.f32 	%f812, %f811, %f811;
	mul.f32 	%f813, %f811, %f812;
	ld.global.f32 	%f814, [%rd1+988];
	mul.f32 	%f815, %f814, %f813;
	fma.rn.f32 	%f816, %f807, %f815, %f803;
	fma.rn.f32 	%f817, %f808, %f815, %f804;
	ld.shared.v2.f32 	{%f818, %f819}, [_ZZ12bodyForce_2dP6float4S0_fiE4spos+992];
	sub.f32 	%f820, %f818, %f10;
	sub.f32 	%f821, %f819, %f11;
	fma.rn.f32 	%f822, %f820, %f820, 0f3F800000;
	fma.rn.f32 	%f823, %f821, %f821, %f822;
	rsqrt.approx.f32 	%f824, %f823;
	mul.f32 	%f825, %f824, %f824;
	mul.f32 	%f826, %f824, %f825;
	ld.global.f32 	%f827, [%rd1+1004];
	mul.f32 	%f828, %f827, %f826;
	fma.rn.f32 	%f829, %f820, %f828, %f816;
	fma.rn.f32 	%f830, %f821, %f828, %f817;
	ld.shared.v2.f32 	{%f831, %f832}, [_ZZ12bodyForce_2dP6float4S0_fiE4spos+1008];
	sub.f32 	%f833, %f831, %f10;
	sub.f32 	%f834, %f832, %f11;
	fma.rn.f32 	%f835, %f833, %f833, 0f3F800000;
	fma.rn.f32 	%f836, %f834, %f834, %f835;
	rsqrt.approx.f32 	%f837, %f836;
	mul.f32 	%f838, %f837, %f837;
	mul.f32 	%f839, %f837, %f838;
	ld.global.f32 	%f840, [%rd1+1020];
	mul.f32 	%f841, %f840, %f839;
	fma.rn.f32 	%f842, %f833, %f841, %f829;
	fma.rn.f32 	%f843, %f834, %f841, %f830;
	ld.shared.v2.f32 	{%f844, %f845}, [_ZZ12bodyForce_2dP6float4S0_fiE4spos+1024];
	sub.f32 	%f846, %f844, %f10;
	sub.f32 	%f847, %f845, %f11;
	fma.rn.f32 	%f848, %f846, %f846, 0f3F800000;
	fma.rn.f32 	%f849, %f847, %f847, %f848;
	rsqrt.approx.f32 	%f850, %f849;
	mul.f32 	%f851, %f850, %f850;
	mul.f32 	%f852, %f850, %f851;
	ld.global.f32 	%f853, [%rd1+1036];
	mul.f32 	%f854, %f853, %f852;
	fma.rn.f32 	%f855, %f846, %f854, %f842;
	fma.rn.f32 	%f856, %f847, %f854, %f843;
	ld.shared.v2.f32 	{%f857, %f858}, [_ZZ12bodyForce_2dP6float4S0_fiE4spos+1040];
	sub.f32 	%f859, %f857, %f10;
	sub.f32 	%f860, %f858, %f11;
	fma.rn.f32 	%f861, %f859, %f859, 0f3F800000;
	fma.rn.f32 	%f862, %f860, %f860, %f861;
	rsqrt.approx.f32 	%f863, %f862;
	mul.f32 	%f864, %f863, %f863;
	mul.f32 	%f865, %f863, %f864;
	ld.global.f32 	%f866, [%rd1+1052];
	mul.f32 	%f867, %f866, %f865;
	fma.rn.f32 	%f868, %f859, %f867, %f855;
	fma.rn.f32 	%f869, %f860, %f867, %f856;
	ld.shared.v2.f32 	{%f870, %f871}, [_ZZ12bodyForce_2dP6float4S0_fiE4spos+1056];
	sub.f32 	%f872, %f870, %f10;
	sub.f32 	%f873, %f871, %f11;
	fma.rn.f32 	%f874, %f872, %f872, 0f3F800000;
	fma.rn.f32 	%f875, %f873, %f873, %f874;
	rsqrt.approx.f32 	%f876, %f875;
	mul.f32 	%f877, %f876, %f876;
	mul.f32 	%f878, %f876, %f877;
	ld.global.f32 	%f879, [%rd1+1068];
	mul.f32 	%f880, %f879, %f878;
	fma.rn.f32 	%f881, %f872, %f880, %f868;
	fma.rn.f32 	%f882, %f873, %f880, %f869;
	ld.shared.v2.f32 	{%f883, %f884}, [_ZZ12bodyForce_2dP6float4S0_fiE4spos+1072];
	sub.f32 	%f885, %f883, %f10;
	sub.f32 	%f886, %f884, %f11;
	fma.rn.f32 	%f887, %f885, %f885, 0f3F800000;
	fma.rn.f32 	%f888, %f886, %f886, %f887;
	rsqrt.approx.f32 	%f889, %f888;
	mul.f32 	%f890, %f889, %f889;
	mul.f32 	%f891, %f889, %f890;
	ld.global.f32 	%f892, [%rd1+1084];
	mul.f32 	%f893, %f892, %f891;
	fma.rn.f32 	%f894, %f885, %f893, %f881;
	fma.rn.f32 	%f895, %f886, %f893, %f882;
	ld.shared.v2.f32 	{%f896, %f897}, [_ZZ12bodyForce_2dP6float4S0_fiE4spos+1088];
	sub.f32 	%f898, %f896, %f10;
	sub.f32 	%f899, %f897, %f11;
	fma.rn.f32 	%f900, %f898, %f898, 0f3F800000;
	fma.rn.f32 	%f901, %f899, %f899, %f900;
	rsqrt.approx.f32 	%f902, %f901;
	mul.f32 	%f903, %f902, %f902;
	mul.f32 	%f904, %f902, %f903;
	ld.global.f32 	%f905, [%rd1+1100];
	mul.f32 	%f906, %f905, %f904;
	fma.rn.f32 	%f907, %f898, %f906, %f894;
	fma.rn.f32 	%f908, %f899, %f906, %f895;
	ld.shared.v2.f32 	{%f909, %f910}, [_ZZ12bodyForce_2dP6float4S0_fiE4spos+1104];
	sub.f32 	%f911, %f909, %f10;
	sub.f32 	%f912, %f910, %f11;
	fma.rn.f32 	%f913, %f911, %f911, 0f3F800000;
	fma.rn.f32 	%f914, %f912, %f912, %f913;
	rsqrt.approx.f32 	%f915, %f914;
	mul.f32 	%f916, %f915, %f915;
	mul.f32 	%f917, %f915, %f916;
	ld.global.f32 	%f918, [%rd1+1116];
	mul.f32 	%f919, %f918, %f917;
	fma.rn.f32 	%f920, %f911, %f919, %f907;
	fma.rn.f32 	%f921, %f912, %f919, %f908;
	ld.shared.v2.f32 	{%f922, %f923}, [_ZZ12bodyForce_2dP6float4S0_fiE4spos+1120];
	sub.f32 	%f924, %f922, %f10;
	sub.f32 	%f925, %f923, %f11;
	fma.rn.f32 	%f926, %f924, %f924, 0f3F800000;
	fma.rn.f32 	%f927, %f925, %f925, %f926;
	rsqrt.approx.f32 	%f928, %f927;
	mul.f32 	%f929, %f928, %f928;
	mul.f32 	%f930, %f928, %f929;
	ld.global.f32 	%f931, [%rd1+1132];
	mul.f32 	%f932, %f931, %f930;
	fma.rn.f32 	%f933, %f924, %f932, %f920;
	fma.rn.f32 	%f934, %f925, %f932, %f921;
	ld.shared.v2.f32 	{%f935, %f936}, [_ZZ12bodyForce_2dP6float4S0_fiE4spos+1136];
	sub.f32 	%f937, %f935, %f10;
	sub.f32 	%f938, %f936, %f11;
	fma.rn.f32 	%f939, %f937, %f937, 0f3F800000;
	fma.rn.f32 	%f940, %f938, %f938, %f939;
	rsqrt.approx.f32 	%f941, %f940;
	mul.f32 	%f942, %f941, %f941;
	mul.f32 	%f943, %f941, %f942;
	ld.global.f32 	%f944, [%rd1+1148];
	mul.f32 	%f945, %f944, %f943;
	fma.rn.f32 	%f946, %f937, %f945, %f933;
	fma.rn.f32 	%f947, %f938, %f945, %f934;
	ld.shared.v2.f32 	{%f948, %f949}, [_ZZ12bodyForce_2dP6float4S0_fiE4spos+1152];
	sub.f32 	%f950, %f948, %f10;
	sub.f32 	%f951, %f949, %f11;
	fma.rn.f32 	%f952, %f950, %f950, 0f3F800000;
	fma.rn.f32 	%f953, %f951, %f951, %f952;
	rsqrt.approx.f32 	%f954, %f953;
	mul.f32 	%f955, %f954, %f954;
	mul.f32 	%f956, %f954, %f955;
	ld.global.f32 	%f957, [%rd1+1164];
	mul.f32 	%f958, %f957, %f956;
	fma.rn.f32 	%f959, %f950, %f958, %f946;
	fma.rn.f32 	%f960, %f951, %f958, %f947;
	ld.shared.v2.f32 	{%f961, %f962}, [_ZZ12bodyForce_2dP6float4S0_fiE4spos+1168];
	sub.f32 	%f963, %f961, %f10;
	sub.f32 	%f964, %f962, %f11;
	fma.rn.f32 	%f965, %f963, %f963, 0f3F800000;
	fma.rn.f32 	%f966, %f964, %f964, %f965;
	rsqrt.approx.f32 	%f967, %f966;
	mul.f32 	%f968, %f967, %f967;
	mul.f32 	%f969, %f967, %f968;
	ld.global.f32 	%f970, [%rd1+1180];
	mul.f32 	%f971, %f970, %f969;
	fma.rn.f32 	%f972, %f963, %f971, %f959;
	fma.rn.f32 	%f973, %f964, %f971, %f960;
	ld.shared.v2.f32 	{%f974, %f975}, [_ZZ12bodyForce_2dP6float4S0_fiE4spos+1184];
	sub.f32 	%f976, %f974, %f10;
	sub.f32 	%f977, %f975, %f11;
	fma.rn.f32 	%f978, %f976, %f976, 0f3F800000;
	fma.rn.f32 	%f979, %f977, %f977, %f978;
	rsqrt.approx.f32 	%f980, %f979;
	mul.f32 	%f981, %f980, %f980;
	mul.f32 	%f982, %f980, %f981;
	ld.global.f32 	%f983, [%rd1+1196];
	mul.f32 	%f984, %f983, %f982;
	fma.rn.f32 	%f985, %f976, %f984, %f972;
	fma.rn.f32 	%f986, %f977, %f984, %f973;
	ld.shared.v2.f32 	{%f987, %f988}, [_ZZ12bodyForce_2dP6float4S0_fiE4spos+1200];
	sub.f32 	%f989, %f987, %f10;
	sub.f32 	%f990, %f988, %f11;
	fma.rn.f32 	%f991, %f989, %f989, 0f3F800000;
	fma.rn.f32 	%f992, %f990, %f990, %f991;
	rsqrt.approx.f32 	%f993, %f992;
	mul.f32 	%f994, %f993, %f993;
	mul.f32 	%f995, %f993, %f994;
	ld.global.f32 	%f996, [%rd1+1212];
	mul.f32 	%f997, %f996, %f995;
	fma.rn.f32 	%f998, %f989, %f997, %f985;
	fma.rn.f32 	%f999, %f990, %f997, %f986;
	ld.shared.v2.f32 	{%f1000, %f1001}, [_ZZ12bodyForce_2dP6float4S0_fiE4spos+1216];
	sub.f32 	%f1002, %f1000, %f10;
	sub.f32 	%f1003, %f1001, %f11;
	fma.rn.f32 	%f1004, %f1002, %f1002, 0f3F800000;
	fma.rn.f32 	%f1005, %f1003, %f1003, %f1004;
	rsqrt.approx.f32 	%f1006, %f1005;
	mul.f32 	%f1007, %f1006, %f1006;
	mul.f32 	%f1008, %f1006, %f1007;
	ld.global.f32 	%f1009, [%rd1+1228];
	mul.f32 	%f1010, %f1009, %f1008;
	fma.rn.f32 	%f1011, %f1002, %f1010, %f998;
	fma.rn.f32 	%f1012, %f1003, %f1010, %f999;
	ld.shared.v2.f32 	{%f1013, %f1014}, [_ZZ12bodyForce_2dP6float4S0_fiE4spos+1232];
	sub.f32 	%f1015, %f1013, %f10;
	sub.f32 	%f1016, %f1014, %f11;
	fma.rn.f32 	%f1017, %f1015, %f1015, 0f3F800000;
	fma.rn.f32 	%f1018, %f1016, %f1016, %f1017;
	rsqrt.approx.f32 	%f1019, %f1018;
	mul.f32 	%f1020, %f1019, %f1019;
	mul.f32 	%f1021, %f1019, %f1020;
	ld.global.f32 	%f1022, [%rd1+1244];
	mul.f32 	%f1023, %f1022, %f1021;
	fma.rn.f32 	%f1024, %f1015, %f1023, %f1011;
	fma.rn.f32 	%f1025, %f1016, %f1023, %f1012;
	ld.shared.v2.f32 	{%f1026, %f1027}, [_ZZ12bodyForce_2dP6float4S0_fiE4spos+1248];
	sub.f32 	%f1028, %f1026, %f10;
	sub.f32 	%f1029, %f1027, %f11;
	fma.rn.f32 	%f1030, %f1028, %f1028, 0f3F800000;
	fma.rn.f32 	%f1031, %f1029, %f1029, %f1030;
	rsqrt.approx.f32 	%f1032, %f1031;
	mul.f32 	%f1033, %f1032, %f1032;
	mul.f32 	%f1034, %f1032, %f1033;
	ld.global.f32 	%f1035, [%rd1+1260];
	mul.f32 	%f1036, %f1035, %f1034;
	fma.rn.f32 	%f1037, %f1028, %f1036, %f1024;
	fma.rn.f32 	%f1038, %f1029, %f1036, %f1025;
	ld.shared.v2.f32 	{%f1039, %f1040}, [_ZZ12bodyForce_2dP6float4S0_fiE4spos+1264];
	sub.f32 	%f1041, %f1039, %f10;
	sub.f32 	%f1042, %f1040, %f11;
	fma.rn.f32 	%f1043, %f1041, %f1041, 0f3F800000;
	fma.rn.f32 	%f1044, %f1042, %f1042, %f1043;
	rsqrt.approx.f32 	%f1045, %f1044;
	mul.f32 	%f1046, %f1045, %f1045;
	mul.f32 	%f1047, %f1045, %f1046;
	ld.global.f32 	%f1048, [%rd1+1276];
	mul.f32 	%f1049, %f1048, %f1047;
	fma.rn.f32 	%f1050, %f1041, %f1049, %f1037;
	fma.rn.f32 	%f1051, %f1042, %f1049, %f1038;
	ld.shared.v2.f32 	{%f1052, %f1053}, [_ZZ12bodyForce_2dP6float4S0_fiE4spos+1280];
	sub.f32 	%f1054, %f1052, %f10;
	sub.f32 	%f1055, %f1053, %f11;
	fma.rn.f32 	%f1056, %f1054, %f1054, 0f3F800000;
	fma.rn.f32 	%f1057, %f1055, %f1055, %f1056;
	rsqrt.approx.f32 	%f1058, %f1057;
	mul.f32 	%f1059, %f1058, %f1058;
	mul.f32 	%f1060, %f1058, %f1059;
	ld.global.f32 	%f1061, [%rd1+1292];
	mul.f32 	%f1062, %f1061, %f1060;
	fma.rn.f32 	%f1063, %f1054, %f1062, %f1050;
	fma.rn.f32 	%f1064, %f1055, %f1062, %f1051;
	ld.shared.v2.f32 	{%f1065, %f1066}, [_ZZ12bodyForce_2dP6float4S0_fiE4spos+1296];
	sub.f32 	%f1067, %f1065, %f10;
	sub.f32 	%f1068, %f1066, %f11;
	fma.rn.f32 	%f1069, %f1067, %f1067, 0f3F800000;
	fma.rn.f32 	%f1070, %f1068, %f1068, %f1069;
	rsqrt.approx.f32 	%f1071, %f1070;
	mul.f32 	%f1072, %f1071, %f1071;
	mul.f32 	%f1073, %f1071, %f1072;
	ld.global.f32 	%f1074, [%rd1+1308];
	mul.f32 	%f1075, %f1074, %f1073;
	fma.rn.f32 	%f1076, %f1067, %f1075, %f1063;
	fma.rn.f32 	%f1077, %f1068, %f1075, %f1064;
	ld.shared.v2.f32 	{%f1078, %f1079}, [_ZZ12bodyForce_2dP6float4S0_fiE4spos+1312];
	sub.f32 	%f1080, %f1078, %f10;
	sub.f32 	%f1081, %f1079, %f11;
	fma.rn.f32 	%f1082, %f1080, %f1080, 0f3F800000;
	fma.rn.f32 	%f1083, %f1081, %f1081, %f1082;
	rsqrt.approx.f32 	%f1084, %f1083;
	mul.f32 	%f1085, %f1084, %f1084;
	mul.f32 	%f1086, %f1084, %f1085;
	ld.global.f32 	%f1087, [%rd1+1324];
	mul.f32 	%f1088, %f1087, %f1086;
	fma.rn.f32 	%f1089, %f1080, %f1088, %f1076;
	fma.rn.f32 	%f1090, %f1081, %f1088, %f1077;
	ld.shared.v2.f32 	{%f1091, %f1092}, [_ZZ12bodyForce_2dP6float4S0_fiE4spos+1328];
	sub.f32 	%f1093, %f1091, %f10;
	sub.f32 	%f1094, %f1092, %f11;
	fma.rn.f32 	%f1095, %f1093, %f1093, 0f3F800000;
	fma.rn.f32 	%f1096, %f1094, %f1094, %f1095;
	rsqrt.approx.f32 	%f1097, %f1096;
	mul.f32 	%f1098, %f1097, %f1097;
	mul.f32 	%f1099, %f1097, %f1098;
	ld.global.f32 	%f1100, [%rd1+1340];
	mul.f32 	%f1101, %f1100, %f1099;
	fma.rn.f32 	%f1102, %f1093, %f1101, %f1089;
	fma.rn.f32 	%f1103, %f1094, %f1101, %f1090;
	ld.shared.v2.f32 	{%f1104, %f1105}, [_ZZ12bodyForce_2dP6float4S0_fiE4spos+1344];
	sub.f32 	%f1106, %f1104, %f10;
	sub.f32 	%f1107, %f1105, %f11;
	fma.rn.f32 	%f1108, %f1106, %f1106, 0f3F800000;
	fma.rn.f32 	%f1109, %f1107, %f1107, %f1108;
	rsqrt.approx.f32 	%f1110, %f1109;
	mul.f32 	%f1111, %f1110, %f1110;
	mul.f32 	%f1112, %f1110, %f1111;
	ld.global.f32 	%f1113, [%rd1+1356];
	mul.f32 	%f1114, %f1113, %f1112;
	fma.rn.f32 	%f1115, %f1106, %f1114, %f1102;
	fma.rn.f32 	%f1116, %f1107, %f1114, %f1103;
	ld.shared.v2.f32 	{%f1117, %f1118}, [_ZZ12bodyForce_2dP6float4S0_fiE4spos+1360];
	sub.f32 	%f1119, %f1117, %f10;
	sub.f32 	%f1120, %f1118, %f11;
	fma.rn.f32 	%f1121, %f1119, %f1119, 0f3F800000;
	fma.rn.f32 	%f1122, %f1120, %f1120, %f1121;
	rsqrt.approx.f32 	%f1123, %f1122;
	mul.f32 	%f1124, %f1123, %f1123;
	mul.f32 	%f1125, %f1123, %f1124;
	ld.global.f32 	%f1126, [%rd1+1372];
	mul.f32 	%f1127, %f1126, %f1125;
	fma.rn.f32 	%f1128, %f1119, %f1127, %f1115;
	fma.rn.f32 	%f1129, %f1120, %f1127, %f1116;
	ld.shared.v2.f32 	{%f1130, %f1131}, [_ZZ12bodyForce_2dP6float4S0_fiE4spos+1376];
	sub.f32 	%f1132, %f1130, %f10;
	sub.f32 	%f1133, %f1131, %f11;
	fma.rn.f32 	%f1134, %f1132, %f1132, 0f3F800000;
	fma.rn.f32 	%f1135, %f1133, %f1133, %f1134;
	rsqrt.approx.f32 	%f1136, %f1135;
	mul.f32 	%f1137, %f1136, %f1136;
	mul.f32 	%f1138, %f1136, %f1137;
	ld.global.f32 	%f1139, [%rd1+1388];
	mul.f32 	%f1140, %f1139, %f1138;
	fma.rn.f32 	%f1141, %f1132, %f1140, %f1128;
	fma.rn.f32 	%f1142, %f1133, %f1140, %f1129;
	ld.shared.v2.f32 	{%f1143, %f1144}, [_ZZ12bodyForce_2dP6float4S0_fiE4spos+1392];
	sub.f32 	%f1145, %f1143, %f10;
	sub.f32 	%f1146, %f1144, %f11;
	fma.rn.f32 	%f1147, %f1145, %f1145, 0f3F800000;
	fma.rn.f32 	%f1148, %f1146, %f1146, %f1147;
	rsqrt.approx.f32 	%f1149, %f1148;
	mul.f32 	%f1150, %f1149, %f1149;
	mul.f32 	%f1151, %f1149, %f1150;
	ld.global.f32 	%f1152, [%rd1+1404];
	mul.f32 	%f1153, %f1152, %f1151;
	fma.rn.f32 	%f1154, %f1145, %f1153, %f1141;
	fma.rn.f32 	%f1155, %f1146, %f1153, %f1142;
	ld.shared.v2.f32 	{%f1156, %f1157}, [_ZZ12bodyForce_2dP6float4S0_fiE4spos+1408];
	sub.f32 	%f1158, %f1156, %f10;
	sub.f32 	%f1159, %f1157, %f11;
	fma.rn.f32 	%f1160, %f1158, %f1158, 0f3F800000;
	fma.rn.f32 	%f1161, %f1159, %f1159, %f1160;
	rsqrt.approx.f32 	%f1162, %f1161;
	mul.f32 	%f1163, %f1162, %f1162;
	mul.f32 	%f1164, %f1162, %f1163;
	ld.global.f32 	%f1165, [%rd1+1420];
	mul.f32 	%f1166, %f1165, %f1164;
	fma.rn.f32 	%f1167, %f1158, %f1166, %f1154;
	fma.rn.f32 	%f1168, %f1159, %f1166, %f1155;
	ld.shared.v2.f32 	{%f1169, %f1170}, [_ZZ12bodyForce_2dP6float4S0_fiE4spos+1424];
	sub.f32 	%f1171, %f1169, %f10;
	sub.f32 	%f1172, %f1170, %f11;
	fma.rn.f32 	%f1173, %f1171, %f1171, 0f3F800000;
	fma.rn.f32 	%f1174, %f1172, %f1172, %f1173;
	rsqrt.approx.f32 	%f1175, %f1174;
	mul.f32 	%f1176, %f1175, %f1175;
	mul.f32 	%f1177, %f1175, %f1176;
	ld.global.f32 	%f1178, [%rd1+1436];
	mul.f32 	%f1179, %f1178, %f1177;
	fma.rn.f32 	%f1180, %f1171, %f1179, %f1167;
	fma.rn.f32 	%f1181, %f1172, %f1179, %f1168;
	ld.shared.v2.f32 	{%f1182, %f1183}, [_ZZ12bodyForce_2dP6float4S0_fiE4spos+1440];
	sub.f32 	%f1184, %f1182, %f10;
	sub.f32 	%f1185, %f1183, %f11;
	fma.rn.f32 	%f1186, %f1184, %f1184, 0f3F800000;
	fma.rn.f32 	%f1187, %f1185, %f1185, %f1186;
	rsqrt.approx.f32 	%f1188, %f1187;
	mul.f32 	%f1189, %f1188, %f1188;
	mul.f32 	%f1190, %f1188, %f1189;
	ld.global.f32 	%f1191, [%rd1+1452];
	mul.f32 	%f1192, %f1191, %f1190;
	fma.rn.f32 	%f1193, %f1184, %f1192, %f1180;
	fma.rn.f32 	%f1194, %f1185, %f1192, %f1181;
	ld.shared.v2.f32 	{%f1195, %f1196}, [_ZZ12bodyForce_2dP6float4S0_fiE4spos+1456];
	sub.f32 	%f1197, %f1195, %f10;
	sub.f32 	%f1198, %f1196, %f11;
	fma.rn.f32 	%f1199, %f1197, %f1197, 0f3F800000;
	fma.rn.f32 	%f1200, %f1198, %f1198, %f1199;
	rsqrt.approx.f32 	%f1201, %f1200;
	mul.f32 	%f1202, %f1201, %f1201;
	mul.f32 	%f1203, %f1201, %f1202;
	ld.global.f32 	%f1204, [%rd1+1468];
	mul.f32 	%f1205, %f1204, %f1203;
	fma.rn.f32 	%f1206, %f1197, %f1205, %f1193;
	fma.rn.f32 	%f1207, %f1198, %f1205, %f1194;
	ld.shared.v2.f32 	{%f1208, %f1209}, [_ZZ12bodyForce_2dP6float4S0_fiE4spos+1472];
	sub.f32 	%f1210, %f1208, %f10;
	sub.f32 	%f1211, %f1209, %f11;
	fma.rn.f32 	%f1212, %f1210, %f1210, 0f3F800000;
	fma.rn.f32 	%f1213, %f1211, %f1211, %f1212;
	rsqrt.approx.f32 	%f1214, %f1213;
	mul.f32 	%f1215, %f1214, %f1214;
	mul.f32 	%f1216, %f1214, %f1215;
	ld.global.f32 	%f1217, [%rd1+1484];
	mul.f32 	%f1218, %f1217, %f1216;
	fma.rn.f32 	%f1219, %f1210, %f1218, %f1206;
	fma.rn.f32 	%f1220, %f1211, %f1218, %f1207;
	ld.shared.v2.f32 	{%f1221, %f1222}, [_ZZ12bodyForce_2dP6float4S0_fiE4spos+1488];
	sub.f32 	%f1223, %f1221, %f10;
	sub.f32 	%f1224, %f1222, %f11;
	fma.rn.f32 	%f1225, %f1223, %f1223, 0f3F800000;
	fma.rn.f32 	%f1226, %f1224, %f1224, %f1225;
	rsqrt.approx.f32 	%f1227, %f1226;
	mul.f32 	%f1228, %f1227, %f1227;
	mul.f32 	%f1229, %f1227, %f1228;
	ld.global.f32 	%f1230, [%rd1+1500];
	mul.f32 	%f1231, %f1230, %f1229;
	fma.rn.f32 	%f1232, %f1223, %f1231, %f1219;
	fma.rn.f32 	%f1233, %f1224, %f1231, %f1220;
	ld.shared.v2.f32 	{%f1234, %f1235}, [_ZZ12bodyForce_2dP6float4S0_fiE4spos+1504];
	sub.f32 	%f1236, %f1234, %f10;
	sub.f32 	%f1237, %f1235, %f11;
	fma.rn.f32 	%f1238, %f1236, %f1236, 0f3F800000;
	fma.rn.f32 	%f1239, %f1237, %f1237, %f1238;
	rsqrt.approx.f32 	%f1240, %f1239;
	mul.f32 	%f1241, %f1240, %f1240;
	mul.f32 	%f1242, %f1240, %f1241;
	ld.global.f32 	%f1243, [%rd1+1516];
	mul.f32 	%f1244, %f1243, %f1242;
	fma.rn.f32 	%f1245, %f1236, %f1244, %f1232;
	fma.rn.f32 	%f1246, %f1237, %f1244, %f1233;
	ld.shared.v2.f32 	{%f1247, %f1248}, [_ZZ12bodyForce_2dP6float4S0_fiE4spos+1520];
	sub.f32 	%f1249, %f1247, %f10;
	sub.f32 	%f1250, %f1248, %f11;
	fma.rn.f32 	%f1251, %f1249, %f1249, 0f3F800000;
	fma.rn.f32 	%f1252, %f1250, %f1250, %f1251;
	rsqrt.approx.f32 	%f1253, %f1252;
	mul.f32 	%f1254, %f1253, %f1253;
	mul.f32 	%f1255, %f1253, %f1254;
	ld.global.f32 	%f1256, [%rd1+1532];
	mul.f32 	%f1257, %f1256, %f1255;
	fma.rn.f32 	%f1258, %f1249, %f1257, %f1245;
	fma.rn.f32 	%f1259, %f1250, %f1257, %f1246;
	ld.shared.v2.f32 	{%f1260, %f1261}, [_ZZ12bodyForce_2dP6float4S0_fiE4spos+1536];
	sub.f32 	%f1262, %f1260, %f10;
	sub.f32 	%f1263, %f1261, %f11;
	fma.rn.f32 	%f1264, %f1262, %f1262, 0f3F800000;
	fma.rn.f32 	%f1265, %f1263, %f1263, %f1264;
	rsqrt.approx.f32 	%f1266, %f1265;
	mul.f32 	%f1267, %f1266, %f1266;
	mul.f32 	%f1268, %f1266, %f1267;
	ld.global.f32 	%f1269, [%rd1+1548];
	mul.f32 	%f1270, %f1269, %f1268;
	fma.rn.f32 	%f1271, %f1262, %f1270, %f1258;
	fma.rn.f32 	%f1272, %f1263, %f1270, %f1259;
	ld.shared.v2.f32 	{%f1273, %f1274}, [_ZZ12bodyForce_2dP6float4S0_fiE4spos+1552];
	sub.f32 	%f1275, %f1273, %f10;
	sub.f32 	%f1276, %f1274, %f11;
	fma.rn.f32 	%f1277, %f1275, %f1275, 0f3F800000;
	fma.rn.f32 	%f1278, %f1276, %f1276, %f1277;
	rsqrt.approx.f32 	%f1279, %f1278;
	mul.f32 	%f1280, %f1279, %f1279;
	mul.f32 	%f1281, %f1279, %f1280;
	ld.global.f32 	%f1282, [%rd1+1564];
	mul.f32 	%f1283, %f1282, %f1281;
	fma.rn.f32 	%f1284, %f1275, %f1283, %f1271;
	fma.rn.f32 	%f1285, %f1276, %f1283, %f1272;
	ld.shared.v2.f32 	{%f1286, %f1287}, [_ZZ12bodyForce_2dP6float4S0_fiE4spos+1568];
	sub.f32 	%f1288, %f1286, %f10;
	sub.f32 	%f1289, %f1287, %f11;
	fma.rn.f32 	%f1290, %f1288, %f1288, 0f3F800000;
	fma.rn.f32 	%f1291, %f1289, %f1289, %f1290;
	rsqrt.approx.f32 	%f1292, %f1291;
	mul.f32 	%f1293, %f1292, %f1292;
	mul.f32 	%f1294, %f1292, %f1293;
	ld.global.f32 	%f1295, [%rd1+1580];
	mul.f32 	%f1296, %f1295, %f1294;
	fma.rn.f32 	%f1297, %f1288, %f1296, %f1284;
	fma.rn.f32 	%f1298, %f1289, %f1296, %f1285;
	ld.shared.v2.f32 	{%f1299, %f1300}, [_ZZ12bodyForce_2dP6float4S0_fiE4spos+1584];
	sub.f32 	%f1301, %f1299, %f10;
	sub.f32 	%f1302, %f1300, %f11;
	fma.rn.f32 	%f1303, %f1301, %f1301, 0f3F800000;
	fma.rn.f32 	%f1304, %f1302, %f1302, %f1303;
	rsqrt.approx.f32 	%f1305, %f1304;
	mul.f32 	%f1306, %f1305, %f1305;
	mul.f32 	%f1307, %f1305, %f1306;
	ld.global.f32 	%f1308, [%rd1+1596];
	mul.f32 	%f1309, %f1308, %f1307;
	fma.rn.f32 	%f1310, %f1301, %f1309, %f1297;
	fma.rn.f32 	%f1311, %f1302, %f1309, %f1298;
	ld.shared.v2.f32 	{%f1312, %f1313}, [_ZZ12bodyForce_2dP6float4S0_fiE4spos+1600];
	sub.f32 	%f1314, %f1312, %f10;
	sub.f32 	%f1315, %f1313, %f11;
	fma.rn.f32 	%f1316, %f1314, %f1314, 0f3F800000;
	fma.rn.f32 	%f1317, %f1315, %f1315, %f1316;
	rsqrt.approx.f32 	%f1318, %f1317;
	mul.f32 	%f1319, %f1318, %f1318;
	mul.f32 	%f1320, %f1318, %f1319;
	ld.global.f32 	%f1321, [%rd1+1612];
	mul.f32 	%f1322, %f1321, %f1320;
	fma.rn.f32 	%f1323, %f1314, %f1322, %f1310;
	fma.rn.f32 	%f1324, %f1315, %f1322, %f1311;
	ld.shared.v2.f32 	{%f1325, %f1326}, [_ZZ12bodyForce_2dP6float4S0_fiE4spos+1616];
	sub.f32 	%f1327, %f1325, %f10;
	sub.f32 	%f1328, %f1326, %f11;
	fma.rn.f32 	%f1329, %f1327, %f1327, 0f3F800000;
	fma.rn.f32 	%f1330, %f1328, %f1328, %f1329;
	rsqrt.approx.f32 	%f1331, %f1330;
	mul.f32 	%f1332, %f1331, %f1331;
	mul.f32 	%f1333, %f1331, %f1332;
	ld.global.f32 	%f1334, [%rd1+1628];
	mul.f32 	%f1335, %f1334, %f1333;
	fma.rn.f32 	%f1336, %f1327, %f1335, %f1323;
	fma.rn.f32 	%f1337, %f1328, %f1335, %f1324;
	ld.shared.v2.f32 	{%f1338, %f1339}, [_ZZ12bodyForce_2dP6float4S0_fiE4spos+1632];
	sub.f32 	%f1340, %f1338, %f10;
	sub.f32 	%f1341, %f1339, %f11;
	fma.rn.f32 	%f1342, %f1340, %f1340, 0f3F800000;
	fma.rn.f32 	%f1343, %f1341, %f1341, %f1342;
	rsqrt.approx.f32 	%f1344, %f1343;
	mul.f32 	%f1345, %f1344, %f1344;
	mul.f32 	%f1346, %f1344, %f1345;
	ld.global.f32 	%f1347, [%rd1+1644];
	mul.f32 	%f1348, %f1347, %f1346;
	fma.rn.f32 	%f1349, %f1340, %f1348, %f1336;
	fma.rn.f32 	%f1350, %f1341, %f1348, %f1337;
	ld.shared.v2.f32 	{%f1351, %f1352}, [_ZZ12bodyForce_2dP6float4S0_fiE4spos+1648];
	sub.f32 	%f1353, %f1351, %f10;
	sub.f32 	%f1354, %f1352, %f11;
	fma.rn.f32 	%f1355, %f1353, %f1353, 0f3F800000;
	fma.rn.f32 	%f1356, %f1354, %f1354, %f1355;
	rsqrt.approx.f32 	%f1357, %f1356;
	mul.f32 	%f1358, %f1357, %f1357;
	mul.f32 	%f1359, %f1357, %f1358;
	ld.global.f32 	%f1360, [%rd1+1660];
	mul.f32 	%f1361, %f1360, %f1359;
	fma.rn.f32 	%f1362, %f1353, %f1361, %f1349;
	fma.rn.f32 	%f1363, %f1354, %f1361, %f1350;
	ld.shared.v2.f32 	{%f1364, %f1365}, [_ZZ12bodyForce_2dP6float4S0_fiE4spos+1664];
	sub.f32 	%f1366, %f1364, %f10;
	sub.f32 	%f1367, %f1365, %f11;
	fma.rn.f32 	%f1368, %f1366, %f1366, 0f3F800000;
	fma.rn.f32 	%f1369, %f1367, %f1367, %f1368;
	rsqrt.approx.f32 	%f1370, %f1369;
	mul.f32 	%f1371, %f1370, %f1370;
	mul.f32 	%f1372, %f1370, %f1371;
	ld.global.f32 	%f1373, [%rd1+1676];
	mul.f32 	%f1374, %f1373, %f1372;
	fma.rn.f32 	%f1375, %f1366, %f1374, %f1362;
	fma.rn.f32 	%f1376, %f1367, %f1374, %f1363;
	ld.shared.v2.f32 	{%f1377, %f1378}, [_ZZ12bodyForce_2dP6float4S0_fiE4spos+1680];
	sub.f32 	%f1379, %f1377, %f10;
	sub.f32 	%f1380, %f1378, %f11;
	fma.rn.f32 	%f1381, %f1379, %f1379, 0f3F800000;
	fma.rn.f32 	%f1382, %f1380, %f1380, %f1381;
	rsqrt.approx.f32 	%f1383, %f1382;
	mul.f32 	%f1384, %f1383, %f1383;
	mul.f32 	%f1385, %f1383, %f1384;
	ld.global.f32 	%f1386, [%rd1+1692];
	mul.f32 	%f1387, %f1386, %f1385;
	fma.rn.f32 	%f1388, %f1379, %f1387, %f1375;
	fma.rn.f32 	%f1389, %f1380, %f1387, %f1376;
	ld.shared.v2.f32 	{%f1390, %f1391}, [_ZZ12bodyForce_2dP6float4S0_fiE4spos+1696];
	sub.f32 	%f1392, %f1390, %f10;
	sub.f32 	%f1393, %f1391, %f11;
	fma.rn.f32 	%f1394, %f1392, %f1392, 0f3F800000;
	fma.rn.f32 	%f1395, %f1393, %f1393, %f1394;
	rsqrt.approx.f32 	%f1396, %f1395;
	mul.f32 	%f1397, %f1396, %f1396;
	mul.f32 	%f1398, %f1396, %f1397;
	ld.global.f32 	%f1399, [%rd1+1708];
	mul.f32 	%f1400, %f1399, %f1398;
	fma.rn.f32 	%f1401, %f1392, %f1400, %f1388;
	fma.rn.f32 	%f1402, %f1393, %f1400, %f1389;
	ld.shared.v2.f32 	{%f1403, %f1404}, [_ZZ12bodyForce_2dP6float4S0_fiE4spos+1712];
	sub.f32 	%f1405, %f1403, %f10;
	sub.f32 	%f1406, %f1404, %f11;
	fma.rn.f32 	%f1407, %f1405, %f1405, 0f3F800000;
	fma.rn.f32 	%f1408, %f1406, %f1406, %f1407;
	rsqrt.approx.f32 	%f1409, %f1408;
	mul.f32 	%f1410, %f1409, %f1409;
	mul.f32 	%f1411, %f1409, %f1410;
	ld.global.f32 	%f1412, [%rd1+1724];
	mul.f32 	%f1413, %f1412, %f1411;
	fma.rn.f32 	%f1414, %f1405, %f1413, %f1401;
	fma.rn.f32 	%f1415, %f1406, %f1413, %f1402;
	ld.shared.v2.f32 	{%f1416, %f1417}, [_ZZ12bodyForce_2dP6float4S0_fiE4spos+1728];
	sub.f32 	%f1418, %f1416, %f10;
	sub.f32 	%f1419, %f1417, %f11;
	fma.rn.f32 	%f1420, %f1418, %f1418, 0f3F800000;
	fma.rn.f32 	%f1421, %f1419, %f1419, %f1420;
	rsqrt.approx.f32 	%f1422, %f1421;
	mul.f32 	%f1423, %f1422, %f1422;
	mul.f32 	%f1424, %f1422, %f1423;
	ld.global.f32 	%f1425, [%rd1+1740];
	mul.f32 	%f1426, %f1425, %f1424;
	fma.rn.f32 	%f1427, %f1418, %f1426, %f1414;
	fma.rn.f32 	%f1428, %f1419, %f1426, %f1415;
	ld.shared.v2.f32 	{%f1429, %f1430}, [_ZZ12bodyForce_2dP6float4S0_fiE4spos+1744];
	sub.f32 	%f1431, %f1429, %f10;
	sub.f32 	%f1432, %f1430, %f11;
	fma.rn.f32 	%f1433, %f1431, %f1431, 0f3F800000;
	fma.rn.f32 	%f1434, %f1432, %f1432, %f1433;
	rsqrt.approx.f32 	%f1435, %f1434;
	mul.f32 	%f1436, %f1435, %f1435;
	mul.f32 	%f1437, %f1435, %f1436;
	ld.global.f32 	%f1438, [%rd1+1756];
	mul.f32 	%f1439, %f1438, %f1437;
	fma.rn.f32 	%f1440, %f1431, %f1439, %f1427;
	fma.rn.f32 	%f1441, %f1432, %f1439, %f1428;
	ld.shared.v2.f32 	{%f1442, %f1443}, [_ZZ12bodyForce_2dP6float4S0_fiE4spos+1760];
	sub.f32 	%f1444, %f1442, %f10;
	sub.f32 	%f1445, %f1443, %f11;
	fma.rn.f32 	%f1446, %f1444, %f1444, 0f3F800000;
	fma.rn.f32 	%f1447, %f1445, %f1445, %f1446;
	rsqrt.approx.f32 	%f1448, %f1447;
	mul.f32 	%f1449, %f1448, %f1448;
	mul.f32 	%f1450, %f1448, %f1449;
	ld.global.f32 	%f1451, [%rd1+1772];
	mul.f32 	%f1452, %f1451, %f1450;
	fma.rn.f32 	%f1453, %f1444, %f1452, %f1440;
	fma.rn.f32 	%f1454, %f1445, %f1452, %f1441;
	ld.shared.v2.f32 	{%f1455, %f1456}, [_ZZ12bodyForce_2dP6float4S0_fiE4spos+1776];
	sub.f32 	%f1457, %f1455, %f10;
	sub.f32 	%f1458, %f1456, %f11;
	fma.rn.f32 	%f1459, %f1457, %f1457, 0f3F800000;
	fma.rn.f32 	%f1460, %f1458, %f1458, %f1459;
	rsqrt.approx.f32 	%f1461, %f1460;
	mul.f32 	%f1462, %f1461, %f1461;
	mul.f32 	%f1463, %f1461, %f1462;
	ld.global.f32 	%f1464, [%rd1+1788];
	mul.f32 	%f1465, %f1464, %f1463;
	fma.rn.f32 	%f1466, %f1457, %f1465, %f1453;
	fma.rn.f32 	%f1467, %f1458, %f1465, %f1454;
	ld.shared.v2.f32 	{%f1468, %f1469}, [_ZZ12bodyForce_2dP6float4S0_fiE4spos+1792];
	sub.f32 	%f1470, %f1468, %f10;
	sub.f32 	%f1471, %f1469, %f11;
	fma.rn.f32 	%f1472, %f1470, %f1470, 0f3F800000;
	fma.rn.f32 	%f1473, %f1471, %f1471, %f1472;
	rsqrt.approx.f32 	%f1474, %f1473;
	mul.f32 	%f1475, %f1474, %f1474;
	mul.f32 	%f1476, %f1474, %f1475;
	ld.global.f32 	%f1477, [%rd1+1804];
	mul.f32 	%f1478, %f1477, %f1476;
	fma.rn.f32 	%f1479, %f1470, %f1478, %f1466;
	fma.rn.f32 	%f1480, %f1471, %f1478, %f1467;
	ld.shared.v2.f32 	{%f1481, %f1482}, [_ZZ12bodyForce_2dP6float4S0_fiE4spos+1808];
	sub.f32 	%f1483, %f1481, %f10;
	sub.f32 	%f1484, %f1482, %f11;
	fma.rn.f32 	%f1485, %f1483, %f1483, 0f3F800000;
	fma.rn.f32 	%f1486, %f1484, %f1484, %f1485;
	rsqrt.approx.f32 	%f1487, %f1486;
	mul.f32 	%f1488, %f1487, %f1487;
	mul.f32 	%f1489, %f1487, %f1488;
	ld.global.f32 	%f1490, [%rd1+1820];
	mul.f32 	%f1491, %f1490, %f1489;
	fma.rn.f32 	%f1492, %f1483, %f1491, %f1479;
	fma.rn.f32 	%f1493, %f1484, %f1491, %f1480;
	ld.shared.v2.f32 	{%f1494, %f1495}, [_ZZ12bodyForce_2dP6float4S0_fiE4spos+1824];
	sub.f32 	%f1496, %f1494, %f10;
	sub.f32 	%f1497, %f1495, %f11;
	fma.rn.f32 	%f1498, %f1496, %f1496, 0f3F800000;
	fma.rn.f32 	%f1499, %f1497, %f1497, %f1498;
	rsqrt.approx.f32 	%f1500, %f1499;
	mul.f32 	%f1501, %f1500, %f1500;
	mul.f32 	%f1502, %f1500, %f1501;
	ld.global.f32 	%f1503, [%rd1+1836];
	mul.f32 	%f1504, %f1503, %f1502;
	fma.rn.f32 	%f1505, %f1496, %f1504, %f1492;
	fma.rn.f32 	%f1506, %f1497, %f1504, %f1493;
	ld.shared.v2.f32 	{%f1507, %f1508}, [_ZZ12bodyForce_2dP6float4S0_fiE4spos+1840];
	sub.f32 	%f1509, %f1507, %f10;
	sub.f32 	%f1510, %f1508, %f11;
	fma.rn.f32 	%f1511, %f1509, %f1509, 0f3F800000;
	fma.rn.f32 	%f1512, %f1510, %f1510, %f1511;
	rsqrt.approx.f32 	%f1513, %f1512;
	mul.f32 	%f1514, %f1513, %f1513;
	mul.f32 	%f1515, %f1513, %f1514;
	ld.global.f32 	%f1516, [%rd1+1852];
	mul.f32 	%f1517, %f1516, %f1515;
	fma.rn.f32 	%f1518, %f1509, %f1517, %f1505;
	fma.rn.f32 	%f1519, %f1510, %f1517, %f1506;
	ld.shared.v2.f32 	{%f1520, %f1521}, [_ZZ12bodyForce_2dP6float4S0_fiE4spos+1856];
	sub.f32 	%f1522, %f1520, %f10;
	sub.f32 	%f1523, %f1521, %f11;
	fma.rn.f32 	%f1524, %f1522, %f1522, 0f3F800000;
	fma.rn.f32 	%f1525, %f1523, %f1523, %f1524;
	rsqrt.approx.f32 	%f1526, %f1525;
	mul.f32 	%f1527, %f1526, %f1526;
	mul.f32 	%f1528, %f1526, %f1527;
	ld.global.f32 	%f1529, [%rd1+1868];
	mul.f32 	%f1530, %f1529, %f1528;
	fma.rn.f32 	%f1531, %f1522, %f1530, %f1518;
	fma.rn.f32 	%f1532, %f1523, %f1530, %f1519;
	ld.shared.v2.f32 	{%f1533, %f1534}, [_ZZ12bodyForce_2dP6float4S0_fiE4spos+1872];
	sub.f32 	%f1535, %f1533, %f10;
	sub.f32 	%f1536, %f1534, %f11;
	fma.rn.f32 	%f1537, %f1535, %f1535, 0f3F800000;
	fma.rn.f32 	%f1538, %f1536, %f1536, %f1537;
	rsqrt.approx.f32 	%f1539, %f1538;
	mul.f32 	%f1540, %f1539, %f1539;
	mul.f32 	%f1541, %f1539, %f1540;
	ld.global.f32 	%f1542, [%rd1+1884];
	mul.f32 	%f1543, %f1542, %f1541;
	fma.rn.f32 	%f1544, %f1535, %f1543, %f1531;
	fma.rn.f32 	%f1545, %f1536, %f1543, %f1532;
	ld.shared.v2.f32 	{%f1546, %f1547}, [_ZZ12bodyForce_2dP6float4S0_fiE4spos+1888];
	sub.f32 	%f1548, %f1546, %f10;
	sub.f32 	%f1549, %f1547, %f11;
	fma.rn.f32 	%f1550, %f1548, %f1548, 0f3F800000;
	fma.rn.f32 	%f1551, %f1549, %f1549, %f1550;
	rsqrt.approx.f32 	%f1552, %f1551;
	mul.f32 	%f1553, %f1552, %f1552;
	mul.f32 	%f1554, %f1552, %f1553;
	ld.global.f32 	%f1555, [%rd1+1900];
	mul.f32 	%f1556, %f1555, %f1554;
	fma.rn.f32 	%f1557, %f1548, %f1556, %f1544;
	fma.rn.f32 	%f1558, %f1549, %f1556, %f1545;
	ld.shared.v2.f32 	{%f1559, %f1560}, [_ZZ12bodyForce_2dP6float4S0_fiE4spos+1904];
	sub.f32 	%f1561, %f1559, %f10;
	sub.f32 	%f1562, %f1560, %f11;
	fma.rn.f32 	%f1563, %f1561, %f1561, 0f3F800000;
	fma.rn.f32 	%f1564, %f1562, %f1562, %f1563;
	rsqrt.approx.f32 	%f1565, %f1564;
	mul.f32 	%f1566, %f1565, %f1565;
	mul.f32 	%f1567, %f1565, %f1566;
	ld.global.f32 	%f1568, [%rd1+1916];
	mul.f32 	%f1569, %f1568, %f1567;
	fma.rn.f32 	%f1570, %f1561, %f1569, %f1557;
	fma.rn.f32 	%f1571, %f1562, %f1569, %f1558;
	ld.shared.v2.f32 	{%f1572, %f1573}, [_ZZ12bodyForce_2dP6float4S0_fiE4spos+1920];
	sub.f32 	%f1574, %f1572, %f10;
	sub.f32 	%f1575, %f1573, %f11;
	fma.rn.f32 	%f1576, %f1574, %f1574, 0f3F800000;
	fma.rn.f32 	%f1577, %f1575, %f1575, %f1576;
	rsqrt.approx.f32 	%f1578, %f1577;
	mul.f32 	%f1579, %f1578, %f1578;
	mul.f32 	%f1580, %f1578, %f1579;
	ld.global.f32 	%f1581, [%rd1+1932];
	mul.f32 	%f1582, %f1581, %f1580;
	fma.rn.f32 	%f1583, %f1574, %f1582, %f1570;
	fma.rn.f32 	%f1584, %f1575, %f1582, %f1571;
	ld.shared.v2.f32 	{%f1585, %f1586}, [_ZZ12bodyForce_2dP6float4S0_fiE4spos+1936];
	sub.f32 	%f1587, %f1585, %f10;
	sub.f32 	%f1588, %f1586, %f11;
	fma.rn.f32 	%f1589, %f1587, %f1587, 0f3F800000;
	fma.rn.f32 	%f1590, %f1588, %f1588, %f1589;
	rsqrt.approx.f32 	%f1591, %f1590;
	mul.f32 	%f1592, %f1591, %f1591;
	mul.f32 	%f1593, %f1591, %f1592;
	ld.global.f32 	%f1594, [%rd1+1948];
	mul.f32 	%f1595, %f1594, %f1593;
	fma.rn.f32 	%f1596, %f1587, %f1595, %f1583;
	fma.rn.f32 	%f1597, %f1588, %f1595, %f1584;
	ld.shared.v2.f32 	{%f1598, %f1599}, [_ZZ12bodyForce_2dP6float4S0_fiE4spos+1952];
	sub.f32 	%f1600, %f1598, %f10;
	sub.f32 	%f1601, %f1599, %f11;
	fma.rn.f32 	%f1602, %f1600, %f1600, 0f3F800000;
	fma.rn.f32 	%f1603, %f1601, %f1601, %f1602;
	rsqrt.approx.f32 	%f1604, %f1603;
	mul.f32 	%f1605, %f1604, %f1604;
	mul.f32 	%f1606, %f1604, %f1605;
	ld.global.f32 	%f1607, [%rd1+1964];
	mul.f32 	%f1608, %f1607, %f1606;
	fma.rn.f32 	%f1609, %f1600, %f1608, %f1596;
	fma.rn.f32 	%f1610, %f1601, %f1608, %f1597;
	ld.shared.v2.f32 	{%f1611, %f1612}, [_ZZ12bodyForce_2dP6float4S0_fiE4spos+1968];
	sub.f32 	%f1613, %f1611, %f10;
	sub.f32 	%f1614, %f1612, %f11;
	fma.rn.f32 	%f1615, %f1613, %f1613, 0f3F800000;
	fma.rn.f32 	%f1616, %f1614, %f1614, %f1615;
	rsqrt.approx.f32 	%f1617, %f1616;
	mul.f32 	%f1618, %f1617, %f1617;
	mul.f32 	%f1619, %f1617, %f1618;
	ld.global.f32 	%f1620, [%rd1+1980];
	mul.f32 	%f1621, %f1620, %f1619;
	fma.rn.f32 	%f1622, %f1613, %f1621, %f1609;
	fma.rn.f32 	%f1623, %f1614, %f1621, %f1610;
	ld.shared.v2.f32 	{%f1624, %f1625}, [_ZZ12bodyForce_2dP6float4S0_fiE4spos+1984];
	sub.f32 	%f1626, %f1624, %f10;
	sub.f32 	%f1627, %f1625, %f11;
	fma.rn.f32 	%f1628, %f1626, %f1626, 0f3F800000;
	fma.rn.f32 	%f1629, %f1627, %f1627, %f1628;
	rsqrt.approx.f32 	%f1630, %f1629;
	mul.f32 	%f1631, %f1630, %f1630;
	mul.f32 	%f1632, %f1630, %f1631;
	ld.global.f32 	%f1633, [%rd1+1996];
	mul.f32 	%f1634, %f1633, %f1632;
	fma.rn.f32 	%f1635, %f1626, %f1634, %f1622;
	fma.rn.f32 	%f1636, %f1627, %f1634, %f1623;
	ld.shared.v2.f32 	{%f1637, %f1638}, [_ZZ12bodyForce_2dP6float4S0_fiE4spos+2000];
	sub.f32 	%f1639, %f1637, %f10;
	sub.f32 	%f1640, %f1638, %f11;
	fma.rn.f32 	%f1641, %f1639, %f1639, 0f3F800000;
	fma.rn.f32 	%f1642, %f1640, %f1640, %f1641;
	rsqrt.approx.f32 	%f1643, %f1642;
	mul.f32 	%f1644, %f1643, %f1643;
	mul.f32 	%f1645, %f1643, %f1644;
	ld.global.f32 	%f1646, [%rd1+2012];
	mul.f32 	%f1647, %f1646, %f1645;
	fma.rn.f32 	%f1648, %f1639, %f1647, %f1635;
	fma.rn.f32 	%f1649, %f1640, %f1647, %f1636;
	ld.shared.v2.f32 	{%f1650, %f1651}, [_ZZ12bodyForce_2dP6float4S0_fiE4spos+2016];
	sub.f32 	%f1652, %f1650, %f10;
	sub.f32 	%f1653, %f1651, %f11;
	fma.rn.f32 	%f1654, %f1652, %f1652, 0f3F800000;
	fma.rn.f32 	%f1655, %f1653, %f1653, %f1654;
	rsqrt.approx.f32 	%f1656, %f1655;
	mul.f32 	%f1657, %f1656, %f1656;
	mul.f32 	%f1658, %f1656, %f1657;
	ld.global.f32 	%f1659, [%rd1+2028];
	mul.f32 	%f1660, %f1659, %f1658;
	fma.rn.f32 	%f1661, %f1652, %f1660, %f1648;
	fma.rn.f32 	%f1662, %f1653, %f1660, %f1649;
	ld.shared.v2.f32 	{%f1663, %f1664}, [_ZZ12bodyForce_2dP6float4S0_fiE4spos+2032];
	sub.f32 	%f1665, %f1663, %f10;
	sub.f32 	%f1666, %f1664, %f11;
	fma.rn.f32 	%f1667, %f1665, %f1665, 0f3F800000;
	fma.rn.f32 	%f1668, %f1666, %f1666, %f1667;
	rsqrt.approx.f32 	%f1669, %f1668;
	mul.f32 	%f1670, %f1669, %f1669;
	mul.f32 	%f1671, %f1669, %f1670;
	ld.global.f32 	%f1672, [%rd1+2044];
	mul.f32 	%f1673, %f1672, %f1671;
	fma.rn.f32 	%f1675, %f1665, %f1673, %f1661;
	fma.rn.f32 	%f1674, %f1666, %f1673, %f1662;
	bar.sync 	0;
	add.s32 	%r16, %r16, 1;
	setp.ne.s32 	%p2, %r16, 0;
	add.s32 	%r15, %r15, %r1;
	@%p2 bra 	$L__BB0_2;
	cvta.to.global.u64 	%rd8, %rd3;
	add.s64 	%rd10, %rd8, %rd5;
	st.global.v2.f32 	[%rd10+8], {%f1675, %f1674};
$L__BB0_4:
	ret;

}
	// .globl	_Z14bodyForce_2d_IP6float4S0_fi
.visible .entry _Z14bodyForce_2d_IP6float4S0_fi(
	.param .u64 .ptr .align 1 _Z14bodyForce_2d_IP6float4S0_fi_param_0,
	.param .u64 .ptr .align 1 _Z14bodyForce_2d_IP6float4S0_fi_param_1,
	.param .f32 _Z14bodyForce_2d_IP6float4S0_fi_param_2,
	.param .u32 _Z14bodyForce_2d_IP6float4S0_fi_param_3
)
{
	.reg .pred 	%p<2>;
	.reg .b32 	%r<6>;
	.reg .b32 	%f<12>;
	.reg .b64 	%rd<8>;

	ld.param.u64 	%rd1, [_Z14bodyForce_2d_IP6float4S0_fi_param_0];
	ld.param.u64 	%rd2, [_Z14bodyForce_2d_IP6float4S0_fi_param_1];
	ld.param.f32 	%f1, [_Z14bodyForce_2d_IP6float4S0_fi_param_2];
	ld.param.u32 	%r2, [_Z14bodyForce_2d_IP6float4S0_fi_param_3];
	mov.u32 	%r3, %ntid.x;
	mov.u32 	%r4, %ctaid.x;
	mov.u32 	%r5, %tid.x;
	mad.lo.s32 	%r1, %r3, %r4, %r5;
	setp.ge.s32 	%p1, %r1, %r2;
	@%p1 bra 	$L__BB1_2;
	cvta.to.global.u64 	%rd3, %rd2;
	cvta.to.global.u64 	%rd4, %rd1;
	mul.wide.s32 	%rd5, %r1, 16;
	add.s64 	%rd6, %rd3, %rd5;
	ld.global.v4.f32 	{%f2, %f3, %f4, %f5}, [%rd6];
	fma.rn.f32 	%f6, %f1, %f4, %f2;
	fma.rn.f32 	%f7, %f1, %f5, %f3;
	st.global.v2.f32 	[%rd6], {%f6, %f7};
	add.s64 	%rd7, %rd4, %rd5;
	ld.global.v2.f32 	{%f8, %f9}, [%rd7];
	fma.rn.f32 	%f10, %f1, %f6, %f8;
	fma.rn.f32 	%f11, %f1, %f7, %f9;
	st.global.v2.f32 	[%rd7], {%f10, %f11};
$L__BB1_2:
	ret;

}
	// .globl	_Z17compute_bounds_2DP6float4iS0_
.visible .entry _Z17compute_bounds_2DP6float4iS0_(
	.param .u64 .ptr .align 1 _Z17compute_bounds_2DP6float4iS0__param_0,
	.param .u32 _Z17compute_bounds_2DP6float4iS0__param_1,
	.param .u64 .ptr .align 1 _Z17compute_bounds_2DP6float4iS0__param_2
)
{
	.reg .pred 	%p<13>;
	.reg .b32 	%r<71>;
	.reg .b32 	%f<154>;
	.reg .b64 	%rd<15>;
	// demoted variable
	.shared .align 16 .b8 _ZZ17compute_bounds_2DP6float4iS0_E6s_data[2048];
	ld.param.u64 	%rd3, [_Z17compute_bounds_2DP6float4iS0__param_0];
	ld.param.u32 	%r33, [_Z17compute_bounds_2DP6float4iS0__param_1];
	ld.param.u64 	%rd4, [_Z17compute_bounds_2DP6float4iS0__param_2];
	cvta.to.global.u64 	%rd1, %rd4;
	cvta.to.global.u64 	%rd2, %rd3;
	mov.u32 	%r1, %nctaid.x;
	shl.b32 	%r2, %r1, 7;
	mov.u32 	%r3, %ctaid.x;
	shl.b32 	%r34, %r3, 7;
	mov.u32 	%r4, %tid.x;
	add.s32 	%r5, %r34, %r4;
	mul.wide.s32 	%rd5, %r5, 16;
	add.s64 	%rd6, %rd2, %rd5;
	ld.global.v2.f32 	{%f149, %f148}, [%rd6];
	add.s32 	%r63, %r5, %r2;
	setp.ge.s32 	%p1, %r63, %r33;
	mov.f32 	%f146, %f148;
	mov.f32 	%f147, %f149;
	@%p1 bra 	$L__BB2_7;
	shl.b32 	%r35, %r1, 8;
	add.s32 	%r36, %r5, %r35;
	max.s32 	%r37, %r33, %r36;
	setp.lt.s32 	%p2, %r36, %r33;
	selp.u32 	%r38, 1, 0, %p2;
	add.s32 	%r39, %r36, %r38;
	sub.s32 	%r40, %r37, %r39;
	max.u32 	%r41, %r2, 1;
	div.u32 	%r42, %r40, %r41;
	add.s32 	%r7, %r42, %r38;
	and.b32  	%r43, %r7, 3;
	setp.eq.s32 	%p3, %r43, 3;
	mov.u32 	%r64, %r63;
	mov.f32 	%f147, %f149;
	mov.f32 	%f146, %f148;
	@%p3 bra 	$L__BB2_4;
	add.s32 	%r44, %r1, %r3;
	shl.b32 	%r45, %r44, 7;
	add.s32 	%r64, %r4, %r45;
	add.s32 	%r46, %r7, 1;
	and.b32  	%r47, %r46, 3;
	neg.s32 	%r61, %r47;
	mov.f32 	%f147, %f149;
	mov.f32 	%f146, %f148;
$L__BB2_3:
	.pragma "nounroll";
	mul.wide.s32 	%rd7, %r63, 16;
	add.s64 	%rd8, %rd2, %rd7;
	ld.global.v2.f32 	{%f40, %f41}, [%rd8];
	min.f32 	%f149, %f149, %f40;
	min.f32 	%f148, %f148, %f41;
	max.f32 	%f147, %f147, %f40;
	max.f32 	%f146, %f146, %f41;
	add.s32 	%r63, %r63, %r2;
	add.s32 	%r64, %r64, %r2;
	add.s32 	%r61, %r61, 1;
	setp.ne.s32 	%p4, %r61, 0;
	@%p4 bra 	$L__BB2_3;
$L__BB2_4:
	setp.lt.u32 	%p5, %r7, 3;
	@%p5 bra 	$L__BB2_7;
	mul.wide.s32 	%rd11, %r2, 16;
$L__BB2_6:
	mul.wide.s32 	%rd9, %r64, 16;
	add.s64 	%rd10, %rd2, %rd9;
	ld.global.v2.f32 	{%f42, %f43}, [%rd10];
	min.f32 	%f44, %f149, %f42;
	min.f32 	%f45, %f148, %f43;
	max.f32 	%f46, %f147, %f42;
	max.f32 	%f47, %f146, %f43;
	add.s32 	%r48, %r64, %r2;
	add.s64 	%rd12, %rd10, %rd11;
	ld.global.v2.f32 	{%f48, %f49}, [%rd12];
	min.f32 	%f50, %f44, %f48;
	min.f32 	%f51, %f45, %f49;
	max.f32 	%f52, %f46, %f48;
	max.f32 	%f53, %f47, %f49;
	add.s32 	%r49, %r48, %r2;
	add.s64 	%rd13, %rd12, %rd11;
	ld.global.v2.f32 	{%f54, %f55}, [%rd13];
	min.f32 	%f56, %f50, %f54;
	min.f32 	%f57, %f51, %f55;
	max.f32 	%f58, %f52, %f54;
	max.f32 	%f59, %f53, %f55;
	add.s32 	%r50, %r49, %r2;
	add.s64 	%rd14, %rd13, %rd11;
	ld.global.v2.f32 	{%f60, %f61}, [%rd14];
	min.f32 	%f149, %f56, %f60;
	min.f32 	%f148, %f57, %f61;
	max.f32 	%f147, %f58, %f60;
	max.f32 	%f146, %f59, %f61;
	add.s32 	%r64, %r50, %r2;
	setp.lt.s32 	%p6, %r64, %r33;
	@%p6 bra 	$L__BB2_6;
$L__BB2_7:
	shl.b32 	%r51, %r4, 4;
	mov.u32 	%r52, _ZZ17compute_bounds_2DP6float4iS0_E6s_data;
	add.s32 	%r53, %r52, %r51;
	st.shared.v4.f32 	[%r53], {%f149, %f148, %f147, %f146};
	bar.sync 	0;
	setp.ne.s32 	%p7, %r4, 0;
	@%p7 bra 	$L__BB2_18;
	mov.b32 	%r66, 64;
$L__BB2_9:
	add.s32 	%r56, %r52, %r66;
	ld.shared.v4.f32 	{%f62, %f63, %f64, %f65}, [%r56+-64];
	min.f32 	%f66, %f149, %f62;
	min.f32 	%f67, %f148, %f63;
	max.f32 	%f68, %f147, %f64;
	max.f32 	%f69, %f146, %f65;
	ld.shared.v4.f32 	{%f70, %f71, %f72, %f73}, [%r56+-48];
	min.f32 	%f74, %f66, %f70;
	min.f32 	%f75, %f67, %f71;
	max.f32 	%f76, %f68, %f72;
	max.f32 	%f77, %f69, %f73;
	ld.shared.v4.f32 	{%f78, %f79, %f80, %f81}, [%r56+-32];
	min.f32 	%f82, %f74, %f78;
	min.f32 	%f83, %f75, %f79;
	max.f32 	%f84, %f76, %f80;
	max.f32 	%f85, %f77, %f81;
	ld.shared.v4.f32 	{%f86, %f87, %f88, %f89}, [%r56+-16];
	min.f32 	%f90, %f82, %f86;
	min.f32 	%f91, %f83, %f87;
	max.f32 	%f92, %f84, %f88;
	max.f32 	%f93, %f85, %f89;
	ld.shared.v4.f32 	{%f94, %f95, %f96, %f97}, [%r56];
	min.f32 	%f98, %f90, %f94;
	min.f32 	%f99, %f91, %f95;
	max.f32 	%f100, %f92, %f96;
	max.f32 	%f101, %f93, %f97;
	ld.shared.v4.f32 	{%f102, %f103, %f104, %f105}, [%r56+16];
	min.f32 	%f106, %f98, %f102;
	min.f32 	%f107, %f99, %f103;
	max.f32 	%f108, %f100, %f104;
	max.f32 	%f109, %f101, %f105;
	ld.shared.v4.f32 	{%f110, %f111, %f112, %f113}, [%r56+32];
	min.f32 	%f114, %f106, %f110;
	min.f32 	%f115, %f107, %f111;
	max.f32 	%f116, %f108, %f112;
	max.f32 	%f117, %f109, %f113;
	ld.shared.v4.f32 	{%f118, %f119, %f120, %f121}, [%r56+48];
	min.f32 	%f149, %f114, %f118;
	min.f32 	%f148, %f115, %f119;
	max.f32 	%f147, %f116, %f120;
	max.f32 	%f146, %f117, %f121;
	add.s32 	%r66, %r66, 128;
	setp.ne.s32 	%p8, %r66, 2112;
	@%p8 bra 	$L__BB2_9;
	ld.global.u32 	%r67, [%rd1];
$L__BB2_11:
	mov.b32 	%f122, %r67;
	min.f32 	%f123, %f149, %f122;
	mov.b32 	%r57, %f123;
	atom.relaxed.global.cas.b32 	%r23, [%rd1], %r67, %r57;
	setp.ne.s32 	%p9, %r67, %r23;
	mov.u32 	%r67, %r23;
	@%p9 bra 	$L__BB2_11;
	ld.global.u32 	%r68, [%rd1+4];
$L__BB2_13:
	mov.b32 	%f124, %r68;
	min.f32 	%f125, %f148, %f124;
	mov.b32 	%r58, %f125;
	atom.relaxed.global.cas.b32 	%r26, [%rd1+4], %r68, %r58;
	setp.ne.s32 	%p10, %r68, %r26;
	mov.u32 	%r68, %r26;
	@%p10 bra 	$L__BB2_13;
	ld.global.u32 	%r69, [%rd1+8];
$L__BB2_15:
	mov.b32 	%f126, %r69;
	max.f32 	%f127, %f147, %f126;
	mov.b32 	%r59, %f127;
	atom.relaxed.global.cas.b32 	%r29, [%rd1+8], %r69, %r59;
	setp.ne.s32 	%p11, %r69, %r29;
	mov.u32 	%r69, %r29;
	@%p11 bra 	$L__BB2_15;
	ld.global.u32 	%r70, [%rd1+12];
$L__BB2_17:
	mov.b32 	%f128, %r70;
	max.f32 	%f129, %f146, %f128;
	mov.b32 	%r60, %f129;
	atom.relaxed.global.cas.b32 	%r32, [%rd1+12], %r70, %r60;
	setp.ne.s32 	%p12, %r70, %r32;
	mov.u32 	%r70, %r32;
	@%p12 bra 	$L__BB2_17;
$L__BB2_18:
	ret;

}
	// .globl	_Z10precomputeP6float4S0_PiS1_iiii
.visible .entry _Z10precomputeP6float4S0_PiS1_iiii(
	.param .u64 .ptr .align 1 _Z10precomputeP6float4S0_PiS1_iiii_param_0,
	.param .u64 .ptr .align 1 _Z10precomputeP6float4S0_PiS1_iiii_param_1,
	.param .u64 .ptr .align 1 _Z10precomputeP6float4S0_PiS1_iiii_param_2,
	.param .u64 .ptr .align 1 _Z10precomputeP6float4S0_PiS1_iiii_param_3,
	.param .u32 _Z10precomputeP6float4S0_PiS1_iiii_param_4,
	.param .u32 _Z10precomputeP6float4S0_PiS1_iiii_param_5,
	.param .u32 _Z10precomputeP6float4S0_PiS1_iiii_param_6,
	.param .u32 _Z10precomputeP6float4S0_PiS1_iiii_param_7
)
{
	.reg .pred 	%p<7>;
	.reg .b32 	%r<61>;
	.reg .b32 	%f<51>;
	.reg .b64 	%rd<37>;

	ld.param.u64 	%rd5, [_Z10precomputeP6float4S0_PiS1_iiii_param_0];
	ld.param.u64 	%rd6, [_Z10precomputeP6float4S0_PiS1_iiii_param_1];
	ld.param.u64 	%rd7, [_Z10precomputeP6float4S0_PiS1_iiii_param_2];
	ld.param.u64 	%rd8, [_Z10precomputeP6float4S0_PiS1_iiii_param_3];
	ld.param.u32 	%r12, [_Z10precomputeP6float4S0_PiS1_iiii_param_4];
	ld.param.u32 	%r13, [_Z10precomputeP6float4S0_PiS1_iiii_param_5];
	ld.param.u32 	%r14, [_Z10precomputeP6float4S0_PiS1_iiii_param_6];
	ld.param.u32 	%r15, [_Z10precomputeP6float4S0_PiS1_iiii_param_7];
	cvta.to.global.u64 	%rd1, %rd7;
	cvta.to.global.u64 	%rd2, %rd8;
	cvta.to.global.u64 	%rd3, %rd5;
	cvta.to.global.u64 	%rd4, %rd6;
	mov.u32 	%r16, %tid.x;
	mov.u32 	%r17, %ctaid.x;
	mov.u32 	%r18, %ntid.x;
	mad.lo.s32 	%r59, %r17, %r18, %r16;
	mov.u32 	%r19, %nctaid.x;
	mul.lo.s32 	%r2, %r18, %r19;
	ld.global.v4.f32 	{%f3, %f4, %f5, %f6}, [%rd4];
	sub.f32 	%f7, %f5, %f3;
	cvt.rn.f32.s32 	%f8, %r14;
	div.rn.f32 	%f1, %f7, %f8;
	sub.f32 	%f9, %f6, %f4;
	cvt.rn.f32.s32 	%f10, %r15;
	div.rn.f32 	%f2, %f9, %f10;
	setp.ge.s32 	%p1, %r59, %r13;
	@%p1 bra 	$L__BB3_7;
	add.s32 	%r20, %r59, %r2;
	max.s32 	%r21, %r13, %r20;
	setp.lt.s32 	%p2, %r20, %r13;
	selp.u32 	%r22, 1, 0, %p2;
	add.s32 	%r23, %r20, %r22;
	sub.s32 	%r24, %r21, %r23;
	div.u32 	%r25, %r24, %r2;
	add.s32 	%r3, %r25, %r22;
	and.b32  	%r26, %r3, 3;
	setp.eq.s32 	%p3, %r26, 3;
	@%p3 bra 	$L__BB3_4;
	add.s32 	%r27, %r3, 1;
	and.b32  	%r28, %r27, 3;
	neg.s32 	%r57, %r28;
$L__BB3_3:
	.pragma "nounroll";
	mul.wide.s32 	%rd9, %r59, 16;
	add.s64 	%rd10, %rd3, %rd9;
	ld.global.v2.f32 	{%f11, %f12}, [%rd10];
	ld.global.v2.f32 	{%f13, %f14}, [%rd4];
	sub.f32 	%f15, %f11, %f13;
	div.rn.f32 	%f16, %f15, %f1;
	cvt.rzi.s32.f32 	%r29, %f16;
	sub.f32 	%f17, %f12, %f14;
	div.rn.f32 	%f18, %f17, %f2;
	cvt.rzi.s32.f32 	%r30, %f18;
	mad.lo.s32 	%r31, %r30, %r14, %r29;
	mul.wide.s32 	%rd11, %r31, 4;
	add.s64 	%rd12, %rd2, %rd11;
	atom.global.add.u32 	%r32, [%rd12], 1;
	mad.lo.s32 	%r33, %r31, %r12, %r32;
	mul.wide.s32 	%rd13, %r33, 4;
	add.s64 	%rd14, %rd1, %rd13;
	st.global.u32 	[%rd14], %r59;
	add.s32 	%r59, %r59, %r2;
	add.s32 	%r57, %r57, 1;
	setp.ne.s32 	%p4, %r57, 0;
	@%p4 bra 	$L__BB3_3;
$L__BB3_4:
	setp.lt.u32 	%p5, %r3, 3;
	@%p5 bra 	$L__BB3_7;
	mul.wide.s32 	%rd21, %r2, 16;
$L__BB3_6:
	mul.wide.s32 	%rd15, %r59, 16;
	add.s64 	%rd16, %rd3, %rd15;
	ld.global.v2.f32 	{%f19, %f20}, [%rd16];
	ld.global.v2.f32 	{%f21, %f22}, [%rd4];
	sub.f32 	%f23, %f19, %f21;
	div.rn.f32 	%f24, %f23, %f1;
	cvt.rzi.s32.f32 	%r34, %f24;
	sub.f32 	%f25, %f20, %f22;
	div.rn.f32 	%f26, %f25, %f2;
	cvt.rzi.s32.f32 	%r35, %f26;
	mad.lo.s32 	%r36, %r35, %r14, %r34;
	mul.wide.s32 	%rd17, %r36, 4;
	add.s64 	%rd18, %rd2, %rd17;
	atom.global.add.u32 	%r37, [%rd18], 1;
	mad.lo.s32 	%r38, %r36, %r12, %r37;
	mul.wide.s32 	%rd19, %r38, 4;
	add.s64 	%rd20, %rd1, %rd19;
	st.global.u32 	[%rd20], %r59;
	add.s32 	%r39, %r59, %r2;
	add.s64 	%rd22, %rd16, %rd21;
	ld.global.v2.f32 	{%f27, %f28}, [%rd22];
	ld.global.v2.f32 	{%f29, %f30}, [%rd4];
	sub.f32 	%f31, %f27, %f29;
	div.rn.f32 	%f32, %f31, %f1;
	cvt.rzi.s32.f32 	%r40, %f32;
	sub.f32 	%f33, %f28, %f30;
	div.rn.f32 	%f34, %f33, %f2;
	cvt.rzi.s32.f32 	%r41, %f34;
	mad.lo.s32 	%r42, %r41, %r14, %r40;
	mul.wide.s32 	%rd23, %r42, 4;
	add.s64 	%rd24, %rd2, %rd23;
	atom.global.add.u32 	%r43, [%rd24], 1;
	mad.lo.s32 	%r44, %r42, %r12, %r43;
	mul.wide.s32 	%rd25, %r44, 4;
	add.s64 	%rd26, %rd1, %rd25;
	st.global.u32 	[%rd26], %r39;
	add.s32 	%r45, %r39, %r2;
	add.s64 	%rd27, %rd22, %rd21;
	ld.global.v2.f32 	{%f35, %f36}, [%rd27];
	ld.global.v2.f32 	{%f37, %f38}, [%rd4];
	sub.f32 	%f39, %f35, %f37;
	div.rn.f32 	%f40, %f39, %f1;
	cvt.rzi.s32.f32 	%r46, %f40;
	sub.f32 	%f41, %f36, %f38;
	div.rn.f32 	%f42, %f41, %f2;
	cvt.rzi.s32.f32 	%r47, %f42;
	mad.lo.s32 	%r48, %r47, %r14, %r46;
	mul.wide.s32 	%rd28, %r48, 4;
	add.s64 	%rd29, %rd2, %rd28;
	atom.global.add.u32 	%r49, [%rd29], 1;
	mad.lo.s32 	%r50, %r48, %r12, %r49;
	mul.wide.s32 	%rd30, %r50, 4;
	add.s64 	%rd31, %rd1, %rd30;
	st.global.u32 	[%rd31], %r45;
	add.s32 	%r51, %r45, %r2;
	add.s64 	%rd32, %rd27, %rd21;
	ld.global.v2.f32 	{%f43, %f44}, [%rd32];
	ld.global.v2.f32 	{%f45, %f46}, [%rd4];
	sub.f32 	%f47, %f43, %f45;
	div.rn.f32 	%f48, %f47, %f1;
	cvt.rzi.s32.f32 	%r52, %f48;
	sub.f32 	%f49, %f44, %f46;
	div.rn.f32 	%f50, %f49, %f2;
	cvt.rzi.s32.f32 	%r53, %f50;
	mad.lo.s32 	%r54, %r53, %r14, %r52;
	mul.wide.s32 	%rd33, %r54, 4;
	add.s64 	%rd34, %rd2, %rd33;
	atom.global.add.u32 	%r55, [%rd34], 1;
	mad.lo.s32 	%r56, %r54, %r12, %r55;
	mul.wide.s32 	%rd35, %r56, 4;
	add.s64 	%rd36, %rd1, %rd35;
	st.global.u32 	[%rd36], %r51;
	add.s32 	%r59, %r51, %r2;
	setp.lt.s32 	%p6, %r59, %r13;
	@%p6 bra 	$L__BB3_6;
$L__BB3_7:
	ret;

}
	// .globl	_Z14build_quadtreePiS_iP6float4S_S_S_S1_ii
.visible .entry _Z14build_quadtreePiS_iP6float4S_S_S_S1_ii(
	.param .u64 .ptr .align 1 _Z14build_quadtreePiS_iP6float4S_S_S_S1_ii_param_0,
	.param .u64 .ptr .align 1 _Z14build_quadtreePiS_iP6float4S_S_S_S1_ii_param_1,
	.param .u32 _Z14build_quadtreePiS_iP6float4S_S_S_S1_ii_param_2,
	.param .u64 .ptr .align 1 _Z14build_quadtreePiS_iP6float4S_S_S_S1_ii_param_3,
	.param .u64 .ptr .align 1 _Z14build_quadtreePiS_iP6float4S_S_S_S1_ii_param_4,
	.param .u64 .ptr .align 1 _Z14build_quadtreePiS_iP6float4S_S_S_S1_ii_param_5,
	.param .u64 .ptr .align 1 _Z14build_quadtreePiS_iP6float4S_S_S_S1_ii_param_6,
	.param .u64 .ptr .align 1 _Z14build_quadtreePiS_iP6float4S_S_S_S1_ii_param_7,
	.param .u32 _Z14build_quadtreePiS_iP6float4S_S_S_S1_ii_param_8,
	.param .u32 _Z14build_quadtreePiS_iP6float4S_S_S_S1_ii_param_9
)
{
	.local .align 16 .b8 	__local_depot4[48];
	.reg .b64 	%SP;
	.reg .b64 	%SPL;
	.reg .pred 	%p<25>;
	.reg .b16 	%rs<12>;
	.reg .b32 	%r<82>;
	.reg .b32 	%f<138>;
	.reg .b64 	%rd<60>;
	.reg .b64 	%fd<5>;

	mov.u64 	%SPL, __local_depot4;
	cvta.local.u64 	%SP, %SPL;
	ld.param.u64 	%rd16, [_Z14build_quadtreePiS_iP6float4S_S_S_S1_ii_param_0];
	ld.param.u64 	%rd12, [_Z14build_quadtreePiS_iP6float4S_S_S_S1_ii_param_1];
	ld.param.u32 	%r33, [_Z14build_quadtreePiS_iP6float4S_S_S_S1_ii_param_2];
	ld.param.u64 	%rd17, [_Z14build_quadtreePiS_iP6float4S_S_S_S1_ii_param_3];
	ld.param.u64 	%rd18, [_Z14build_quadtreePiS_iP6float4S_S_S_S1_ii_param_5];
	ld.param.u32 	%r34, [_Z14build_quadtreePiS_iP6float4S_S_S_S1_ii_param_8];
	ld.param.u32 	%r35, [_Z14build_quadtreePiS_iP6float4S_S_S_S1_ii_param_9];
	cvta.to.global.u64 	%rd1, %rd17;
	cvta.to.global.u64 	%rd2, %rd18;
	cvta.to.global.u64 	%rd3, %rd16;
	mov.u32 	%r6, %tid.x;
	mov.u32 	%r36, %ctaid.x;
	mov.u32 	%r37, %ctaid.y;
	mov.u32 	%r38, %nctaid.x;
	mad.lo.s32 	%r2, %r37, %r38, %r36;
	mul.lo.s32 	%r3, %r33, %r2;
	setp.ge.s32 	%p1, %r6, %r33;
	@%p1 bra 	$L__BB4_27;
	cvta.to.global.u64 	%rd19, %rd12;
	add.s32 	%r39, %r3, %r6;
	mul.wide.u32 	%rd20, %r39, 4;
	add.s64 	%rd21, %rd3, %rd20;
	ld.global.u32 	%r7, [%rd21];
	mul.wide.s32 	%rd22, %r2, 4;
	add.s64 	%rd4, %rd19, %rd22;
	mov.b16 	%rs11, 1;
	mov.u32 	%r64, %r34;
$L__BB4_2:
	ld.global.u32 	%r40, [%rd4];
	setp.ge.s32 	%p2, %r6, %r40;
	@%p2 bra 	$L__BB4_27;
	setp.gt.s32 	%p3, %r7, -1;
	setp.lt.s32 	%p4, %r7, %r34;
	and.pred  	%p5, %p3, %p4;
	@%p5 bra 	$L__BB4_5;
	mov.u32 	%r62, %ntid.x;
	add.s32 	%r6, %r6, %r62;
	add.s32 	%r63, %r6, %r3;
	mul.wide.s32 	%rd52, %r63, 4;
	add.s64 	%rd53, %rd3, %rd52;
	ld.global.u32 	%r7, [%rd53];
	bra.uni 	$L__BB4_26;
$L__BB4_5:
	and.b16  	%rs5, %rs11, 255;
	setp.eq.s16 	%p6, %rs5, 0;
	@%p6 bra 	$L__BB4_7;
	ld.param.u64 	%rd57, [_Z14build_quadtreePiS_iP6float4S_S_S_S1_ii_param_7];
	cvta.to.global.u64 	%rd23, %rd57;
	ld.global.v4.f32 	{%f114, %f115, %f116, %f117}, [%rd23];
	mov.u32 	%r69, %r34;
	bra.uni 	$L__BB4_8;
$L__BB4_7:
	mul.wide.s32 	%rd24, %r64, 4;
	add.s64 	%rd25, %rd2, %rd24;
	ld.global.u32 	%r69, [%rd25];
$L__BB4_8:
	setp.lt.s32 	%p7, %r69, %r34;
	@%p7 bra 	$L__BB4_11;
	mul.wide.u32 	%rd26, %r7, 16;
	add.s64 	%rd5, %rd1, %rd26;
$L__BB4_10:
	ld.param.u64 	%rd55, [_Z14build_quadtreePiS_iP6float4S_S_S_S1_ii_param_6];
	.pragma "used_bytes_mask 61695";
	ld.global.v4.f32 	{%f50, %f51, %f52, %f53}, [%rd5];
	add.f32 	%f54, %f114, %f116;
	mul.f32 	%f55, %f54, 0f3F000000;
	setp.ge.f32 	%p8, %f50, %f55;
	selp.f32 	%f114, %f55, %f114, %p8;
	selp.f32 	%f116, %f116, %f55, %p8;
	add.f32 	%f56, %f115, %f117;
	mul.f32 	%f57, %f56, 0f3F000000;
	setp.ltu.f32 	%p9, %f51, %f57;
	selp.b32 	%r41, 3, 2, %p8;
	selp.u32 	%r42, 1, 0, %p8;
	selp.f32 	%f115, %f115, %f57, %p9;
	selp.f32 	%f117, %f57, %f117, %p9;
	selp.b32 	%r43, %r42, %r41, %p9;
	mul.wide.s32 	%rd27, %r69, 16;
	add.s64 	%rd28, %rd1, %rd27;
	mul.f32 	%f58, %f50, %f53;
	atom.global.add.f32 	%f59, [%rd28], %f58;
	ld.global.f32 	%f60, [%rd5+4];
	ld.global.f32 	%f61, [%rd5+12];
	mul.f32 	%f62, %f60, %f61;
	atom.global.add.f32 	%f63, [%rd28+4], %f62;
	ld.global.f32 	%f64, [%rd5+12];
	atom.global.add.f32 	%f65, [%rd28+12], %f64;
	cvta.to.global.u64 	%rd29, %rd55;
	mul.wide.s32 	%rd30, %r69, 4;
	add.s64 	%rd31, %rd29, %rd30;
	atom.global.add.u32 	%r44, [%rd31], 1;
	shl.b32 	%r45, %r69, 2;
	or.b32  	%r64, %r43, %r45;
	mul.wide.s32 	%rd32, %r64, 4;
	add.s64 	%rd33, %rd2, %rd32;
	ld.global.u32 	%r69, [%rd33];
	setp.ge.s32 	%p10, %r69, %r34;
	@%p10 bra 	$L__BB4_10;
$L__BB4_11:
	setp.eq.s32 	%p11, %r69, -2;
	mov.b16 	%rs11, 0;
	@%p11 bra 	$L__BB4_25;
	mul.wide.s32 	%rd34, %r64, 4;
	add.s64 	%rd6, %rd2, %rd34;
	atom.relaxed.global.cas.b32 	%r46, [%rd6], %r69, -2;
	setp.ne.s32 	%p12, %r46, %r69;
	@%p12 bra 	$L__BB4_25;
	setp.eq.s32 	%p13, %r69, -1;
	@%p13 bra 	$L__BB4_24;
	mul.wide.u32 	%rd35, %r7, 16;
	add.s64 	%rd7, %rd1, %rd35;
	ld.global.f32 	%f66, [%rd7];
	mul.wide.s32 	%rd36, %r69, 16;
	add.s64 	%rd8, %rd1, %rd36;
	ld.global.f32 	%f67, [%rd8];
	setp.neu.f32 	%p14, %f66, %f67;
	@%p14 bra 	$L__BB4_16;
	ld.global.f32 	%f68, [%rd7+4];
	ld.global.f32 	%f69, [%rd8+4];
	setp.eq.f32 	%p15, %f68, %f69;
	@%p15 bra 	$L__BB4_24;
$L__BB4_16:
	ld.global.u32 	%r47, [%rd6];
	setp.eq.s32 	%p16, %r47, -1;
	mov.u32 	%r73, %r35;
	mov.u64 	%rd58, %rd6;
	@%p16 bra 	$L__BB4_23;
	mov.u64 	%rd58, %rd6;
	mov.u32 	%r71, %r35;
$L__BB4_18:
	ld.param.u64 	%rd54, [_Z14build_quadtreePiS_iP6float4S_S_S_S1_ii_param_4];
	cvta.to.global.u64 	%rd37, %rd54;
	atom.global.add.u32 	%r18, [%rd37], 1;
	setp.lt.s32 	%p17, %r18, %r35;
	@%p17 bra 	$L__BB4_20;
	add.u64 	%rd38, %SP, 0;
	add.u64 	%rd39, %SPL, 0;
	ld.global.v2.f32 	{%f70, %f71}, [%rd7];
	cvt.f64.f32 	%fd1, %f70;
	cvt.f64.f32 	%fd2, %f71;
	ld.global.v2.f32 	{%f72, %f73}, [%rd8];
	cvt.f64.f32 	%fd3, %f72;
	cvt.f64.f32 	%fd4, %f73;
	st.local.v2.u32 	[%rd39], {%r18, %r7};
	st.local.f64 	[%rd39+8], %fd1;
	st.local.f64 	[%rd39+16], %fd2;
	st.local.u32 	[%rd39+24], %r69;
	st.local.v2.f64 	[%rd39+32], {%fd3, %fd4};
	mov.u64 	%rd40, $str;
	cvta.global.u64 	%rd41, %rd40;
	{ // callseq 0, 0
	.param .b64 param0;
	st.param.b64 	[param0], %rd41;
	.param .b64 param1;
	st.param.b64 	[param1], %rd38;
	.param .b32 retval0;
	call.uni (retval0), 
	vprintf, 
	(
	param0, 
	param1
	);
	ld.param.b32 	%r48, [retval0];
	} // callseq 0
	bra.uni 	$L__BB4_27;
$L__BB4_20:
	min.s32 	%r73, %r71, %r18;
	setp.ge.s32 	%p18, %r71, %r18;
	@%p18 bra 	$L__BB4_22;
	st.global.u32 	[%rd58], %r18;
$L__BB4_22:
	ld.param.u64 	%rd56, [_Z14build_quadtreePiS_iP6float4S_S_S_S1_ii_param_6];
	.pragma "used_bytes_mask 61695";
	ld.global.v4.f32 	{%f74, %f75, %f76, %f77}, [%rd8];
	add.f32 	%f78, %f114, %f116;
	mul.f32 	%f79, %f78, 0f3F000000;
	setp.ge.f32 	%p19, %f74, %f79;
	selp.u32 	%r50, 1, 0, %p19;
	add.f32 	%f80, %f115, %f117;
	mul.f32 	%f81, %f80, 0f3F000000;
	setp.ge.f32 	%p20, %f75, %f81;
	selp.b32 	%r51, 3, 2, %p19;
	selp.b32 	%r52, %r51, %r50, %p20;
	mul.wide.s32 	%rd42, %r18, 16;
	add.s64 	%rd43, %rd1, %rd42;
	.pragma "used_bytes_mask 61455";
	ld.global.v4.f32 	{%f82, %f83, %f84, %f85}, [%rd7];
	mul.f32 	%f86, %f82, %f85;
	fma.rn.f32 	%f87, %f74, %f77, %f86;
	atom.global.add.f32 	%f88, [%rd43], %f87;
	ld.global.f32 	%f89, [%rd8+4];
	ld.global.f32 	%f90, [%rd8+12];
	ld.global.f32 	%f91, [%rd7+4];
	ld.global.f32 	%f92, [%rd7+12];
	mul.f32 	%f93, %f91, %f92;
	fma.rn.f32 	%f94, %f89, %f90, %f93;
	atom.global.add.f32 	%f95, [%rd43+4], %f94;
	ld.global.f32 	%f96, [%rd8+12];
	ld.global.f32 	%f97, [%rd7+12];
	add.f32 	%f98, %f96, %f97;
	atom.global.add.f32 	%f99, [%rd43+12], %f98;
	cvta.to.global.u64 	%rd44, %rd56;
	mul.wide.s32 	%rd45, %r18, 4;
	add.s64 	%rd46, %rd44, %rd45;
	atom.global.add.u32 	%r53, [%rd46], 2;
	shl.b32 	%r54, %r18, 2;
	or.b32  	%r55, %r54, %r52;
	mul.wide.s32 	%rd47, %r55, 4;
	add.s64 	%rd48, %rd2, %rd47;
	st.global.u32 	[%rd48], %r69;
	ld.global.v2.f32 	{%f100, %f101}, [%rd7];
	setp.ge.f32 	%p21, %f100, %f79;
	selp.f32 	%f114, %f79, %f114, %p21;
	selp.f32 	%f116, %f116, %f79, %p21;
	setp.ltu.f32 	%p22, %f101, %f81;
	selp.b32 	%r56, 3, 2, %p21;
	selp.u32 	%r57, 1, 0, %p21;
	selp.f32 	%f115, %f115, %f81, %p22;
	selp.f32 	%f117, %f81, %f117, %p22;
	selp.b32 	%r58, %r57, %r56, %p22;
	or.b32  	%r64, %r54, %r58;
	mul.wide.s32 	%rd49, %r64, 4;
	add.s64 	%rd58, %rd2, %rd49;
	ld.global.u32 	%r59, [%rd58];
	setp.ne.s32 	%p23, %r59, -1;
	mov.u32 	%r71, %r73;
	@%p23 bra 	$L__BB4_18;
$L__BB4_23:
	st.global.u32 	[%rd58], %r7;
	membar.gl;
	mov.u32 	%r7, %r73;
$L__BB4_24:
	st.global.u32 	[%rd6], %r7;
	membar.gl;
	mov.u32 	%r60, %ntid.x;
	add.s32 	%r6, %r6, %r60;
	add.s32 	%r61, %r6, %r3;
	mul.wide.u32 	%rd50, %r61, 4;
	add.s64 	%rd51, %rd3, %rd50;
	ld.global.u32 	%r7, [%rd51];
	mov.b16 	%rs11, 1;
$L__BB4_25:
	bar.sync 	0;
$L__BB4_26:
	setp.lt.s32 	%p24, %r6, %r33;
	@%p24 bra 	$L__BB4_2;
$L__BB4_27:
	ret;

}
	// .globl	_Z11precompute2P6float4S0_PiS1_iiii
.visible .entry _Z11precompute2P6float4S0_PiS1_iiii(
	.param .u64 .ptr .align 1 _Z11precompute2P6float4S0_PiS1_iiii_param_0,
	.param .u64 .ptr .align 1 _Z11precompute2P6float4S0_PiS1_iiii_param_1,
	.param .u64 .ptr .align 1 _Z11precompute2P6float4S0_PiS1_iiii_param_2,
	.param .u64 .ptr .align 1 _Z11precompute2P6float4S0_PiS1_iiii_param_3,
	.param .u32 _Z11precompute2P6float4S0_PiS1_iiii_param_4,
	.param .u32 _Z11precompute2P6float4S0_PiS1_iiii_param_5,
	.param .u32 _Z11precompute2P6float4S0_PiS1_iiii_param_6,
	.param .u32 _Z11precompute2P6float4S0_PiS1_iiii_param_7
)
{
	.reg .pred 	%p<7>;
	.reg .b32 	%r<53>;
	.reg .b32 	%f<51>;
	.reg .b64 	%rd<35>;

	ld.param.u64 	%rd5, [_Z11precompute2P6float4S0_PiS1_iiii_param_0];
	ld.param.u64 	%rd6, [_Z11precompute2P6float4S0_PiS1_iiii_param_1];
	ld.param.u64 	%rd7, [_Z11precompute2P6float4S0_PiS1_iiii_param_2];
	ld.param.u64 	%rd8, [_Z11precompute2P6float4S0_PiS1_iiii_param_3];
	ld.param.u32 	%r12, [_Z11precompute2P6float4S0_PiS1_iiii_param_5];
	ld.param.u32 	%r13, [_Z11precompute2P6float4S0_PiS1_iiii_param_6];
	ld.param.u32 	%r14, [_Z11precompute2P6float4S0_PiS1_iiii_param_7];
	cvta.to.global.u64 	%rd1, %rd7;
	cvta.to.global.u64 	%rd2, %rd8;
	cvta.to.global.u64 	%rd3, %rd5;
	cvta.to.global.u64 	%rd4, %rd6;
	mov.u32 	%r15, %tid.x;
	mov.u32 	%r16, %ctaid.x;
	mov.u32 	%r17, %ntid.x;
	mad.lo.s32 	%r51, %r16, %r17, %r15;
	mov.u32 	%r18, %nctaid.x;
	mul.lo.s32 	%r2, %r17, %r18;
	ld.global.v4.f32 	{%f3, %f4, %f5, %f6}, [%rd4];
	sub.f32 	%f7, %f5, %f3;
	cvt.rn.f32.s32 	%f8, %r13;
	div.rn.f32 	%f1, %f7, %f8;
	sub.f32 	%f9, %f6, %f4;
	cvt.rn.f32.s32 	%f10, %r14;
	div.rn.f32 	%f2, %f9, %f10;
	setp.ge.s32 	%p1, %r51, %r12;
	@%p1 bra 	$L__BB5_7;
	add.s32 	%r19, %r51, %r2;
	max.s32 	%r20, %r12, %r19;
	setp.lt.s32 	%p2, %r19, %r12;
	selp.u32 	%r21, 1, 0, %p2;
	add.s32 	%r22, %r19, %r21;
	sub.s32 	%r23, %r20, %r22;
	div.u32 	%r24, %r23, %r2;
	add.s32 	%r3, %r24, %r21;
	and.b32  	%r25, %r3, 3;
	setp.eq.s32 	%p3, %r25, 3;
	@%p3 bra 	$L__BB5_4;
	add.s32 	%r26, %r3, 1;
	and.b32  	%r27, %r26, 3;
	neg.s32 	%r49, %r27;
$L__BB5_3:
	.pragma "nounroll";
	mul.wide.s32 	%rd9, %r51, 4;
	add.s64 	%rd10, %rd1, %rd9;
	mul.wide.s32 	%rd11, %r51, 16;
	add.s64 	%rd12, %rd3, %rd11;
	ld.global.v2.f32 	{%f11, %f12}, [%rd12];
	ld.global.v2.f32 	{%f13, %f14}, [%rd4];
	sub.f32 	%f15, %f11, %f13;
	div.rn.f32 	%f16, %f15, %f1;
	cvt.rzi.s32.f32 	%r28, %f16;
	sub.f32 	%f17, %f12, %f14;
	div.rn.f32 	%f18, %f17, %f2;
	cvt.rzi.s32.f32 	%r29, %f18;
	mad.lo.s32 	%r30, %r29, %r13, %r28;
	mul.wide.s32 	%rd13, %r30, 4;
	add.s64 	%rd14, %rd2, %rd13;
	atom.global.add.u32 	%r31, [%rd14], 1;
	st.global.u32 	[%rd10], %r30;
	add.s32 	%r51, %r51, %r2;
	add.s32 	%r49, %r49, 1;
	setp.ne.s32 	%p4, %r49, 0;
	@%p4 bra 	$L__BB5_3;
$L__BB5_4:
	setp.lt.u32 	%p5, %r3, 3;
	@%p5 bra 	$L__BB5_7;
	mul.wide.s32 	%rd21, %r2, 16;
	mul.wide.s32 	%rd25, %r2, 4;
	shl.b32 	%r48, %r2, 2;
$L__BB5_6:
	mul.wide.s32 	%rd15, %r51, 16;
	add.s64 	%rd16, %rd3, %rd15;
	ld.global.v2.f32 	{%f19, %f20}, [%rd16];
	ld.global.v2.f32 	{%f21, %f22}, [%rd4];
	sub.f32 	%f23, %f19, %f21;
	div.rn.f32 	%f24, %f23, %f1;
	cvt.rzi.s32.f32 	%r32, %f24;
	sub.f32 	%f25, %f20, %f22;
	div.rn.f32 	%f26, %f25, %f2;
	cvt.rzi.s32.f32 	%r33, %f26;
	mad.lo.s32 	%r34, %r33, %r13, %r32;
	mul.wide.s32 	%rd17, %r34, 4;
	add.s64 	%rd18, %rd2, %rd17;
	atom.global.add.u32 	%r35, [%rd18], 1;
	mul.wide.s32 	%rd19, %r51, 4;
	add.s64 	%rd20, %rd1, %rd19;
	st.global.u32 	[%rd20], %r34;
	add.s64 	%rd22, %rd16, %rd21;
	ld.global.v2.f32 	{%f27, %f28}, [%rd22];
	ld.global.v2.f32 	{%f29, %f30}, [%rd4];
	sub.f32 	%f31, %f27, %f29;
	div.rn.f32 	%f32, %f31, %f1;
	cvt.rzi.s32.f32 	%r36, %f32;
	sub.f32 	%f33, %f28, %f30;
	div.rn.f32 	%f34, %f33, %f2;
	cvt.rzi.s32.f32 	%r37, %f34;
	mad.lo.s32 	%r38, %r37, %r13, %r36;
	mul.wide.s32 	%rd23, %r38, 4;
	add.s64 	%rd24, %rd2, %rd23;
	atom.global.add.u32 	%r39, [%rd24], 1;
	add.s64 	%rd26, %rd20, %rd25;
	st.global.u32 	[%rd26], %r38;
	add.s64 	%rd27, %rd22, %rd21;
	ld.global.v2.f32 	{%f35, %f36}, [%rd27];
	ld.global.v2.f32 	{%f37, %f38}, [%rd4];
	sub.f32 	%f39, %f35, %f37;
	div.rn.f32 	%f40, %f39, %f1;
	cvt.rzi.s32.f32 	%r40, %f40;
	sub.f32 	%f41, %f36, %f38;
	div.rn.f32 	%f42, %f41, %f2;
	cvt.rzi.s32.f32 	%r41, %f42;
	mad.lo.s32 	%r42, %r41, %r13, %r40;
	mul.wide.s32 	%rd28, %r42, 4;
	add.s64 	%rd29, %rd2, %rd28;
	atom.global.add.u32 	%r43, [%rd29], 1;
	add.s64 	%rd30, %rd26, %rd25;
	st.global.u32 	[%rd30], %r42;
	add.s64 	%rd31, %rd27, %rd21;
	ld.global.v2.f32 	{%f43, %f44}, [%rd31];
	ld.global.v2.f32 	{%f45, %f46}, [%rd4];
	sub.f32 	%f47, %f43, %f45;
	div.rn.f32 	%f48, %f47, %f1;
	cvt.rzi.s32.f32 	%r44, %f48;
	sub.f32 	%f49, %f44, %f46;
	div.rn.f32 	%f50, %f49, %f2;
	cvt.rzi.s32.f32 	%r45, %f50;
	mad.lo.s32 	%r46, %r45, %r13, %r44;
	mul.wide.s32 	%rd32, %r46, 4;
	add.s64 	%rd33, %rd2, %rd32;
	atom.global.add.u32 	%r47, [%rd33], 1;
	add.s64 	%rd34, %rd30, %rd25;
	st.global.u32 	[%rd34], %r46;
	add.s32 	%r51, %r48, %r51;
	setp.lt.s32 	%p6, %r51, %r12;
	@%p6 bra 	$L__BB5_6;
$L__BB5_7:
	ret;

}
	// .globl	_Z13precompute2_2PiP6float4S1_S_S_S_i
.visible .entry _Z13precompute2_2PiP6float4S1_S_S_S_i(
	.param .u64 .ptr .align 1 _Z13precompute2_2PiP6float4S1_S_S_S_i_param_0,
	.param .u64 .ptr .align 1 _Z13precompute2_2PiP6float4S1_S_S_S_i_param_1,
	.param .u64 .ptr .align 1 _Z13precompute2_2PiP6float4S1_S_S_S_i_param_2,
	.param .u64 .ptr .align 1 _Z13precompute2_2PiP6float4S1_S_S_S_i_param_3,
	.param .u64 .ptr .align 1 _Z13precompute2_2PiP6float4S1_S_S_S_i_param_4,
	.param .u64 .ptr .align 1 _Z13precompute2_2PiP6float4S1_S_S_S_i_param_5,
	.param .u32 _Z13precompute2_2PiP6float4S1_S_S_S_i_param_6
)
{
	.reg .pred 	%p<16>;
	.reg .b32 	%r<162>;
	.reg .b64 	%rd<46>;
	// demoted variable
	.shared .align 4 .b8 _ZZ13precompute2_2PiP6float4S1_S_S_S_iE12insert_start[84];
	ld.param.u64 	%rd8, [_Z13precompute2_2PiP6float4S1_S_S_S_i_param_0];
	ld.param.u64 	%rd9, [_Z13precompute2_2PiP6float4S1_S_S_S_i_param_3];
	ld.param.u64 	%rd10, [_Z13precompute2_2PiP6float4S1_S_S_S_i_param_4];
	ld.param.u64 	%rd11, [_Z13precompute2_2PiP6float4S1_S_S_S_i_param_5];
	ld.param.u32 	%r36, [_Z13precompute2_2PiP6float4S1_S_S_S_i_param_6];
	cvta.to.global.u64 	%rd1, %rd10;
	cvta.to.global.u64 	%rd2, %rd8;
	cvta.to.global.u64 	%rd3, %rd11;
	cvta.to.global.u64 	%rd4, %rd9;
	mov.u32 	%r1, %tid.x;
	mov.u32 	%r37, %ctaid.x;
	mov.u32 	%r38, %ntid.x;
	mad.lo.s32 	%r160, %r37, %r38, %r1;
	mov.u32 	%r39, %nctaid.x;
	mul.lo.s32 	%r3, %r38, %r39;
	setp.gt.u32 	%p1, %r1, 20;
	@%p1 bra 	$L__BB6_14;
	setp.eq.s32 	%p2, %r1, 0;
	mov.b32 	%r157, 0;
	@%p2 bra 	$L__BB6_13;
	and.b32  	%r4, %r1, 15;
	setp.lt.u32 	%p3, %r1, 16;
	mov.b32 	%r150, 0;
	mov.u32 	%r157, %r150;
	@%p3 bra 	$L__BB6_4;
	ld.global.u32 	%r44, [%rd1];
	ld.global.u32 	%r45, [%rd1+4];
	add.s32 	%r46, %r45, %r44;
	ld.global.u32 	%r47, [%rd1+8];
	add.s32 	%r48, %r47, %r46;
	ld.global.u32 	%r49, [%rd1+12];
	add.s32 	%r50, %r49, %r48;
	ld.global.u32 	%r51, [%rd1+16];
	add.s32 	%r52, %r51, %r50;
	ld.global.u32 	%r53, [%rd1+20];
	add.s32 	%r54, %r53, %r52;
	ld.global.u32 	%r55, [%rd1+24];
	add.s32 	%r56, %r55, %r54;
	ld.global.u32 	%r57, [%rd1+28];
	add.s32 	%r58, %r57, %r56;
	ld.global.u32 	%r59, [%rd1+32];
	add.s32 	%r60, %r59, %r58;
	ld.global.u32 	%r61, [%rd1+36];
	add.s32 	%r62, %r61, %r60;
	ld.global.u32 	%r63, [%rd1+40];
	add.s32 	%r64, %r63, %r62;
	ld.global.u32 	%r65, [%rd1+44];
	add.s32 	%r66, %r65, %r64;
	ld.global.u32 	%r67, [%rd1+48];
	add.s32 	%r68, %r67, %r66;
	ld.global.u32 	%r69, [%rd1+52];
	add.s32 	%r70, %r69, %r68;
	ld.global.u32 	%r71, [%rd1+56];
	add.s32 	%r72, %r71, %r70;
	ld.global.u32 	%r73, [%rd1+60];
	add.s32 	%r157, %r73, %r72;
	mov.b32 	%r150, 16;
$L__BB6_4:
	setp.eq.s32 	%p4, %r4, 0;
	@%p4 bra 	$L__BB6_13;
	and.b32  	%r9, %r1, 7;
	setp.lt.u32 	%p5, %r4, 8;
	@%p5 bra 	$L__BB6_7;
	mul.wide.u32 	%rd12, %r150, 4;
	add.s64 	%rd13, %rd1, %rd12;
	ld.global.u32 	%r75, [%rd13];
	add.s32 	%r76, %r75, %r157;
	ld.global.u32 	%r77, [%rd13+4];
	add.s32 	%r78, %r77, %r76;
	ld.global.u32 	%r79, [%rd13+8];
	add.s32 	%r80, %r79, %r78;
	ld.global.u32 	%r81, [%rd13+12];
	add.s32 	%r82, %r81, %r80;
	ld.global.u32 	%r83, [%rd13+16];
	add.s32 	%r84, %r83, %r82;
	ld.global.u32 	%r85, [%rd13+20];
	add.s32 	%r86, %r85, %r84;
	ld.global.u32 	%r87, [%rd13+24];
	add.s32 	%r88, %r87, %r86;
	ld.global.u32 	%r89, [%rd13+28];
	add.s32 	%r157, %r89, %r88;
	add.s32 	%r150, %r150, 8;
$L__BB6_7:
	setp.eq.s32 	%p6, %r9, 0;
	@%p6 bra 	$L__BB6_13;
	and.b32  	%r15, %r1, 3;
	setp.lt.u32 	%p7, %r9, 4;
	@%p7 bra 	$L__BB6_10;
	mul.wide.u32 	%rd14, %r150, 4;
	add.s64 	%rd15, %rd1, %rd14;
	ld.global.u32 	%r91, [%rd15];
	add.s32 	%r92, %r91, %r157;
	ld.global.u32 	%r93, [%rd15+4];
	add.s32 	%r94, %r93, %r92;
	ld.global.u32 	%r95, [%rd15+8];
	add.s32 	%r96, %r95, %r94;
	ld.global.u32 	%r97, [%rd15+12];
	add.s32 	%r157, %r97, %r96;
	add.s32 	%r150, %r150, 4;
$L__BB6_10:
	setp.eq.s32 	%p8, %r15, 0;
	@%p8 bra 	$L__BB6_13;
	mul.wide.u32 	%rd16, %r150, 4;
	add.s64 	%rd45, %rd1, %rd16;
	neg.s32 	%r155, %r15;
$L__BB6_12:
	.pragma "nounroll";
	ld.global.u32 	%r98, [%rd45];
	add.s32 	%r157, %r98, %r157;
	add.s64 	%rd45, %rd45, 4;
	add.s32 	%r155, %r155, 1;
	setp.ne.s32 	%p9, %r155, 0;
	@%p9 bra 	$L__BB6_12;
$L__BB6_13:
	shl.b32 	%r99, %r1, 2;
	mov.u32 	%r100, _ZZ13precompute2_2PiP6float4S1_S_S_S_iE12insert_start;
	add.s32 	%r101, %r100, %r99;
	st.shared.u32 	[%r101], %r157;
$L__BB6_14:
	bar.sync 	0;
	setp.ge.s32 	%p10, %r160, %r36;
	@%p10 bra 	$L__BB6_21;
	add.s32 	%r102, %r160, %r3;
	max.s32 	%r103, %r36, %r102;
	setp.lt.s32 	%p11, %r102, %r36;
	selp.u32 	%r104, 1, 0, %p11;
	add.s32 	%r105, %r102, %r104;
	sub.s32 	%r106, %r103, %r105;
	div.u32 	%r107, %r106, %r3;
	add.s32 	%r27, %r107, %r104;
	and.b32  	%r108, %r27, 3;
	setp.eq.s32 	%p12, %r108, 3;
	@%p12 bra 	$L__BB6_18;
	add.s32 	%r109, %r27, 1;
	and.b32  	%r110, %r109, 3;
	neg.s32 	%r158, %r110;
$L__BB6_17:
	.pragma "nounroll";
	mul.wide.s32 	%rd17, %r160, 4;
	add.s64 	%rd18, %rd4, %rd17;
	ld.global.u32 	%r111, [%rd18];
	mul.wide.s32 	%rd19, %r111, 4;
	add.s64 	%rd20, %rd3, %rd19;
	atom.global.add.u32 	%r112, [%rd20], 1;
	shl.b32 	%r113, %r111, 2;
	mov.u32 	%r114, _ZZ13precompute2_2PiP6float4S1_S_S_S_iE12insert_start;
	add.s32 	%r115, %r114, %r113;
	ld.shared.u32 	%r116, [%r115];
	add.s32 	%r117, %r116, %r112;
	mul.wide.s32 	%rd21, %r117, 4;
	add.s64 	%rd22, %rd2, %rd21;
	st.global.u32 	[%rd22], %r160;
	add.s32 	%r160, %r160, %r3;
	add.s32 	%r158, %r158, 1;
	setp.ne.s32 	%p13, %r158, 0;
	@%p13 bra 	$L__BB6_17;
$L__BB6_18:
	setp.lt.u32 	%p14, %r27, 3;
	@%p14 bra 	$L__BB6_21;
	mov.u32 	%r121, _ZZ13precompute2_2PiP6float4S1_S_S_S_iE12insert_start;
	mul.wide.s32 	%rd29, %r3, 4;
$L__BB6_20:
	mul.wide.s32 	%rd23, %r160, 4;
	add.s64 	%rd24, %rd4, %rd23;
	ld.global.u32 	%r118, [%rd24];
	mul.wide.s32 	%rd25, %r118, 4;
	add.s64 	%rd26, %rd3, %rd25;
	atom.global.add.u32 	%r119, [%rd26], 1;
	shl.b32 	%r120, %r118, 2;
	add.s32 	%r122, %r121, %r120;
	ld.shared.u32 	%r123, [%r122];
	add.s32 	%r124, %r123, %r119;
	mul.wide.s32 	%rd27, %r124, 4;
	add.s64 	%rd28, %rd2, %rd27;
	st.global.u32 	[%rd28], %r160;
	add.s32 	%r125, %r160, %r3;
	add.s64 	%rd30, %rd24, %rd29;
	ld.global.u32 	%r126, [%rd30];
	mul.wide.s32 	%rd31, %r126, 4;
	add.s64 	%rd32, %rd3, %rd31;
	atom.global.add.u32 	%r127, [%rd32], 1;
	shl.b32 	%r128, %r126, 2;
	add.s32 	%r129, %r121, %r128;
	ld.shared.u32 	%r130, [%r129];
	add.s32 	%r131, %r130, %r127;
	mul.wide.s32 	%rd33, %r131, 4;
	add.s64 	%rd34, %rd2, %rd33;
	st.global.u32 	[%rd34], %r125;
	add.s32 	%r132, %r125, %r3;
	add.s64 	%rd35, %rd30, %rd29;
	ld.global.u32 	%r133, [%rd35];
	mul.wide.s32 	%rd36, %r133, 4;
	add.s64 	%rd37, %rd3, %rd36;
	atom.global.add.u32 	%r134, [%rd37], 1;
	shl.b32 	%r135, %r133, 2;
	add.s32 	%r136, %r121, %r135;
	ld.shared.u32 	%r137, [%r136];
	add.s32 	%r138, %r137, %r134;
	mul.wide.s32 	%rd38, %r138, 4;
	add.s64 	%rd39, %rd2, %rd38;
	st.global.u32 	[%rd39], %r132;
	add.s32 	%r139, %r132, %r3;
	add.s64 	%rd40, %rd35, %rd29;
	ld.global.u32 	%r140, [%rd40];
	mul.wide.s32 	%rd41, %r140, 4;
	add.s64 	%rd42, %rd3, %rd41;
	atom.global.add.u32 	%r141, [%rd42], 1;
	shl.b32 	%r142, %r140, 2;
	add.s32 	%r143, %r121, %r142;
	ld.shared.u32 	%r144, [%r143];
	add.s32 	%r145, %r144, %r141;
	mul.wide.s32 	%rd43, %r145, 4;
	add.s64 	%rd44, %rd2, %rd43;
	st.global.u32 	[%rd44], %r139;
	add.s32 	%r160, %r139, %r3;
	setp.lt.s32 	%p15, %r160, %r36;
	@%p15 bra 	$L__BB6_20;
$L__BB6_21:
	ret;

}
	// .globl	_Z16build_quadtree_2PiP6float4S_S_S_S1_ii
.visible .entry _Z16build_quadtree_2PiP6float4S_S_S_S1_ii(
	.param .u64 .ptr .align 1 _Z16build_quadtree_2PiP6float4S_S_S_S1_ii_param_0,
	.param .u64 .ptr .align 1 _Z16build_quadtree_2PiP6float4S_S_S_S1_ii_param_1,
	.param .u64 .ptr .align 1 _Z16build_quadtree_2PiP6float4S_S_S_S1_ii_param_2,
	.param .u64 .ptr .align 1 _Z16build_quadtree_2PiP6float4S_S_S_S1_ii_param_3,
	.param .u64 .ptr .align 1 _Z16build_quadtree_2PiP6float4S_S_S_S1_ii_param_4,
	.param .u64 .ptr .align 1 _Z16build_quadtree_2PiP6float4S_S_S_S1_ii_param_5,
	.param .u32 _Z16build_quadtree_2PiP6float4S_S_S_S1_ii_param_6,
	.param .u32 _Z16build_quadtree_2PiP6float4S_S_S_S1_ii_param_7
)
{
	.local .align 8 .b8 	__local_depot7[8];
	.reg .b64 	%SP;
	.reg .b64 	%SPL;
	.reg .pred 	%p<31>;
	.reg .b16 	%rs<10>;
	.reg .b32 	%r<172>;
	.reg .b32 	%f<122>;
	.reg .b64 	%rd<66>;

	mov.u64 	%SPL, __local_depot7;
	cvta.local.u64 	%SP, %SPL;
	ld.param.u64 	%rd21, [_Z16build_quadtree_2PiP6float4S_S_S_S1_ii_param_0];
	ld.param.u64 	%rd22, [_Z16build_quadtree_2PiP6float4S_S_S_S1_ii_param_1];
	ld.param.u64 	%rd19, [_Z16build_quadtree_2PiP6float4S_S_S_S1_ii_param_2];
	ld.param.u64 	%rd23, [_Z16build_quadtree_2PiP6float4S_S_S_S1_ii_param_3];
	ld.param.u64 	%rd24, [_Z16build_quadtree_2PiP6float4S_S_S_S1_ii_param_4];
	ld.param.u64 	%rd20, [_Z16build_quadtree_2PiP6float4S_S_S_S1_ii_param_5];
	ld.param.u32 	%r52, [_Z16build_quadtree_2PiP6float4S_S_S_S1_ii_param_6];
	ld.param.u32 	%r53, [_Z16build_quadtree_2PiP6float4S_S_S_S1_ii_param_7];
	cvta.to.global.u64 	%rd1, %rd22;
	cvta.to.global.u64 	%rd2, %rd23;
	cvta.to.global.u64 	%rd3, %rd24;
	cvta.to.global.u64 	%rd4, %rd21;
	mov.u32 	%r55, %ctaid.x;
	mov.u32 	%r56, %ctaid.y;
	mov.u32 	%r57, %nctaid.x;
	mad.lo.s32 	%r1, %r56, %r57, %r55;
	setp.lt.s32 	%p1, %r1, 1;
	mov.b32 	%r158, 0;
	@%p1 bra 	$L__BB7_13;
	and.b32  	%r2, %r1, 15;
	setp.lt.u32 	%p2, %r1, 16;
	mov.b32 	%r151, 0;
	mov.u32 	%r158, %r151;
	@%p2 bra 	$L__BB7_4;
	and.b32  	%r151, %r1, 2147483632;
	neg.s32 	%r145, %r151;
	add.s64 	%rd62, %rd4, 32;
	mov.b32 	%r158, 0;
$L__BB7_3:
	.pragma "nounroll";
	ld.global.u32 	%r61, [%rd62+-32];
	add.s32 	%r62, %r61, %r158;
	ld.global.u32 	%r63, [%rd62+-28];
	add.s32 	%r64, %r63, %r62;
	ld.global.u32 	%r65, [%rd62+-24];
	add.s32 	%r66, %r65, %r64;
	ld.global.u32 	%r67, [%rd62+-20];
	add.s32 	%r68, %r67, %r66;
	ld.global.u32 	%r69, [%rd62+-16];
	add.s32 	%r70, %r69, %r68;
	ld.global.u32 	%r71, [%rd62+-12];
	add.s32 	%r72, %r71, %r70;
	ld.global.u32 	%r73, [%rd62+-8];
	add.s32 	%r74, %r73, %r72;
	ld.global.u32 	%r75, [%rd62+-4];
	add.s32 	%r76, %r75, %r74;
	ld.global.u32 	%r77, [%rd62];
	add.s32 	%r78, %r77, %r76;
	ld.global.u32 	%r79, [%rd62+4];
	add.s32 	%r80, %r79, %r78;
	ld.global.u32 	%r81, [%rd62+8];
	add.s32 	%r82, %r81, %r80;
	ld.global.u32 	%r83, [%rd62+12];
	add.s32 	%r84, %r83, %r82;
	ld.global.u32 	%r85, [%rd62+16];
	add.s32 	%r86, %r85, %r84;
	ld.global.u32 	%r87, [%rd62+20];
	add.s32 	%r88, %r87, %r86;
	ld.global.u32 	%r89, [%rd62+24];
	add.s32 	%r90, %r89, %r88;
	ld.global.u32 	%r91, [%rd62+28];
	add.s32 	%r158, %r91, %r90;
	add.s32 	%r145, %r145, 16;
	add.s64 	%rd62, %rd62, 64;
	setp.ne.s32 	%p3, %r145, 0;
	@%p3 bra 	$L__BB7_3;
$L__BB7_4:
	setp.eq.s32 	%p4, %r2, 0;
	@%p4 bra 	$L__BB7_13;
	and.b32  	%r12, %r1, 7;
	setp.lt.u32 	%p5, %r2, 8;
	@%p5 bra 	$L__BB7_7;
	mul.wide.u32 	%rd25, %r151, 4;
	add.s64 	%rd26, %rd4, %rd25;
	ld.global.u32 	%r93, [%rd26];
	add.s32 	%r94, %r93, %r158;
	ld.global.u32 	%r95, [%rd26+4];
	add.s32 	%r96, %r95, %r94;
	ld.global.u32 	%r97, [%rd26+8];
	add.s32 	%r98, %r97, %r96;
	ld.global.u32 	%r99, [%rd26+12];
	add.s32 	%r100, %r99, %r98;
	ld.global.u32 	%r101, [%rd26+16];
	add.s32 	%r102, %r101, %r100;
	ld.global.u32 	%r103, [%rd26+20];
	add.s32 	%r104, %r103, %r102;
	ld.global.u32 	%r105, [%rd26+24];
	add.s32 	%r106, %r105, %r104;
	ld.global.u32 	%r107, [%rd26+28];
	add.s32 	%r158, %r107, %r106;
	add.s32 	%r151, %r151, 8;
$L__BB7_7:
	setp.eq.s32 	%p6, %r12, 0;
	@%p6 bra 	$L__BB7_13;
	and.b32  	%r18, %r1, 3;
	setp.lt.u32 	%p7, %r12, 4;
	@%p7 bra 	$L__BB7_10;
	mul.wide.u32 	%rd27, %r151, 4;
	add.s64 	%rd28, %rd4, %rd27;
	ld.global.u32 	%r109, [%rd28];
	add.s32 	%r110, %r109, %r158;
	ld.global.u32 	%r111, [%rd28+4];
	add.s32 	%r112, %r111, %r110;
	ld.global.u32 	%r113, [%rd28+8];
	add.s32 	%r114, %r113, %r112;
	ld.global.u32 	%r115, [%rd28+12];
	add.s32 	%r158, %r115, %r114;
	add.s32 	%r151, %r151, 4;
$L__BB7_10:
	setp.eq.s32 	%p8, %r18, 0;
	@%p8 bra 	$L__BB7_13;
	mul.wide.u32 	%rd29, %r151, 4;
	add.s64 	%rd63, %rd4, %rd29;
	neg.s32 	%r156, %r18;
$L__BB7_12:
	.pragma "nounroll";
	ld.global.u32 	%r116, [%rd63];
	add.s32 	%r158, %r116, %r158;
	add.s64 	%rd63, %rd63, 4;
	add.s32 	%r156, %r156, 1;
	setp.ne.s32 	%p9, %r156, 0;
	@%p9 bra 	$L__BB7_12;
$L__BB7_13:
	mov.u32 	%r117, %tid.x;
	add.s32 	%r160, %r158, %r117;
	mul.wide.s32 	%rd30, %r1, 4;
	add.s64 	%rd11, %rd4, %rd30;
	ld.global.u32 	%r118, [%rd11];
	add.s32 	%r119, %r118, %r158;
	setp.ge.s32 	%p10, %r160, %r119;
	@%p10 bra 	$L__BB7_36;
	cvta.to.global.u64 	%rd12, %rd20;
	cvta.to.global.u64 	%rd13, %rd19;
	mov.b16 	%rs8, 1;
	mov.u32 	%r31, %ntid.x;
	add.u64 	%rd31, %SP, 0;
	mov.u64 	%rd33, $str$1;
	mov.u32 	%r159, %r52;
$L__BB7_15:
	setp.gt.s32 	%p11, %r160, -1;
	setp.lt.s32 	%p12, %r160, %r52;
	and.pred  	%p13, %p11, %p12;
	@%p13 bra 	$L__BB7_17;
	cvta.to.local.u64 	%rd32, %rd31;
	st.local.v2.u32 	[%rd32], {%r160, %r1};
	cvta.global.u64 	%rd34, %rd33;
	{ // callseq 1, 0
	.param .b64 param0;
	st.param.b64 	[param0], %rd34;
	.param .b64 param1;
	st.param.b64 	[param1], %rd31;
	.param .b32 retval0;
	call.uni (retval0), 
	vprintf, 
	(
	param0, 
	param1
	);
	ld.param.b32 	%r120, [retval0];
	} // callseq 1
$L__BB7_17:
	and.b16  	%rs4, %rs8, 255;
	setp.eq.s16 	%p14, %rs4, 0;
	@%p14 bra 	$L__BB7_19;
	ld.global.v4.f32 	{%f93, %f92, %f91, %f90}, [%rd12];
	mul.wide.s32 	%rd35, %r1, 4;
	add.s64 	%rd36, %rd3, %rd35;
	atom.global.add.u32 	%r122, [%rd36], 1;
	mov.u32 	%r163, %r52;
	bra.uni 	$L__BB7_20;
$L__BB7_19:
	mul.wide.s32 	%rd37, %r159, 4;
	add.s64 	%rd38, %rd2, %rd37;
	ld.global.u32 	%r163, [%rd38];
$L__BB7_20:
	setp.lt.s32 	%p15, %r163, %r52;
	@%p15 bra 	$L__BB7_23;
	mul.wide.s32 	%rd39, %r160, 16;
	add.s64 	%rd14, %rd1, %rd39;
$L__BB7_22:
	.pragma "used_bytes_mask 61695";
	ld.global.v4.f32 	{%f46, %f47, %f48, %f49}, [%rd14];
	add.f32 	%f50, %f93, %f91;
	mul.f32 	%f51, %f50, 0f3F000000;
	setp.ge.f32 	%p16, %f46, %f51;
	selp.f32 	%f93, %f51, %f93, %p16;
	selp.f32 	%f91, %f91, %f51, %p16;
	add.f32 	%f52, %f92, %f90;
	mul.f32 	%f53, %f52, 0f3F000000;
	setp.ltu.f32 	%p17, %f47, %f53;
	selp.b32 	%r123, 3, 2, %p16;
	selp.u32 	%r124, 1, 0, %p16;
	selp.f32 	%f92, %f92, %f53, %p17;
	selp.f32 	%f90, %f53, %f90, %p17;
	selp.b32 	%r125, %r124, %r123, %p17;
	mul.wide.s32 	%rd40, %r163, 16;
	add.s64 	%rd41, %rd1, %rd40;
	mul.f32 	%f54, %f46, %f49;
	atom.global.add.f32 	%f55, [%rd41], %f54;
	ld.global.f32 	%f56, [%rd14+4];
	ld.global.f32 	%f57, [%rd14+12];
	mul.f32 	%f58, %f56, %f57;
	atom.global.add.f32 	%f59, [%rd41+4], %f58;
	ld.global.f32 	%f60, [%rd14+12];
	atom.global.add.f32 	%f61, [%rd41+12], %f60;
	mul.wide.s32 	%rd42, %r163, 4;
	add.s64 	%rd43, %rd3, %rd42;
	atom.global.add.u32 	%r126, [%rd43], 1;
	shl.b32 	%r127, %r163, 2;
	or.b32  	%r159, %r125, %r127;
	mul.wide.s32 	%rd44, %r159, 4;
	add.s64 	%rd45, %rd2, %rd44;
	ld.global.u32 	%r163, [%rd45];
	setp.ge.s32 	%p18, %r163, %r52;
	@%p18 bra 	$L__BB7_22;
$L__BB7_23:
	setp.eq.s32 	%p19, %r163, -2;
	mov.b16 	%rs8, 0;
	@%p19 bra 	$L__BB7_35;
	mul.wide.s32 	%rd46, %r159, 4;
	add.s64 	%rd15, %rd2, %rd46;
	atom.relaxed.global.cas.b32 	%r128, [%rd15], %r163, -2;
	setp.ne.s32 	%p20, %r128, %r163;
	@%p20 bra 	$L__BB7_35;
	setp.eq.s32 	%p21, %r163, -1;
	mov.u32 	%r168, %r160;
	@%p21 bra 	$L__BB7_34;
	ld.global.u32 	%r129, [%rd15];
	setp.eq.s32 	%p22, %r129, -1;
	mov.u32 	%r168, %r53;
	mov.u64 	%rd64, %rd15;
	@%p22 bra 	$L__BB7_33;
	mov.u64 	%rd64, %rd15;
	mov.u32 	%r165, %r53;
$L__BB7_28:
	atom.global.add.u32 	%r42, [%rd13], 1;
	setp.lt.s32 	%p23, %r42, %r53;
	@%p23 bra 	$L__BB7_30;
	add.u64 	%rd47, %SP, 0;
	add.u64 	%rd48, %SPL, 0;
	st.local.u32 	[%rd48], %r42;
	mov.u64 	%rd49, $str$2;
	cvta.global.u64 	%rd50, %rd49;
	{ // callseq 2, 0
	.param .b64 param0;
	st.param.b64 	[param0], %rd50;
	.param .b64 param1;
	st.param.b64 	[param1], %rd47;
	.param .b32 retval0;
	call.uni (retval0), 
	vprintf, 
	(
	param0, 
	param1
	);
	ld.param.b32 	%r130, [retval0];
	} // callseq 2
	bra.uni 	$L__BB7_36;
$L__BB7_30:
	min.s32 	%r168, %r165, %r42;
	setp.ge.s32 	%p24, %r165, %r42;
	@%p24 bra 	$L__BB7_32;
	st.global.u32 	[%rd64], %r42;
$L__BB7_32:
	mul.wide.s32 	%rd51, %r163, 16;
	add.s64 	%rd52, %rd1, %rd51;
	.pragma "used_bytes_mask 61695";
	ld.global.v4.f32 	{%f62, %f63, %f64, %f65}, [%rd52];
	add.f32 	%f66, %f93, %f91;
	mul.f32 	%f67, %f66, 0f3F000000;
	setp.ge.f32 	%p25, %f62, %f67;
	selp.u32 	%r132, 1, 0, %p25;
	add.f32 	%f68, %f92, %f90;
	mul.f32 	%f69, %f68, 0f3F000000;
	setp.ge.f32 	%p26, %f63, %f69;
	selp.b32 	%r133, 3, 2, %p25;
	selp.b32 	%r134, %r133, %r132, %p26;
	mul.wide.s32 	%rd53, %r42, 16;
	add.s64 	%rd54, %rd1, %rd53;
	mul.f32 	%f70, %f62, %f65;
	atom.global.add.f32 	%f71, [%rd54], %f70;
	ld.global.f32 	%f72, [%rd52+4];
	ld.global.f32 	%f73, [%rd52+12];
	mul.f32 	%f74, %f72, %f73;
	atom.global.add.f32 	%f75, [%rd54+4], %f74;
	ld.global.f32 	%f76, [%rd52+12];
	atom.global.add.f32 	%f77, [%rd54+12], %f76;
	mul.wide.s32 	%rd55, %r42, 4;
	add.s64 	%rd56, %rd3, %rd55;
	atom.global.add.u32 	%r135, [%rd56], 1;
	shl.b32 	%r136, %r42, 2;
	or.b32  	%r137, %r136, %r134;
	mul.wide.s32 	%rd57, %r137, 4;
	add.s64 	%rd58, %rd2, %rd57;
	st.global.u32 	[%rd58], %r163;
	mul.wide.s32 	%rd59, %r160, 16;
	add.s64 	%rd60, %rd1, %rd59;
	.pragma "used_bytes_mask 61695";
	ld.global.v4.f32 	{%f78, %f79, %f80, %f81}, [%rd60];
	setp.ge.f32 	%p27, %f78, %f67;
	selp.f32 	%f93, %f67, %f93, %p27;
	selp.f32 	%f91, %f91, %f67, %p27;
	setp.ltu.f32 	%p28, %f79, %f69;
	selp.b32 	%r138, 3, 2, %p27;
	selp.u32 	%r139, 1, 0, %p27;
	selp.f32 	%f92, %f92, %f69, %p28;
	selp.f32 	%f90, %f69, %f90, %p28;
	selp.b32 	%r140, %r139, %r138, %p28;
	mul.f32 	%f82, %f78, %f81;
	atom.global.add.f32 	%f83, [%rd54], %f82;
	ld.global.f32 	%f84, [%rd60+4];
	ld.global.f32 	%f85, [%rd60+12];
	mul.f32 	%f86, %f84, %f85;
	atom.global.add.f32 	%f87, [%rd54+4], %f86;
	ld.global.f32 	%f88, [%rd60+12];
	atom.global.add.f32 	%f89, [%rd54+12], %f88;
	atom.global.add.u32 	%r141, [%rd56], 1;
	or.b32  	%r159, %r136, %r140;
	mul.wide.s32 	%rd61, %r159, 4;
	add.s64 	%rd64, %rd2, %rd61;
	ld.global.u32 	%r142, [%rd64];
	setp.ne.s32 	%p29, %r142, -1;
	mov.u32 	%r165, %r168;
	@%p29 bra 	$L__BB7_28;
$L__BB7_33:
	st.global.u32 	[%rd64], %r160;
	membar.gl;
$L__BB7_34:
	st.global.u32 	[%rd15], %r168;
	membar.gl;
	add.s32 	%r160, %r160, %r31;
	mov.b16 	%rs8, 1;
$L__BB7_35:
	bar.sync 	0;
	ld.global.u32 	%r143, [%rd11];
	add.s32 	%r144, %r143, %r158;
	setp.lt.s32 	%p30, %r160, %r144;
	@%p30 bra 	$L__BB7_15;
$L__BB7_36:
	ret;

}
	// .globl	_Z14centre_of_massP6float4ii
.visible .entry _Z14centre_of_massP6float4ii(
	.param .u64 .ptr .align 1 _Z14centre_of_massP6float4ii_param_0,
	.param .u32 _Z14centre_of_massP6float4ii_param_1,
	.param .u32 _Z14centre_of_massP6float4ii_param_2
)
{
	.reg .pred 	%p<4>;
	.reg .b32 	%r<13>;
	.reg .b32 	%f<6>;
	.reg .b64 	%rd<6>;

	ld.param.u64 	%rd3, [_Z14centre_of_massP6float4ii_param_0];
	ld.param.u32 	%r7, [_Z14centre_of_massP6float4ii_param_1];
	ld.param.u32 	%r6, [_Z14centre_of_massP6float4ii_param_2];
	mov.u32 	%r8, %tid.x;
	mov.u32 	%r9, %ctaid.x;
	mov.u32 	%r1, %ntid.x;
	mad.lo.s32 	%r10, %r9, %r1, %r8;
	add.s32 	%r12, %r10, %r7;
	setp.ge.s32 	%p1, %r12, %r6;
	@%p1 bra 	$L__BB8_5;
	mov.u32 	%r11, %nctaid.x;
	mul.lo.s32 	%r3, %r1, %r11;
	cvta.to.global.u64 	%rd1, %rd3;
$L__BB8_2:
	mul.wide.s32 	%rd4, %r12, 16;
	add.s64 	%rd5, %rd1, %rd4;
	add.s64 	%rd2, %rd5, 12;
	ld.global.f32 	%f1, [%rd5+12];
	setp.leu.f32 	%p2, %f1, 0f00000000;
	@%p2 bra 	$L__BB8_4;
	ld.global.v2.f32 	{%f2, %f3}, [%rd2+-12];
	div.rn.f32 	%f4, %f2, %f1;
	div.rn.f32 	%f5, %f3, %f1;
	st.global.v2.f32 	[%rd2+-12], {%f4, %f5};
$L__BB8_4:
	add.s32 	%r12, %r12, %r3;
	setp.lt.s32 	%p3, %r12, %r6;
	@%p3 bra 	$L__BB8_2;
$L__BB8_5:
	ret;

}
	// .globl	_Z13compute_forcePiS_S_P6float4S1_P6float2fii
.visible .entry _Z13compute_forcePiS_S_P6float4S1_P6float2fii(
	.param .u64 .ptr .align 1 _Z13compute_forcePiS_S_P6float4S1_P6float2fii_param_0,
	.param .u64 .ptr .align 1 _Z13compute_forcePiS_S_P6float4S1_P6float2fii_param_1,
	.param .u64 .ptr .align 1 _Z13compute_forcePiS_S_P6float4S1_P6float2fii_param_2,
	.param .u64 .ptr .align 1 _Z13compute_forcePiS_S_P6float4S1_P6float2fii_param_3,
	.param .u64 .ptr .align 1 _Z13compute_forcePiS_S_P6float4S1_P6float2fii_param_4,
	.param .u64 .ptr .align 1 _Z13compute_forcePiS_S_P6float4S1_P6float2fii_param_5,
	.param .f32 _Z13compute_forcePiS_S_P6float4S1_P6float2fii_param_6,
	.param .u32 _Z13compute_forcePiS_S_P6float4S1_P6float2fii_param_7,
	.param .u32 _Z13compute_forcePiS_S_P6float4S1_P6float2fii_param_8
)
{
	.local .align 8 .b8 	__local_depot9[8];
	.reg .b64 	%SP;
	.reg .b64 	%SPL;
	.reg .pred 	%p<37>;
	.reg .b32 	%r<121>;
	.reg .b32 	%f<88>;
	.reg .b64 	%rd<35>;
	// demoted variable
	.shared .align 4 .b8 _ZZ13compute_forcePiS_S_P6float4S1_P6float2fiiE7s_stack[2048];
	// demoted variable
	.shared .align 4 .b8 _ZZ13compute_forcePiS_S_P6float4S1_P6float2fiiE6s_size[2048];
	// demoted variable
	.shared .align 8 .b8 _ZZ13compute_forcePiS_S_P6float4S1_P6float2fiiE5s_pos[512];
	// demoted variable
	.shared .align 4 .b8 _ZZ13compute_forcePiS_S_P6float4S1_P6float2fiiE7s_child[256];
	mov.u64 	%SPL, __local_depot9;
	cvta.local.u64 	%SP, %SPL;
	ld.param.u64 	%rd5, [_Z13compute_forcePiS_S_P6float4S1_P6float2fii_param_0];
	ld.param.u64 	%rd7, [_Z13compute_forcePiS_S_P6float4S1_P6float2fii_param_1];
	ld.param.u64 	%rd8, [_Z13compute_forcePiS_S_P6float4S1_P6float2fii_param_3];
	ld.param.u64 	%rd6, [_Z13compute_forcePiS_S_P6float4S1_P6float2fii_param_5];
	ld.param.f32 	%f37, [_Z13compute_forcePiS_S_P6float4S1_P6float2fii_param_6];
	ld.param.u32 	%r42, [_Z13compute_forcePiS_S_P6float4S1_P6float2fii_param_7];
	cvta.to.global.u64 	%rd1, %rd7;
	cvta.to.global.u64 	%rd2, %rd8;
	mov.u32 	%r1, %tid.x;
	mov.u32 	%r43, %ctaid.x;
	mov.u32 	%r44, %ntid.x;
	mad.lo.s32 	%r2, %r43, %r44, %r1;
	and.b32  	%r3, %r1, 31;
	and.b32  	%r4, %r1, 992;
	setp.ge.s32 	%p1, %r2, %r42;
	@%p1 bra 	$L__BB9_51;
	cvta.to.global.u64 	%rd9, %rd5;
	mul.wide.s32 	%rd10, %r2, 4;
	add.s64 	%rd3, %rd9, %rd10;
	ld.global.u32 	%r120, [%rd3];
	mul.wide.s32 	%rd11, %r120, 16;
	add.s64 	%rd12, %rd2, %rd11;
	ld.global.v2.f32 	{%f1, %f2}, [%rd12];
	shl.b32 	%r45, %r42, 2;
	setp.ne.s32 	%p2, %r3, 0;
	div.rn.f32 	%f38, %f37, 0f3F333333;
	mul.f32 	%f3, %f38, %f38;
	mul.wide.s32 	%rd13, %r45, 4;
	add.s64 	%rd4, %rd1, %rd13;
	ld.global.u32 	%r6, [%rd4];
	setp.eq.s32 	%p3, %r6, -1;
	or.pred  	%p4, %p3, %p2;
	selp.s32 	%r46, -1, 0, %p3;
	add.s32 	%r111, %r4, %r46;
	@%p4 bra 	$L__BB9_3;
	shl.b32 	%r47, %r4, 2;
	mov.u32 	%r48, _ZZ13compute_forcePiS_S_P6float4S1_P6float2fiiE7s_stack;
	add.s32 	%r49, %r48, %r47;
	st.shared.u32 	[%r49], %r6;
	mov.u32 	%r50, _ZZ13compute_forcePiS_S_P6float4S1_P6float2fiiE6s_size;
	add.s32 	%r51, %r50, %r47;
	st.shared.f32 	[%r51], %f3;
	mov.u32 	%r111, %r4;
$L__BB9_3:
	ld.global.u32 	%r14, [%rd4+4];
	setp.eq.s32 	%p5, %r14, -1;
	mov.u32 	%r112, %r111;
	@%p5 bra 	$L__BB9_6;
	setp.ne.s32 	%p6, %r3, 0;
	add.s32 	%r112, %r111, 1;
	@%p6 bra 	$L__BB9_6;
	shl.b32 	%r52, %r111, 2;
	mov.u32 	%r53, _ZZ13compute_forcePiS_S_P6float4S1_P6float2fiiE7s_stack;
	add.s32 	%r54, %r53, %r52;
	st.shared.u32 	[%r54+4], %r14;
	mov.u32 	%r55, _ZZ13compute_forcePiS_S_P6float4S1_P6float2fiiE6s_size;
	add.s32 	%r56, %r55, %r52;
	st.shared.f32 	[%r56+4], %f3;
$L__BB9_6:
	ld.global.u32 	%r17, [%rd4+8];
	setp.eq.s32 	%p7, %r17, -1;
	mov.u32 	%r113, %r112;
	@%p7 bra 	$L__BB9_9;
	setp.ne.s32 	%p8, %r3, 0;
	add.s32 	%r113, %r112, 1;
	@%p8 bra 	$L__BB9_9;
	shl.b32 	%r57, %r112, 2;
	mov.u32 	%r58, _ZZ13compute_forcePiS_S_P6float4S1_P6float2fiiE7s_stack;
	add.s32 	%r59, %r58, %r57;
	st.shared.u32 	[%r59+4], %r17;
	mov.u32 	%r60, _ZZ13compute_forcePiS_S_P6float4S1_P6float2fiiE6s_size;
	add.s32 	%r61, %r60, %r57;
	st.shared.f32 	[%r61+4], %f3;
$L__BB9_9:
	ld.global.u32 	%r20, [%rd4+12];
	setp.eq.s32 	%p9, %r20, -1;
	mov.u32 	%r115, %r113;
	@%p9 bra 	$L__BB9_12;
	setp.ne.s32 	%p10, %r3, 0;
	add.s32 	%r115, %r113, 1;
	@%p10 bra 	$L__BB9_12;
	shl.b32 	%r62, %r113, 2;
	mov.u32 	%r63, _ZZ13compute_forcePiS_S_P6float4S1_P6float2fiiE7s_stack;
	add.s32 	%r64, %r63, %r62;
	st.shared.u32 	[%r64+4], %r20;
	mov.u32 	%r65, _ZZ13compute_forcePiS_S_P6float4S1_P6float2fiiE6s_size;
	add.s32 	%r66, %r65, %r62;
	st.shared.f32 	[%r66+4], %f3;
$L__BB9_12:
	setp.lt.s32 	%p11, %r115, %r4;
	mov.f32 	%f78, 0f00000000;
	mov.f32 	%f79, %f78;
	@%p11 bra 	$L__BB9_50;
	shr.u32 	%r67, %r1, 1;
	mov.u32 	%r68, _ZZ13compute_forcePiS_S_P6float4S1_P6float2fiiE7s_child;
	add.s32 	%r8, %r68, %r67;
	shr.u32 	%r69, %r4, 3;
	add.s32 	%r70, %r69, %r3;
	shl.b32 	%r71, %r70, 3;
	mov.u32 	%r72, _ZZ13compute_forcePiS_S_P6float4S1_P6float2fiiE5s_pos;
	add.s32 	%r9, %r72, %r71;
	shl.b32 	%r73, %r70, 2;
	add.s32 	%r10, %r68, %r73;
	shr.u32 	%r74, %r4, 1;
	add.s32 	%r11, %r68, %r74;
	add.s32 	%r12, %r72, %r4;
	mov.f32 	%f79, 0f00000000;
	add.u64 	%rd14, %SP, 0;
	mov.u64 	%rd16, $str$3;
	mov.f32 	%f78, %f79;
$L__BB9_14:
	shl.b32 	%r75, %r115, 2;
	mov.u32 	%r76, _ZZ13compute_forcePiS_S_P6float4S1_P6float2fiiE7s_stack;
	add.s32 	%r24, %r76, %r75;
	ld.shared.u32 	%r25, [%r24];
	mov.u32 	%r77, _ZZ13compute_forcePiS_S_P6float4S1_P6float2fiiE6s_size;
	add.s32 	%r26, %r77, %r75;
	ld.shared.f32 	%f41, [%r26];
	mul.f32 	%f6, %f41, 0f3E800000;
	add.s32 	%r78, %r4, 31;
	setp.le.s32 	%p12, %r115, %r78;
	@%p12 bra 	$L__BB9_16;
	cvta.to.local.u64 	%rd15, %rd14;
	st.local.u32 	[%rd15], %r115;
	cvta.global.u64 	%rd17, %rd16;
	{ // callseq 3, 0
	.param .b64 param0;
	st.param.b64 	[param0], %rd17;
	.param .b64 param1;
	st.param.b64 	[param1], %rd14;
	.param .b32 retval0;
	call.uni (retval0), 
	vprintf, 
	(
	param0, 
	param1
	);
	ld.param.b32 	%r79, [retval0];
	} // callseq 3
$L__BB9_16:
	setp.ne.s32 	%p13, %r3, 0;
	@%p13 bra 	$L__BB9_18;
	mul.wide.s32 	%rd18, %r25, 16;
	add.s64 	%rd19, %rd1, %rd18;
	ld.global.v4.u32 	{%r81, %r82, %r83, %r84}, [%rd19];
	st.shared.v4.u32 	[%r8], {%r81, %r82, %r83, %r84};
	bra.uni 	$L__BB9_19;
$L__BB9_18:
	setp.gt.u32 	%p14, %r3, 3;
	@%p14 bra 	$L__BB9_20;
$L__BB9_19:
	ld.shared.u32 	%r85, [%r10];
	shl.b32 	%r86, %r85, 1;
	mul.wide.s32 	%rd20, %r86, 8;
	add.s64 	%rd21, %rd2, %rd20;
	ld.global.v2.f32 	{%f42, %f43}, [%rd21];
	st.shared.v2.f32 	[%r9], {%f42, %f43};
$L__BB9_20:
	ld.shared.u32 	%r27, [%r11];
	setp.eq.s32 	%p15, %r27, -1;
	mov.u32 	%r116, %r115;
	@%p15 bra 	$L__BB9_27;
	ld.shared.v2.f32 	{%f44, %f45}, [%r12];
	sub.f32 	%f7, %f44, %f1;
	sub.f32 	%f8, %f45, %f2;
	fma.rn.f32 	%f46, %f7, %f7, 0f3F800000;
	fma.rn.f32 	%f9, %f8, %f8, %f46;
	setp.lt.s32 	%p16, %r27, %r42;
	@%p16 bra 	$L__BB9_23;
	setp.le.f32 	%p17, %f6, %f9;
	mov.b32 	%r87, -1;
	vote.sync.all.pred 	%p18, %p17, %r87;
	not.pred 	%p19, %p18;
	@%p19 bra 	$L__BB9_24;
$L__BB9_23:
	mul.f32 	%f47, %f9, %f9;
	mul.f32 	%f48, %f9, %f47;
	rsqrt.approx.f32 	%f49, %f48;
	mul.wide.s32 	%rd22, %r27, 16;
	add.s64 	%rd23, %rd2, %rd22;
	ld.global.f32 	%f50, [%rd23+12];
	mul.f32 	%f51, %f49, %f50;
	fma.rn.f32 	%f78, %f7, %f51, %f78;
	fma.rn.f32 	%f79, %f8, %f51, %f79;
	mov.u32 	%r116, %r115;
	bra.uni 	$L__BB9_27;
$L__BB9_24:
	@%p13 bra 	$L__BB9_26;
	st.shared.u32 	[%r24], %r27;
	st.shared.f32 	[%r26], %f6;
$L__BB9_26:
	add.s32 	%r116, %r115, 1;
$L__BB9_27:
	ld.shared.u32 	%r30, [%r11+4];
	setp.eq.s32 	%p21, %r30, -1;
	@%p21 bra 	$L__BB9_34;
	ld.shared.v2.f32 	{%f52, %f53}, [%r12+8];
	sub.f32 	%f14, %f52, %f1;
	sub.f32 	%f15, %f53, %f2;
	fma.rn.f32 	%f54, %f14, %f14, 0f3F800000;
	fma.rn.f32 	%f16, %f15, %f15, %f54;
	setp.lt.s32 	%p22, %r30, %r42;
	@%p22 bra 	$L__BB9_33;
	setp.le.f32 	%p23, %f6, %f16;
	mov.b32 	%r89, -1;
	vote.sync.all.pred 	%p24, %p23, %r89;
	@%p24 bra 	$L__BB9_33;
	@%p13 bra 	$L__BB9_32;
	shl.b32 	%r91, %r116, 2;
	mov.u32 	%r92, _ZZ13compute_forcePiS_S_P6float4S1_P6float2fiiE7s_stack;
	add.s32 	%r93, %r92, %r91;
	st.shared.u32 	[%r93], %r30;
	mov.u32 	%r94, _ZZ13compute_forcePiS_S_P6float4S1_P6float2fiiE6s_size;
	add.s32 	%r95, %r94, %r91;
	st.shared.f32 	[%r95], %f6;
$L__BB9_32:
	add.s32 	%r116, %r116, 1;
	bra.uni 	$L__BB9_34;
$L__BB9_33:
	mul.f32 	%f55, %f16, %f16;
	mul.f32 	%f56, %f16, %f55;
	rsqrt.approx.f32 	%f57, %f56;
	mul.wide.s32 	%rd24, %r30, 16;
	add.s64 	%rd25, %rd2, %rd24;
	ld.global.f32 	%f58, [%rd25+12];
	mul.f32 	%f59, %f57, %f58;
	fma.rn.f32 	%f78, %f14, %f59, %f78;
	fma.rn.f32 	%f79, %f15, %f59, %f79;
$L__BB9_34:
	ld.shared.u32 	%r33, [%r11+8];
	setp.eq.s32 	%p26, %r33, -1;
	@%p26 bra 	$L__BB9_41;
	ld.shared.v2.f32 	{%f60, %f61}, [%r12+16];
	sub.f32 	%f21, %f60, %f1;
	sub.f32 	%f22, %f61, %f2;
	fma.rn.f32 	%f62, %f21, %f21, 0f3F800000;
	fma.rn.f32 	%f23, %f22, %f22, %f62;
	setp.lt.s32 	%p27, %r33, %r42;
	@%p27 bra 	$L__BB9_40;
	setp.le.f32 	%p28, %f6, %f23;
	mov.b32 	%r96, -1;
	vote.sync.all.pred 	%p29, %p28, %r96;
	@%p29 bra 	$L__BB9_40;
	@%p13 bra 	$L__BB9_39;
	shl.b32 	%r98, %r116, 2;
	mov.u32 	%r99, _ZZ13compute_forcePiS_S_P6float4S1_P6float2fiiE7s_stack;
	add.s32 	%r100, %r99, %r98;
	st.shared.u32 	[%r100], %r33;
	mov.u32 	%r101, _ZZ13compute_forcePiS_S_P6float4S1_P6float2fiiE6s_size;
	add.s32 	%r102, %r101, %r98;
	st.shared.f32 	[%r102], %f6;
$L__BB9_39:
	add.s32 	%r116, %r116, 1;
	bra.uni 	$L__BB9_41;
$L__BB9_40:
	mul.f32 	%f63, %f23, %f23;
	mul.f32 	%f64, %f23, %f63;
	rsqrt.approx.f32 	%f65, %f64;
	mul.wide.s32 	%rd26, %r33, 16;
	add.s64 	%rd27, %rd2, %rd26;
	ld.global.f32 	%f66, [%rd27+12];
	mul.f32 	%f67, %f65, %f66;
	fma.rn.f32 	%f78, %f21, %f67, %f78;
	fma.rn.f32 	%f79, %f22, %f67, %f79;
$L__BB9_41:
	ld.shared.u32 	%r36, [%r11+12];
	setp.eq.s32 	%p31, %r36, -1;
	@%p31 bra 	$L__BB9_48;
	ld.shared.v2.f32 	{%f68, %f69}, [%r12+24];
	sub.f32 	%f28, %f68, %f1;
	sub.f32 	%f29, %f69, %f2;
	fma.rn.f32 	%f70, %f28, %f28, 0f3F800000;
	fma.rn.f32 	%f30, %f29, %f29, %f70;
	setp.lt.s32 	%p32, %r36, %r42;
	@%p32 bra 	$L__BB9_47;
	setp.le.f32 	%p33, %f6, %f30;
	mov.b32 	%r103, -1;
	vote.sync.all.pred 	%p34, %p33, %r103;
	@%p34 bra 	$L__BB9_47;
	@%p13 bra 	$L__BB9_46;
	shl.b32 	%r105, %r116, 2;
	mov.u32 	%r106, _ZZ13compute_forcePiS_S_P6float4S1_P6float2fiiE7s_stack;
	add.s32 	%r107, %r106, %r105;
	st.shared.u32 	[%r107], %r36;
	mov.u32 	%r108, _ZZ13compute_forcePiS_S_P6float4S1_P6float2fiiE6s_size;
	add.s32 	%r109, %r108, %r105;
	st.shared.f32 	[%r109], %f6;
$L__BB9_46:
	add.s32 	%r116, %r116, 1;
	bra.uni 	$L__BB9_48;
$L__BB9_47:
	mul.f32 	%f71, %f30, %f30;
	mul.f32 	%f72, %f30, %f71;
	rsqrt.approx.f32 	%f73, %f72;
	mul.wide.s32 	%rd28, %r36, 16;
	add.s64 	%rd29, %rd2, %rd28;
	ld.global.f32 	%f74, [%rd29+12];
	mul.f32 	%f75, %f73, %f74;
	fma.rn.f32 	%f78, %f28, %f75, %f78;
	fma.rn.f32 	%f79, %f29, %f75, %f79;
$L__BB9_48:
	add.s32 	%r115, %r116, -1;
	setp.gt.s32 	%p36, %r116, %r4;
	@%p36 bra 	$L__BB9_14;
	ld.global.u32 	%r120, [%rd3];
$L__BB9_50:
	cvta.to.global.u64 	%rd30, %rd6;
	mul.wide.s32 	%rd31, %r120, 8;
	add.s64 	%rd32, %rd30, %rd31;
	st.global.f32 	[%rd32], %f78;
	ld.global.u32 	%r110, [%rd3];
	mul.wide.s32 	%rd33, %r110, 8;
	add.s64 	%rd34, %rd30, %rd33;
	st.global.f32 	[%rd34+4], %f79;
$L__BB9_51:
	ret;

}
	// .globl	_Z11sort_bodiesP6float4S0_PiS1_S1_S1_iiS1_
.visible .entry _Z11sort_bodiesP6float4S0_PiS1_S1_S1_iiS1_(
	.param .u64 .ptr .align 1 _Z11sort_bodiesP6float4S0_PiS1_S1_S1_iiS1__param_0,
	.param .u64 .ptr .align 1 _Z11sort_bodiesP6float4S0_PiS1_S1_S1_iiS1__param_1,
	.param .u64 .ptr .align 1 _Z11sort_bodiesP6float4S0_PiS1_S1_S1_iiS1__param_2,
	.param .u64 .ptr .align 1 _Z11sort_bodiesP6float4S0_PiS1_S1_S1_iiS1__param_3,
	.param .u64 .ptr .align 1 _Z11sort_bodiesP6float4S0_PiS1_S1_S1_iiS1__param_4,
	.param .u64 .ptr .align 1 _Z11sort_bodiesP6float4S0_PiS1_S1_S1_iiS1__param_5,
	.param .u32 _Z11sort_bodiesP6float4S0_PiS1_S1_S1_iiS1__param_6,
	.param .u32 _Z11sort_bodiesP6float4S0_PiS1_S1_S1_iiS1__param_7,
	.param .u64 .ptr .align 1 _Z11sort_bodiesP6float4S0_PiS1_S1_S1_iiS1__param_8
)
{
	.reg .pred 	%p<13>;
	.reg .b32 	%r<39>;
	.reg .b64 	%rd<36>;

	ld.param.u64 	%rd8, [_Z11sort_bodiesP6float4S0_PiS1_S1_S1_iiS1__param_2];
	ld.param.u64 	%rd9, [_Z11sort_bodiesP6float4S0_PiS1_S1_S1_iiS1__param_3];
	ld.param.u64 	%rd10, [_Z11sort_bodiesP6float4S0_PiS1_S1_S1_iiS1__param_4];
	ld.param.u64 	%rd7, [_Z11sort_bodiesP6float4S0_PiS1_S1_S1_iiS1__param_5];
	ld.param.u32 	%r21, [_Z11sort_bodiesP6float4S0_PiS1_S1_S1_iiS1__param_6];
	ld.param.u64 	%rd11, [_Z11sort_bodiesP6float4S0_PiS1_S1_S1_iiS1__param_8];
	cvta.to.global.u64 	%rd1, %rd8;
	cvta.to.global.u64 	%rd2, %rd10;
	cvta.to.global.u64 	%rd3, %rd11;
	cvta.to.global.u64 	%rd4, %rd9;
	mov.u32 	%r22, %tid.x;
	mov.u32 	%r23, %ctaid.x;
	mov.u32 	%r1, %ntid.x;
	mad.lo.s32 	%r24, %r23, %r1, %r22;
	add.s32 	%r38, %r24, %r21;
	or.b32  	%r25, %r23, %r22;
	setp.ne.s32 	%p1, %r25, 0;
	@%p1 bra 	$L__BB10_2;
	mul.wide.s32 	%rd12, %r38, 4;
	add.s64 	%rd13, %rd4, %rd12;
	mov.b32 	%r26, 0;
	st.global.u32 	[%rd13], %r26;
$L__BB10_2:
	bar.sync 	0;
	ld.global.u32 	%r27, [%rd3];
	setp.ge.s32 	%p2, %r38, %r27;
	@%p2 bra 	$L__BB10_23;
	mov.u32 	%r28, %nctaid.x;
	mul.lo.s32 	%r3, %r1, %r28;
	cvta.to.global.u64 	%rd5, %rd7;
$L__BB10_4:
	mul.wide.s32 	%rd14, %r38, 4;
	add.s64 	%rd15, %rd4, %rd14;
	ld.global.u32 	%r35, [%rd15];
	setp.lt.s32 	%p3, %r35, 0;
	@%p3 bra 	$L__BB10_22;
	shl.b32 	%r29, %r38, 2;
	mul.wide.s32 	%rd16, %r29, 4;
	add.s64 	%rd6, %rd5, %rd16;
	ld.global.u32 	%r6, [%rd6];
	setp.lt.s32 	%p4, %r6, %r21;
	@%p4 bra 	$L__BB10_7;
	mul.wide.s32 	%rd17, %r6, 4;
	add.s64 	%rd18, %rd4, %rd17;
	st.global.u32 	[%rd18], %r35;
	add.s64 	%rd19, %rd2, %rd17;
	ld.global.u32 	%r30, [%rd19];
	add.s32 	%r35, %r30, %r35;
	bra.uni 	$L__BB10_9;
$L__BB10_7:
	setp.lt.s32 	%p5, %r6, 0;
	@%p5 bra 	$L__BB10_9;
	mul.wide.u32 	%rd20, %r35, 4;
	add.s64 	%rd21, %rd1, %rd20;
	st.global.u32 	[%rd21], %r6;
	add.s32 	%r35, %r35, 1;
$L__BB10_9:
	ld.global.u32 	%r10, [%rd6+4];
	setp.lt.s32 	%p6, %r10, %r21;
	@%p6 bra 	$L__BB10_11;
	mul.wide.s32 	%rd22, %r10, 4;
	add.s64 	%rd23, %rd4, %rd22;
	st.global.u32 	[%rd23], %r35;
	add.s64 	%rd24, %rd2, %rd22;
	ld.global.u32 	%r31, [%rd24];
	add.s32 	%r35, %r31, %r35;
	bra.uni 	$L__BB10_13;
$L__BB10_11:
	setp.lt.s32 	%p7, %r10, 0;
	@%p7 bra 	$L__BB10_13;
	mul.wide.s32 	%rd25, %r35, 4;
	add.s64 	%rd26, %rd1, %rd25;
	st.global.u32 	[%rd26], %r10;
	add.s32 	%r35, %r35, 1;
$L__BB10_13:
	ld.global.u32 	%r14, [%rd6+8];
	setp.lt.s32 	%p8, %r14, %r21;
	@%p8 bra 	$L__BB10_15;
	mul.wide.s32 	%rd27, %r14, 4;
	add.s64 	%rd28, %rd4, %rd27;
	st.global.u32 	[%rd28], %r35;
	add.s64 	%rd29, %rd2, %rd27;
	ld.global.u32 	%r32, [%rd29];
	add.s32 	%r35, %r32, %r35;
	bra.uni 	$L__BB10_17;
$L__BB10_15:
	setp.lt.s32 	%p9, %r14, 0;
	@%p9 bra 	$L__BB10_17;
	mul.wide.s32 	%rd30, %r35, 4;
	add.s64 	%rd31, %rd1, %rd30;
	st.global.u32 	[%rd31], %r14;
	add.s32 	%r35, %r35, 1;
$L__BB10_17:
	ld.global.u32 	%r18, [%rd6+12];
	setp.lt.s32 	%p10, %r18, %r21;
	@%p10 bra 	$L__BB10_19;
	mul.wide.s32 	%rd32, %r18, 4;
	add.s64 	%rd33, %rd4, %rd32;
	st.global.u32 	[%rd33], %r35;
	bra.uni 	$L__BB10_21;
$L__BB10_19:
	setp.lt.s32 	%p11, %r18, 0;
	@%p11 bra 	$L__BB10_21;
	mul.wide.s32 	%rd34, %r35, 4;
	add.s64 	%rd35, %rd1, %rd34;
	st.global.u32 	[%rd35], %r18;
$L__BB10_21:
	add.s32 	%r38, %r38, %r3;
$L__BB10_22:
	bar.sync 	0;
	ld.global.u32 	%r33, [%rd3];
	setp.lt.s32 	%p12, %r38, %r33;
	@%p12 bra 	$L__BB10_4;
$L__BB10_23:
	ret;

}


// ===== COMPILED SASS (sm_100) =====

	.target	sm_100

	.elftype	@"ET_EXEC"


//--------------------- .note.nv.tkinfo           --------------------------
	.section	.note.nv.tkinfo,"",@"SHT_NOTE"
	.sectionflags	@"SHF_NOTE_NV_TKINFO"
	.tkinfo
        /*0018*/ 	.word	0x00000002
        /*0030*/ 	.string	""
        /*0030*/ 	.string	"ptxas"
        /*0030*/ 	.string	"Cuda compilation tools, release 13.0, V13.0.88"
        /*0030*/ 	.string	"Build cuda_13.0.r13.0/compiler.36424714_0"
        /*0030*/ 	.string	"-arch sm_100 -m 64 "



//--------------------- .note.nv.cuinfo           --------------------------
	.section	.note.nv.cuinfo,"",@"SHT_NOTE"
	.sectionflags	@"SHF_NOTE_NV_CUINFO"
        /*0018*/ 	.short	0x0002
        /*001a*/ 	.short	0x0064
        /*001c*/ 	.short	0x0082
	.zero		2


//--------------------- .nv.info                  --------------------------
	.section	.nv.info,"",@"SHT_CUDA_INFO"
	.align	4


	//----- nvinfo : EIATTR_REGCOUNT
	.align		4
        /*0000*/ 	.byte	0x04, 0x2f
        /*0002*/ 	.short	(.L_5 - .L_4)
	.align		4
.L_4:
        /*0004*/ 	.word	index@(_Z12bodyForce_2dP6float4S0_fi)
        /*0008*/ 	.word	0x00000020


	//----- nvinfo : EIATTR_FRAME_SIZE
	.align		4
.L_5:
        /*000c*/ 	.byte	0x04, 0x11
        /*000e*/ 	.short	(.L_7 - .L_6)
	.align		4
.L_6:
        /*0010*/ 	.word	index@(_Z12bodyForce_2dP6float4S0_fi)
        /*0014*/ 	.word	0x00000000


	//----- nvinfo : EIATTR_REGCOUNT
	.align		4
.L_7:
        /*0018*/ 	.byte	0x04, 0x2f
        /*001a*/ 	.short	(.L_9 - .L_8)
	.align		4
.L_8:
        /*001c*/ 	.word	index@(_Z14bodyForce_2d_IP6float4S0_fi)
        /*0020*/ 	.word	0x0000000e


	//----- nvinfo : EIATTR_FRAME_SIZE
	.align		4
.L_9:
        /*0024*/ 	.byte	0x04, 0x11
        /*0026*/ 	.short	(.L_11 - .L_10)
	.align		4
.L_10:
        /*0028*/ 	.word	index@(_Z14bodyForce_2d_IP6float4S0_fi)
        /*002c*/ 	.word	0x00000000


	//----- nvinfo : EIATTR_REGCOUNT
	.align		4
.L_11:
        /*0030*/ 	.byte	0x04, 0x2f
        /*0032*/ 	.short	(.L_13 - .L_12)
	.align		4
.L_12:
        /*0034*/ 	.word	index@(_Z17compute_bounds_2DP6float4iS0_)
        /*0038*/ 	.word	0x00000022


	//----- nvinfo : EIATTR_FRAME_SIZE
	.align		4
.L_13:
        /*003c*/ 	.byte	0x04, 0x11
        /*003e*/ 	.short	(.L_15 - .L_14)
	.align		4
.L_14:
        /*0040*/ 	.word	index@(_Z17compute_bounds_2DP6float4iS0_)
        /*0044*/ 	.word	0x00000000


	//----- nvinfo : EIATTR_REGCOUNT
	.align		4
.L_15:
        /*0048*/ 	.byte	0x04, 0x2f
        /*004a*/ 	.short	(.L_17 - .L_16)
	.align		4
.L_16:
        /*004c*/ 	.word	index@(_Z10precomputeP6float4S0_PiS1_iiii)
        /*0050*/ 	.word	0x00000020


	//----- nvinfo : EIATTR_FRAME_SIZE
	.align		4
.L_17:
        /*0054*/ 	.byte	0x04, 0x11
        /*0056*/ 	.short	(.L_19 - .L_18)
	.align		4
.L_18:
        /*0058*/ 	.word	index@($__internal_3_$__cuda_sm3x_div_rn_noftz_f32_slowpath)
        /*005c*/ 	.word	0x00000000


	//----- nvinfo : EIATTR_FRAME_SIZE
	.align		4
.L_19:
        /*0060*/ 	.byte	0x04, 0x11
        /*0062*/ 	.short	(.L_21 - .L_20)
	.align		4
.L_20:
        /*0064*/ 	.word	index@(_Z10precomputeP6float4S0_PiS1_iiii)
        /*0068*/ 	.word	0x00000000


	//----- nvinfo : EIATTR_REGCOUNT
	.align		4
.L_21:
        /*006c*/ 	.byte	0x04, 0x2f
        /*006e*/ 	.short	(.L_23 - .L_22)
	.align		4
.L_22:
        /*0070*/ 	.word	index@(_Z14build_quadtreePiS_iP6float4S_S_S_S1_ii)
        /*0074*/ 	.word	0x00000020


	//----- nvinfo : EIATTR_FRAME_SIZE
	.align		4
.L_23:
        /*0078*/ 	.byte	0x04, 0x11
        /*007a*/ 	.short	(.L_25 - .L_24)
	.align		4
.L_24:
        /*007c*/ 	.word	index@(_Z14build_quadtreePiS_iP6float4S_S_S_S1_ii)
        /*0080*/ 	.word	0x00000030


	//----- nvinfo : EIATTR_REGCOUNT
	.align		4
.L_25:
        /*0084*/ 	.byte	0x04, 0x2f
        /*0086*/ 	.short	(.L_27 - .L_26)
	.align		4
.L_26:
        /*0088*/ 	.word	index@(_Z11precompute2P6float4S0_PiS1_iiii)
        /*008c*/ 	.word	0x00000020


	//----- nvinfo : EIATTR_FRAME_SIZE
	.align		4
.L_27:
        /*0090*/ 	.byte	0x04, 0x11
        /*0092*/ 	.short	(.L_29 - .L_28)
	.align		4
.L_28:
        /*0094*/ 	.word	index@($__internal_2_$__cuda_sm3x_div_rn_noftz_f32_slowpath)
        /*0098*/ 	.word	0x00000000


	//----- nvinfo : EIATTR_FRAME_SIZE
	.align		4
.L_29:
        /*009c*/ 	.byte	0x04, 0x11
        /*009e*/ 	.short	(.L_31 - .L_30)
	.align		4
.L_30:
        /*00a0*/ 	.word	index@(_Z11precompute2P6float4S0_PiS1_iiii)
        /*00a4*/ 	.word	0x00000000


	//----- nvinfo : EIATTR_REGCOUNT
	.align		4
.L_31:
        /*00a8*/ 	.byte	0x04, 0x2f
        /*00aa*/ 	.short	(.L_33 - .L_32)
	.align		4
.L_32:
        /*00ac*/ 	.word	index@(_Z13precompute2_2PiP6float4S1_S_S_S_i)
        /*00b0*/ 	.word	0x0000001a


	//----- nvinfo : EIATTR_FRAME_SIZE
	.align		4
.L_33:
        /*00b4*/ 	.byte	0x04, 0x11
        /*00b6*/ 	.short	(.L_35 - .L_34)
	.align		4
.L_34:
        /*00b8*/ 	.word	index@(_Z13precompute2_2PiP6float4S1_S_S_S_i)
        /*00bc*/ 	.word	0x00000000


	//----- nvinfo : EIATTR_REGCOUNT
	.align		4
.L_35:
        /*00c0*/ 	.byte	0x04, 0x2f
        /*00c2*/ 	.short	(.L_37 - .L_36)
	.align		4
.L_36:
        /*00c4*/ 	.word	index@(_Z16build_quadtree_2PiP6float4S_S_S_S1_ii)
        /*00c8*/ 	.word	0x00000028


	//----- nvinfo : EIATTR_FRAME_SIZE
	.align		4
.L_37:
        /*00cc*/ 	.byte	0x04, 0x11
        /*00ce*/ 	.short	(.L_39 - .L_38)
	.align		4
.L_38:
        /*00d0*/ 	.word	index@(_Z16build_quadtree_2PiP6float4S_S_S_S1_ii)
        /*00d4*/ 	.word	0x00000008


	//----- nvinfo : EIATTR_REGCOUNT
	.align		4
.L_39:
        /*00d8*/ 	.byte	0x04, 0x2f
        /*00da*/ 	.short	(.L_41 - .L_40)
	.align		4
.L_40:
        /*00dc*/ 	.word	index@(_Z14centre_of_massP6float4ii)
        /*00e0*/ 	.word	0x00000016


	//----- nvinfo : EIATTR_FRAME_SIZE
	.align		4
.L_41:
        /*00e4*/ 	.byte	0x04, 0x11
        /*00e6*/ 	.short	(.L_43 - .L_42)
	.align		4
.L_42:
        /*00e8*/ 	.word	index@($__internal_1_$__cuda_sm3x_div_rn_noftz_f32_slowpath)
        /*00ec*/ 	.word	0x00000000


	//----- nvinfo : EIATTR_FRAME_SIZE
	.align		4
.L_43:
        /*00f0*/ 	.byte	0x04, 0x11
        /*00f2*/ 	.short	(.L_45 - .L_44)
	.align		4
.L_44:
        /*00f4*/ 	.word	index@(_Z14centre_of_massP6float4ii)
        /*00f8*/ 	.word	0x00000000


	//----- nvinfo : EIATTR_REGCOUNT
	.align		4
.L_45:
        /*00fc*/ 	.byte	0x04, 0x2f
        /*00fe*/ 	.short	(.L_47 - .L_46)
	.align		4
.L_46:
        /*0100*/ 	.word	index@(_Z13compute_forcePiS_S_P6float4S1_P6float2fii)
        /*0104*/ 	.word	0x00000028


	//----- nvinfo : EIATTR_FRAME_SIZE
	.align		4
.L_47:
        /*0108*/ 	.byte	0x04, 0x11
        /*010a*/ 	.short	(.L_49 - .L_48)
	.align		4
.L_48:
        /*010c*/ 	.word	index@($__internal_0_$__cuda_sm3x_div_rn_noftz_f32_slowpath)
        /*0110*/ 	.word	0x00000008


	//----- nvinfo : EIATTR_FRAME_SIZE
	.align		4
.L_49:
        /*0114*/ 	.byte	0x04, 0x11
        /*0116*/ 	.short	(.L_51 - .L_50)
	.align		4
.L_50:
        /*0118*/ 	.word	index@(_Z13compute_forcePiS_S_P6float4S1_P6float2fii)
        /*011c*/ 	.word	0x00000008


	//----- nvinfo : EIATTR_REGCOUNT
	.align		4
.L_51:
        /*0120*/ 	.byte	0x04, 0x2f
        /*0122*/ 	.short	(.L_53 - .L_52)
	.align		4
.L_52:
        /*0124*/ 	.word	index@(_Z11sort_bodiesP6float4S0_PiS1_S1_S1_iiS1_)
        /*0128*/ 	.word	0x00000016


	//----- nvinfo : EIATTR_FRAME_SIZE
	.align		4
.L_53:
        /*012c*/ 	.byte	0x04, 0x11
        /*012e*/ 	.short	(.L_55 - .L_54)
	.align		4
.L_54:
        /*0130*/ 	.word	index@(_Z11sort_bodiesP6float4S0_PiS1_S1_S1_iiS1_)
        /*0134*/ 	.word	0x00000000


	//----- nvinfo : EIATTR_MIN_STACK_SIZE
	.align		4
.L_55:
        /*0138*/ 	.byte	0x04, 0x12
        /*013a*/ 	.short	(.L_57 - .L_56)
	.align		4
.L_56:
        /*013c*/ 	.word	index@(_Z11sort_bodiesP6float4S0_PiS1_S1_S1_iiS1_)
        /*0140*/ 	.word	0x00000000


	//----- nvinfo : EIATTR_MIN_STACK_SIZE
	.align		4
.L_57:
        /*0144*/ 	.byte	0x04, 0x12
        /*0146*/ 	.short	(.L_59 - .L_58)
	.align		4
.L_58:
        /*0148*/ 	.word	index@(_Z13compute_forcePiS_S_P6float4S1_P6float2fii)
        /*014c*/ 	.word	0x00000008


	//----- nvinfo : EIATTR_MIN_STACK_SIZE
	.align		4
.L_59:
        /*0150*/ 	.byte	0x04, 0x12
        /*0152*/ 	.short	(.L_61 - .L_60)
	.align		4
.L_60:
        /*0154*/ 	.word	index@(_Z14centre_of_massP6float4ii)
        /*0158*/ 	.word	0x00000000


	//----- nvinfo : EIATTR_MIN_STACK_SIZE
	.align		4
.L_61:
        /*015c*/ 	.byte	0x04, 0x12
        /*015e*/ 	.short	(.L_63 - .L_62)
	.align		4
.L_62:
        /*0160*/ 	.word	index@(_Z16build_quadtree_2PiP6float4S_S_S_S1_ii)
        /*0164*/ 	.word	0x00000008


	//----- nvinfo : EIATTR_MIN_STACK_SIZE
	.align		4
.L_63:
        /*0168*/ 	.byte	0x04, 0x12
        /*016a*/ 	.short	(.L_65 - .L_64)
	.align		4
.L_64:
        /*016c*/ 	.word	index@(_Z13precompute2_2PiP6float4S1_S_S_S_i)
        /*0170*/ 	.word	0x00000000


	//----- nvinfo : EIATTR_MIN_STACK_SIZE
	.align		4
.L_65:
        /*0174*/ 	.byte	0x04, 0x12
        /*0176*/ 	.short	(.L_67 - .L_66)
	.align		4
.L_66:
        /*0178*/ 	.word	index@(_Z11precompute2P6float4S0_PiS1_iiii)
        /*017c*/ 	.word	0x00000000


	//----- nvinfo : EIATTR_MIN_STACK_SIZE
	.align		4
.L_67:
        /*0180*/ 	.byte	0x04, 0x12
        /*0182*/ 	.short	(.L_69 - .L_68)
	.align		4
.L_68:
        /*0184*/ 	.word	index@(_Z14build_quadtreePiS_iP6float4S_S_S_S1_ii)
        /*0188*/ 	.word	0x00000030


	//----- nvinfo : EIATTR_MIN_STACK_SIZE
	.align		4
.L_69:
        /*018c*/ 	.byte	0x04, 0x12
        /*018e*/ 	.short	(.L_71 - .L_70)
	.align		4
.L_70:
        /*0190*/ 	.word	index@(_Z10precomputeP6float4S0_PiS1_iiii)
        /*0194*/ 	.word	0x00000000


	//----- nvinfo : EIATTR_MIN_STACK_SIZE
	.align		4
.L_71:
        /*0198*/ 	.byte	0x04, 0x12
        /*019a*/ 	.short	(.L_73 - .L_72)
	.align		4
.L_72:
        /*019c*/ 	.word	index@(_Z17compute_bounds_2DP6float4iS0_)
        /*01a0*/ 	.word	0x00000000


	//----- nvinfo : EIATTR_MIN_STACK_SIZE
	.align		4
.L_73:
        /*01a4*/ 	.byte	0x04, 0x12
        /*01a6*/ 	.short	(.L_75 - .L_74)
	.align		4
.L_74:
        /*01a8*/ 	.word	index@(_Z14bodyForce_2d_IP6float4S0_fi)
        /*01ac*/ 	.word	0x00000000


	//----- nvinfo : EIATTR_MIN_STACK_SIZE
	.align		4
.L_75:
        /*01b0*/ 	.byte	0x04, 0x12
        /*01b2*/ 	.short	(.L_77 - .L_76)
	.align		4
.L_76:
        /*01b4*/ 	.word	index@(_Z12bodyForce_2dP6float4S0_fi)
        /*01b8*/ 	.word	0x00000000
.L_77:


//--------------------- .nv.compat                --------------------------
	.section	.nv.compat,"",@"SHT_CUDA_COMPAT_INFO"
	.align	4
        /*0000*/ 	.byte	0x02, 0x09, 0x00, 0x00, 0x02, 0x02, 0x01, 0x00, 0x02, 0x05, 0x05, 0x00, 0x03, 0x07, 0x01, 0x01
        /*0010*/ 	.byte	0x02, 0x03, 0x00, 0x00, 0x02, 0x06, 0x01, 0x00, 0x04, 0x0b, 0x08, 0x00, 0x01, 0x00, 0x00, 0x00
        /*0020*/ 	.byte	0x00, 0x00, 0x00, 0x00


//--------------------- .nv.info._Z11sort_bodiesP6float4S0_PiS1_S1_S1_iiS1_ --------------------------
	.section	.nv.info._Z11sort_bodiesP6float4S0_PiS1_S1_S1_iiS1_,"",@"SHT_CUDA_INFO"
	.sectionflags	@""
	.align	4


	//----- nvinfo : EIATTR_CUDA_API_VERSION
	.align		4
        /*0000*/ 	.byte	0x04, 0x37
        /*0002*/ 	.short	(.L_79 - .L_78)
.L_78:
        /*0004*/ 	.word	0x00000082


	//----- nvinfo : EIATTR_KPARAM_INFO
	.align		4
.L_79:
        /*0008*/ 	.byte	0x04, 0x17
        /*000a*/ 	.short	(.L_81 - .L_80)
.L_80:
        /*000c*/ 	.word	0x00000000
        /*0010*/ 	.short	0x0008
        /*0012*/ 	.short	0x0038
        /*0014*/ 	.byte	0x00, 0xf5, 0x21, 0x00


	//----- nvinfo : EIATTR_KPARAM_INFO
	.align		4
.L_81:
        /*0018*/ 	.byte	0x04, 0x17
        /*001a*/ 	.short	(.L_83 - .L_82)
.L_82:
        /*001c*/ 	.word	0x00000000
        /*0020*/ 	.short	0x0007
        /*0022*/ 	.short	0x0034
        /*0024*/ 	.byte	0x00, 0xf0, 0x11, 0x00


	//----- nvinfo : EIATTR_KPARAM_INFO
	.align		4
.L_83:
        /*0028*/ 	.byte	0x04, 0x17
        /*002a*/ 	.short	(.L_85 - .L_84)
.L_84:
        /*002c*/ 	.word	0x00000000
        /*0030*/ 	.short	0x0006
        /*0032*/ 	.short	0x0030
        /*0034*/ 	.byte	0x00, 0xf0, 0x11, 0x00


	//----- nvinfo : EIATTR_KPARAM_INFO
	.align		4
.L_85:
        /*0038*/ 	.byte	0x04, 0x17
        /*003a*/ 	.short	(.L_87 - .L_86)
.L_86:
        /*003c*/ 	.word	0x00000000
        /*0040*/ 	.short	0x0005
        /*0042*/ 	.short	0x0028
        /*0044*/ 	.byte	0x00, 0xf5, 0x21, 0x00


	//----- nvinfo : EIATTR_KPARAM_INFO
	.align		4
.L_87:
        /*0048*/ 	.byte	0x04, 0x17
        /*004a*/ 	.short	(.L_89 - .L_88)
.L_88:
        /*004c*/ 	.word	0x00000000
        /*0050*/ 	.short	0x0004
        /*0052*/ 	.short	0x0020
        /*0054*/ 	.byte	0x00, 0xf5, 0x21, 0x00


	//----- nvinfo : EIATTR_KPARAM_INFO
	.align		4
.L_89:
        /*0058*/ 	.byte	0x04, 0x17
        /*005a*/ 	.short	(.L_91 - .L_90)
.L_90:
        /*005c*/ 	.word	0x00000000
        /*0060*/ 	.short	0x0003
        /*0062*/ 	.short	0x0018
        /*0064*/ 	.byte	0x00, 0xf5, 0x21, 0x00


	//----- nvinfo : EIATTR_KPARAM_INFO
	.align		4
.L_91:
        /*0068*/ 	.byte	0x04, 0x17
        /*006a*/ 	.short	(.L_93 - .L_92)
.L_92:
        /*006c*/ 	.word	0x00000000
        /*0070*/ 	.short	0x0002
        /*0072*/ 	.short	0x0010
        /*0074*/ 	.byte	0x00, 0xf5, 0x21, 0x00


	//----- nvinfo : EIATTR_KPARAM_INFO
	.align		4
.L_93:
        /*0078*/ 	.byte	0x04, 0x17
        /*007a*/ 	.short	(.L_95 - .L_94)
.L_94:
        /*007c*/ 	.word	0x00000000
        /*0080*/ 	.short	0x0001
        /*0082*/ 	.short	0x0008
        /*0084*/ 	.byte	0x00, 0xf5, 0x21, 0x00


	//----- nvinfo : EIATTR_KPARAM_INFO
	.align		4
.L_95:
        /*0088*/ 	.byte	0x04, 0x17
        /*008a*/ 	.short	(.L_97 - .L_96)
.L_96:
        /*008c*/ 	.word	0x00000000
        /*0090*/ 	.short	0x0000
        /*0092*/ 	.short	0x0000
        /*0094*/ 	.byte	0x00, 0xf5, 0x21, 0x00


	//----- nvinfo : EIATTR_SPARSE_MMA_MASK
	.align		4
.L_97:
        /*0098*/ 	.byte	0x03, 0x50
        /*009a*/ 	.short	0x0000


	//----- nvinfo : EIATTR_MAXREG_COUNT
	.align		4
        /*009c*/ 	.byte	0x03, 0x1b
        /*009e*/ 	.short	0x00ff


	//----- nvinfo : EIATTR_NUM_BARRIERS
	.align		4
        /*00a0*/ 	.byte	0x02, 0x4c
        /*00a2*/ 	.byte	0x01
	.zero		1


	//----- nvinfo : EIATTR_MERCURY_ISA_VERSION
	.align		4
        /*00a4*/ 	.byte	0x03, 0x5f
        /*00a6*/ 	.short	0x0101


	//----- nvinfo : EIATTR_VRC_CTA_INIT_COUNT
	.align		4
        /*00a8*/ 	.byte	0x02, 0x4a
	.zero		1
	.zero		1


	//----- nvinfo : EIATTR_EXIT_INSTR_OFFSETS
	.align		4
        /*00ac*/ 	.byte	0x04, 0x1c
        /*00ae*/ 	.short	(.L_99 - .L_98)


	//   ....[0]....
.L_98:
        /*00b0*/ 	.word	0x00000100


	//   ....[1]....
        /*00b4*/ 	.word	0x000005c0


	//----- nvinfo : EIATTR_CRS_STACK_SIZE
	.align		4
.L_99:
        /*00b8*/ 	.byte	0x04, 0x1e
        /*00ba*/ 	.short	(.L_101 - .L_100)
.L_100:
        /*00bc*/ 	.word	0x00000000


	//----- nvinfo : EIATTR_CBANK_PARAM_SIZE
	.align		4
.L_101:
        /*00c0*/ 	.byte	0x03, 0x19
        /*00c2*/ 	.short	0x0040


	//----- nvinfo : EIATTR_PARAM_CBANK
	.align		4
        /*00c4*/ 	.byte	0x04, 0x0a
        /*00c6*/ 	.short	(.L_103 - .L_102)
	.align		4
.L_102:
        /*00c8*/ 	.word	index@(.nv.constant0._Z11sort_bodiesP6float4S0_PiS1_S1_S1_iiS1_)
        /*00cc*/ 	.short	0x0380
        /*00ce*/ 	.short	0x0040


	//----- nvinfo : EIATTR_SW_WAR
	.align		4
.L_103:
        /*00d0*/ 	.byte	0x04, 0x36
        /*00d2*/ 	.short	(.L_105 - .L_104)
.L_104:
        /*00d4*/ 	.word	0x00000008
.L_105:


//--------------------- .nv.info._Z13compute_forcePiS_S_P6float4S1_P6float2fii --------------------------
	.section	.nv.info._Z13compute_forcePiS_S_P6float4S1_P6float2fii,"",@"SHT_CUDA_INFO"
	.sectionflags	@""
	.align	4


	//----- nvinfo : EIATTR_CUDA_API_VERSION
	.align		4
        /*0000*/ 	.byte	0x04, 0x37
        /*0002*/ 	.short	(.L_107 - .L_106)
.L_106:
        /*0004*/ 	.word	0x00000082


	//----- nvinfo : EIATTR_KPARAM_INFO
	.align		4
.L_107:
        /*0008*/ 	.byte	0x04, 0x17
        /*000a*/ 	.short	(.L_109 - .L_108)
.L_108:
        /*000c*/ 	.word	0x00000000
        /*0010*/ 	.short	0x0008
        /*0012*/ 	.short	0x0038
        /*0014*/ 	.byte	0x00, 0xf0, 0x11, 0x00


	//----- nvinfo : EIATTR_KPARAM_INFO
	.align		4
.L_109:
        /*0018*/ 	.byte	0x04, 0x17
        /*001a*/ 	.short	(.L_111 - .L_110)
.L_110:
        /*001c*/ 	.word	0x00000000
        /*0020*/ 	.short	0x0007
        /*0022*/ 	.short	0x0034
        /*0024*/ 	.byte	0x00, 0xf0, 0x11, 0x00


	//----- nvinfo : EIATTR_KPARAM_INFO
	.align		4
.L_111:
        /*0028*/ 	.byte	0x04, 0x17
        /*002a*/ 	.short	(.L_113 - .L_112)
.L_112:
        /*002c*/ 	.word	0x00000000
        /*0030*/ 	.short	0x0006
        /*0032*/ 	.short	0x0030
        /*0034*/ 	.byte	0x00, 0xf0, 0x11, 0x00


	//----- nvinfo : EIATTR_KPARAM_INFO
	.align		4
.L_113:
        /*0038*/ 	.byte	0x04, 0x17
        /*003a*/ 	.short	(.L_115 - .L_114)
.L_114:
        /*003c*/ 	.word	0x00000000
        /*0040*/ 	.short	0x0005
        /*0042*/ 	.short	0x0028
        /*0044*/ 	.byte	0x00, 0xf5, 0x21, 0x00


	//----- nvinfo : EIATTR_KPARAM_INFO
	.align		4
.L_115:
        /*0048*/ 	.byte	0x04, 0x17
        /*004a*/ 	.short	(.L_117 - .L_116)
.L_116:
        /*004c*/ 	.word	0x00000000
        /*0050*/ 	.short	0x0004
        /*0052*/ 	.short	0x0020
        /*0054*/ 	.byte	0x00, 0xf5, 0x21, 0x00


	//----- nvinfo : EIATTR_KPARAM_INFO
	.align		4
.L_117:
        /*0058*/ 	.byte	0x04, 0x17
        /*005a*/ 	.short	(.L_119 - .L_118)
.L_118:
        /*005c*/ 	.word	0x00000000
        /*0060*/ 	.short	0x0003
        /*0062*/ 	.short	0x0018
        /*0064*/ 	.byte	0x00, 0xf5, 0x21, 0x00


	//----- nvinfo : EIATTR_KPARAM_INFO
	.align		4
.L_119:
        /*0068*/ 	.byte	0x04, 0x17
        /*006a*/ 	.short	(.L_121 - .L_120)
.L_120:
        /*006c*/ 	.word	0x00000000
        /*0070*/ 	.short	0x0002
        /*0072*/ 	.short	0x0010
        /*0074*/ 	.byte	0x00, 0xf5, 0x21, 0x00


	//----- nvinfo : EIATTR_KPARAM_INFO
	.align		4
.L_121:
        /*0078*/ 	.byte	0x04, 0x17
        /*007a*/ 	.short	(.L_123 - .L_122)
.L_122:
        /*007c*/ 	.word	0x00000000
        /*0080*/ 	.short	0x0001
        /*0082*/ 	.short	0x0008
        /*0084*/ 	.byte	0x00, 0xf5, 0x21, 0x00


	//----- nvinfo : EIATTR_KPARAM_INFO
	.align		4
.L_123:
        /*0088*/ 	.byte	0x04, 0x17
        /*008a*/ 	.short	(.L_125 - .L_124)
.L_124:
        /*008c*/ 	.word	0x00000000
        /*0090*/ 	.short	0x0000
        /*0092*/ 	.short	0x0000
        /*0094*/ 	.byte	0x00, 0xf5, 0x21, 0x00


	//----- nvinfo : EIATTR_SPARSE_MMA_MASK
	.align		4
.L_125:
        /*0098*/ 	.byte	0x03, 0x50
        /*009a*/ 	.short	0x0000


	//----- nvinfo : EIATTR_MAXREG_COUNT
	.align		4
        /*009c*/ 	.byte	0x03, 0x1b
        /*009e*/ 	.short	0x00ff


	//----- nvinfo : EIATTR_EXTERNS
	.align		4
        /*00a0*/ 	.byte	0x04, 0x0f
        /*00a2*/ 	.short	(.L_127 - .L_126)


	//   ....[0]....
	.align		4
.L_126:
        /*00a4*/ 	.word	index@(vprintf)


	//----- nvinfo : EIATTR_MERCURY_ISA_VERSION
	.align		4
.L_127:
        /*00a8*/ 	.byte	0x03, 0x5f
        /*00aa*/ 	.short	0x0101


	//----- nvinfo : EIATTR_COOP_GROUP_MASK_REGIDS
	.align		4
        /*00ac*/ 	.byte	0x04, 0x29
        /*00ae*/ 	.short	(.L_129 - .L_128)


	//   ....[0]....
.L_128:
        /*00b0*/ 	.word	0xffffffff


	//   ....[1]....
        /*00b4*/ 	.word	0xffffffff


	//   ....[2]....
        /*00b8*/ 	.word	0xffffffff


	//   ....[3]....
        /*00bc*/ 	.word	0xffffffff


	//   ....[4]....
        /*00c0*/ 	.word	0x0500000f


	//   ....[5]....
        /*00c4*/ 	.word	0x0500000f


	//   ....[6]....
        /*00c8*/ 	.word	0x0500000f


	//   ....[7]....
        /*00cc*/ 	.word	0x0500000f


	//----- nvinfo : EIATTR_COOP_GROUP_INSTR_OFFSETS
	.align		4
.L_129:
        /*00d0*/ 	.byte	0x04, 0x28
        /*00d2*/ 	.short	(.L_131 - .L_130)


	//   ....[0]....
.L_130:
        /*00d4*/ 	.word	0x00000bc0


	//   ....[1]....
        /*00d8*/ 	.word	0x00000e00


	//   ....[2]....
        /*00dc*/ 	.word	0x000010e0


	//   ....[3]....
        /*00e0*/ 	.word	0x000013c0


	//   ....[4]....
        /*00e4*/ 	.word	0x000016c0


	//   ....[5]....
        /*00e8*/ 	.word	0x00001750


	//   ....[6]....
        /*00ec*/ 	.word	0x000017e0


	//   ....[7]....
        /*00f0*/ 	.word	0x00001870


	//----- nvinfo : EIATTR_VRC_CTA_INIT_COUNT
	.align		4
.L_131:
        /*00f4*/ 	.byte	0x02, 0x4a
	.zero		1
	.zero		1


	//----- nvinfo : EIATTR_SYSCALL_OFFSETS
	.align		4
        /*00f8*/ 	.byte	0x04, 0x46
        /*00fa*/ 	.short	(.L_133 - .L_132)


	//   ....[0]....
.L_132:
        /*00fc*/ 	.word	0x00000970


	//----- nvinfo : EIATTR_EXIT_INSTR_OFFSETS
	.align		4
.L_133:
        /*0100*/ 	.byte	0x04, 0x1c
        /*0102*/ 	.short	(.L_135 - .L_134)


	//   ....[0]....
.L_134:
        /*0104*/ 	.word	0x000000c0


	//   ....[1]....
        /*0108*/ 	.word	0x00001670


	//----- nvinfo : EIATTR_CRS_STACK_SIZE
	.align		4
.L_135:
        /*010c*/ 	.byte	0x04, 0x1e
        /*010e*/ 	.short	(.L_137 - .L_136)
.L_136:
        /*0110*/ 	.word	0x00000000


	//----- nvinfo : EIATTR_CBANK_PARAM_SIZE
	.align		4
.L_137:
        /*0114*/ 	.byte	0x03, 0x19
        /*0116*/ 	.short	0x003c


	//----- nvinfo : EIATTR_PARAM_CBANK
	.align		4
        /*0118*/ 	.byte	0x04, 0x0a
        /*011a*/ 	.short	(.L_139 - .L_138)
	.align		4
.L_138:
        /*011c*/ 	.word	index@(.nv.constant0._Z13compute_forcePiS_S_P6float4S1_P6float2fii)
        /*0120*/ 	.short	0x0380
        /*0122*/ 	.short	0x003c


	//----- nvinfo : EIATTR_SW_WAR
	.align		4
.L_139:
        /*0124*/ 	.byte	0x04, 0x36
        /*0126*/ 	.short	(.L_141 - .L_140)
.L_140:
        /*0128*/ 	.word	0x00000008
.L_141:


//--------------------- .nv.info._Z14centre_of_massP6float4ii --------------------------
	.section	.nv.info._Z14centre_of_massP6float4ii,"",@"SHT_CUDA_INFO"
	.sectionflags	@""
	.align	4


	//----- nvinfo : EIATTR_CUDA_API_VERSION
	.align		4
        /*0000*/ 	.byte	0x04, 0x37
        /*0002*/ 	.short	(.L_143 - .L_142)
.L_142:
        /*0004*/ 	.word	0x00000082


	//----- nvinfo : EIATTR_KPARAM_INFO
	.align		4
.L_143:
        /*0008*/ 	.byte	0x04, 0x17
        /*000a*/ 	.short	(.L_145 - .L_144)
.L_144:
        /*000c*/ 	.word	0x00000000
        /*0010*/ 	.short	0x0002
        /*0012*/ 	.short	0x000c
        /*0014*/ 	.byte	0x00, 0xf0, 0x11, 0x00


	//----- nvinfo : EIATTR_KPARAM_INFO
	.align		4
.L_145:
        /*0018*/ 	.byte	0x04, 0x17
        /*001a*/ 	.short	(.L_147 - .L_146)
.L_146:
        /*001c*/ 	.word	0x00000000
        /*0020*/ 	.short	0x0001
        /*0022*/ 	.short	0x0008
        /*0024*/ 	.byte	0x00, 0xf0, 0x11, 0x00


	//----- nvinfo : EIATTR_KPARAM_INFO
	.align		4
.L_147:
        /*0028*/ 	.byte	0x04, 0x17
        /*002a*/ 	.short	(.L_149 - .L_148)
.L_148:
        /*002c*/ 	.word	0x00000000
        /*0030*/ 	.short	0x0000
        /*0032*/ 	.short	0x0000
        /*0034*/ 	.byte	0x00, 0xf5, 0x21, 0x00


	//----- nvinfo : EIATTR_SPARSE_MMA_MASK
	.align		4
.L_149:
        /*0038*/ 	.byte	0x03, 0x50
        /*003a*/ 	.short	0x0000


	//----- nvinfo : EIATTR_MAXREG_COUNT
	.align		4
        /*003c*/ 	.byte	0x03, 0x1b
        /*003e*/ 	.short	0x00ff


	//----- nvinfo : EIATTR_MERCURY_ISA_VERSION
	.align		4
        /*0040*/ 	.byte	0x03, 0x5f
        /*0042*/ 	.short	0x0101


	//----- nvinfo : EIATTR_VRC_CTA_INIT_COUNT
	.align		4
        /*0044*/ 	.byte	0x02, 0x4a
	.zero		1
	.zero		1


	//----- nvinfo : EIATTR_EXIT_INSTR_OFFSETS
	.align		4
        /*0048*/ 	.byte	0x04, 0x1c
        /*004a*/ 	.short	(.L_151 - .L_150)


	//   ....[0]....
.L_150:
        /*004c*/ 	.word	0x00000080


	//   ....[1]....
        /*0050*/ 	.word	0x00000360


	//----- nvinfo : EIATTR_CRS_STACK_SIZE
	.align		4
.L_151:
        /*0054*/ 	.byte	0x04, 0x1e
        /*0056*/ 	.short	(.L_153 - .L_152)
.L_152:
        /*0058*/ 	.word	0x00000000


	//----- nvinfo : EIATTR_CBANK_PARAM_SIZE
	.align		4
.L_153:
        /*005c*/ 	.byte	0x03, 0x19
        /*005e*/ 	.short	0x0010


	//----- nvinfo : EIATTR_PARAM_CBANK
	.align		4
        /*0060*/ 	.byte	0x04, 0x0a
        /*0062*/ 	.short	(.L_155 - .L_154)
	.align		4
.L_154:
        /*0064*/ 	.word	index@(.nv.constant0._Z14centre_of_massP6float4ii)
        /*0068*/ 	.short	0x0380
        /*006a*/ 	.short	0x0010


	//----- nvinfo : EIATTR_SW_WAR
	.align		4
.L_155:
        /*006c*/ 	.byte	0x04, 0x36
        /*006e*/ 	.short	(.L_157 - .L_156)
.L_156:
        /*0070*/ 	.word	0x00000008
.L_157:


//--------------------- .nv.info._Z16build_quadtree_2PiP6float4S_S_S_S1_ii --------------------------
	.section	.nv.info._Z16build_quadtree_2PiP6float4S_S_S_S1_ii,"",@"SHT_CUDA_INFO"
	.sectionflags	@""
	.align	4


	//----- nvinfo : EIATTR_CUDA_API_VERSION
	.align		4
        /*0000*/ 	.byte	0x04, 0x37
        /*0002*/ 	.short	(.L_159 - .L_158)
.L_158:
        /*0004*/ 	.word	0x00000082


	//----- nvinfo : EIATTR_KPARAM_INFO
	.align		4
.L_159:
        /*0008*/ 	.byte	0x04, 0x17
        /*000a*/ 	.short	(.L_161 - .L_160)
.L_160:
        /*000c*/ 	.word	0x00000000
        /*0010*/ 	.short	0x0007
        /*0012*/ 	.short	0x0034
        /*0014*/ 	.byte	0x00, 0xf0, 0x11, 0x00


	//----- nvinfo : EIATTR_KPARAM_INFO
	.align		4
.L_161:
        /*0018*/ 	.byte	0x04, 0x17
        /*001a*/ 	.short	(.L_163 - .L_162)
.L_162:
        /*001c*/ 	.word	0x00000000
        /*0020*/ 	.short	0x0006
        /*0022*/ 	.short	0x0030
        /*0024*/ 	.byte	0x00, 0xf0, 0x11, 0x00


	//----- nvinfo : EIATTR_KPARAM_INFO
	.align		4
.L_163:
        /*0028*/ 	.byte	0x04, 0x17
        /*002a*/ 	.short	(.L_165 - .L_164)
.L_164:
        /*002c*/ 	.word	0x00000000
        /*0030*/ 	.short	0x0005
        /*0032*/ 	.short	0x0028
        /*0034*/ 	.byte	0x00, 0xf5, 0x21, 0x00


	//----- nvinfo : EIATTR_KPARAM_INFO
	.align		4
.L_165:
        /*0038*/ 	.byte	0x04, 0x17
        /*003a*/ 	.short	(.L_167 - .L_166)
.L_166:
        /*003c*/ 	.word	0x00000000
        /*0040*/ 	.short	0x0004
        /*0042*/ 	.short	0x0020
        /*0044*/ 	.byte	0x00, 0xf5, 0x21, 0x00


	//----- nvinfo : EIATTR_KPARAM_INFO
	.align		4
.L_167:
        /*0048*/ 	.byte	0x04, 0x17
        /*004a*/ 	.short	(.L_169 - .L_168)
.L_168:
        /*004c*/ 	.word	0x00000000
        /*0050*/ 	.short	0x0003
        /*0052*/ 	.short	0x0018
        /*0054*/ 	.byte	0x00, 0xf5, 0x21, 0x00


	//----- nvinfo : EIATTR_KPARAM_INFO
	.align		4
.L_169:
        /*0058*/ 	.byte	0x04, 0x17
        /*005a*/ 	.short	(.L_171 - .L_170)
.L_170:
        /*005c*/ 	.word	0x00000000
        /*0060*/ 	.short	0x0002
        /*0062*/ 	.short	0x0010
        /*0064*/ 	.byte	0x00, 0xf5, 0x21, 0x00


	//----- nvinfo : EIATTR_KPARAM_INFO
	.align		4
.L_171:
        /*0068*/ 	.byte	0x04, 0x17
        /*006a*/ 	.short	(.L_173 - .L_172)
.L_172:
        /*006c*/ 	.word	0x00000000
        /*0070*/ 	.short	0x0001
        /*0072*/ 	.short	0x0008
        /*0074*/ 	.byte	0x00, 0xf5, 0x21, 0x00


	//----- nvinfo : EIATTR_KPARAM_INFO
	.align		4
.L_173:
        /*0078*/ 	.byte	0x04, 0x17
        /*007a*/ 	.short	(.L_175 - .L_174)
.L_174:
        /*007c*/ 	.word	0x00000000
        /*0080*/ 	.short	0x0000
        /*0082*/ 	.short	0x0000
        /*0084*/ 	.byte	0x00, 0xf5, 0x21, 0x00


	//----- nvinfo : EIATTR_SPARSE_MMA_MASK
	.align		4
.L_175:
        /*0088*/ 	.byte	0x03, 0x50
        /*008a*/ 	.short	0x0000


	//----- nvinfo : EIATTR_MAXREG_COUNT
	.align		4
        /*008c*/ 	.byte	0x03, 0x1b
        /*008e*/ 	.short	0x00ff


	//----- nvinfo : EIATTR_NUM_BARRIERS
	.align		4
        /*0090*/ 	.byte	0x02, 0x4c
        /*0092*/ 	.byte	0x01
	.zero		1


	//----- nvinfo : EIATTR_EXTERNS
	.align		4
        /*0094*/ 	.byte	0x04, 0x0f
        /*0096*/ 	.short	(.L_177 - .L_176)


	//   ....[0]....
	.align		4
.L_176:
        /*0098*/ 	.word	index@(vprintf)


	//----- nvinfo : EIATTR_MERCURY_ISA_VERSION
	.align		4
.L_177:
        /*009c*/ 	.byte	0x03, 0x5f
        /*009e*/ 	.short	0x0101


	//----- nvinfo : EIATTR_UNUSED_LOAD_BYTE_OFFSET
	.align		4
        /*00a0*/ 	.byte	0x04, 0x44
        /*00a2*/ 	.short	(.L_179 - .L_178)


	//   ....[0]....
.L_178:
        /*00a4*/ 	.word	0x00000ad0
        /*00a8*/ 	.word	0x0000f0ff


	//   ....[1]....
        /*00ac*/ 	.word	0x00001000
        /*00b0*/ 	.word	0x0000f0ff


	//   ....[2]....
        /*00b4*/ 	.word	0x000011a0
        /*00b8*/ 	.word	0x0000f0ff


	//----- nvinfo : EIATTR_INT_WARP_WIDE_INSTR_OFFSETS
	.align		4
.L_179:
        /*00bc*/ 	.byte	0x04, 0x31
        /*00be*/ 	.short	(.L_181 - .L_180)


	//   ....[0]....
.L_180:
        /*00c0*/ 	.word	0x00000940


	//   ....[1]....
        /*00c4*/ 	.word	0x00000eb0


	//   ....[2]....
        /*00c8*/ 	.word	0x00000f40


	//----- nvinfo : EIATTR_VRC_CTA_INIT_COUNT
	.align		4
.L_181:
        /*00cc*/ 	.byte	0x02, 0x4a
	.zero		1
	.zero		1


	//----- nvinfo : EIATTR_SYSCALL_OFFSETS
	.align		4
        /*00d0*/ 	.byte	0x04, 0x46
        /*00d2*/ 	.short	(.L_183 - .L_182)


	//   ....[0]....
.L_182:
        /*00d4*/ 	.word	0x000008c0


	//   ....[1]....
        /*00d8*/ 	.word	0x000015f0


	//----- nvinfo : EIATTR_EXIT_INSTR_OFFSETS
	.align		4
.L_183:
        /*00dc*/ 	.byte	0x04, 0x1c
        /*00de*/ 	.short	(.L_185 - .L_184)


	//   ....[0]....
.L_184:
        /*00e0*/ 	.word	0x00000740


	//   ....[1]....
        /*00e4*/ 	.word	0x00001540


	//   ....[2]....
        /*00e8*/ 	.word	0x00001600


	//----- nvinfo : EIATTR_CRS_STACK_SIZE
	.align		4
.L_185:
        /*00ec*/ 	.byte	0x04, 0x1e
        /*00ee*/ 	.short	(.L_187 - .L_186)
.L_186:
        /*00f0*/ 	.word	0x00000000


	//----- nvinfo : EIATTR_CBANK_PARAM_SIZE
	.align		4
.L_187:
        /*00f4*/ 	.byte	0x03, 0x19
        /*00f6*/ 	.short	0x0038


	//----- nvinfo : EIATTR_PARAM_CBANK
	.align		4
        /*00f8*/ 	.byte	0x04, 0x0a
        /*00fa*/ 	.short	(.L_189 - .L_188)
	.align		4
.L_188:
        /*00fc*/ 	.word	index@(.nv.constant0._Z16build_quadtree_2PiP6float4S_S_S_S1_ii)
        /*0100*/ 	.short	0x0380
        /*0102*/ 	.short	0x0038


	//----- nvinfo : EIATTR_SW_WAR
	.align		4
.L_189:
        /*0104*/ 	.byte	0x04, 0x36
        /*0106*/ 	.short	(.L_191 - .L_190)
.L_190:
        /*0108*/ 	.word	0x00000008
.L_191:


//--------------------- .nv.info._Z13precompute2_2PiP6float4S1_S_S_S_i --------------------------
	.section	.nv.info._Z13precompute2_2PiP6float4S1_S_S_S_i,"",@"SHT_CUDA_INFO"
	.sectionflags	@""
	.align	4


	//----- nvinfo : EIATTR_CUDA_API_VERSION
	.align		4
        /*0000*/ 	.byte	0x04, 0x37
        /*0002*/ 	.short	(.L_193 - .L_192)
.L_192:
        /*0004*/ 	.word	0x00000082


	//----- nvinfo : EIATTR_KPARAM_INFO
	.align		4
.L_193:
        /*0008*/ 	.byte	0x04, 0x17
        /*000a*/ 	.short	(.L_195 - .L_194)
.L_194:
        /*000c*/ 	.word	0x00000000
        /*0010*/ 	.short	0x0006
        /*0012*/ 	.short	0x0030
        /*0014*/ 	.byte	0x00, 0xf0, 0x11, 0x00


	//----- nvinfo : EIATTR_KPARAM_INFO
	.align		4
.L_195:
        /*0018*/ 	.byte	0x04, 0x17
        /*001a*/ 	.short	(.L_197 - .L_196)
.L_196:
        /*001c*/ 	.word	0x00000000
        /*0020*/ 	.short	0x0005
        /*0022*/ 	.short	0x0028
        /*0024*/ 	.byte	0x00, 0xf5, 0x21, 0x00


	//----- nvinfo : EIATTR_KPARAM_INFO
	.align		4
.L_197:
        /*0028*/ 	.byte	0x04, 0x17
        /*002a*/ 	.short	(.L_199 - .L_198)
.L_198:
        /*002c*/ 	.word	0x00000000
        /*0030*/ 	.short	0x0004
        /*0032*/ 	.short	0x0020
        /*0034*/ 	.byte	0x00, 0xf5, 0x21, 0x00


	//----- nvinfo : EIATTR_KPARAM_INFO
	.align		4
.L_199:
        /*0038*/ 	.byte	0x04, 0x17
        /*003a*/ 	.short	(.L_201 - .L_200)
.L_200:
        /*003c*/ 	.word	0x00000000
        /*0040*/ 	.short	0x0003
        /*0042*/ 	.short	0x0018
        /*0044*/ 	.byte	0x00, 0xf5, 0x21, 0x00


	//----- nvinfo : EIATTR_KPARAM_INFO
	.align		4
.L_201:
        /*0048*/ 	.byte	0x04, 0x17
        /*004a*/ 	.short	(.L_203 - .L_202)
.L_202:
        /*004c*/ 	.word	0x00000000
        /*0050*/ 	.short	0x0002
        /*0052*/ 	.short	0x0010
        /*0054*/ 	.byte	0x00, 0xf5, 0x21, 0x00


	//----- nvinfo : EIATTR_KPARAM_INFO
	.align		4
.L_203:
        /*0058*/ 	.byte	0x04, 0x17
        /*005a*/ 	.short	(.L_205 - .L_204)
.L_204:
        /*005c*/ 	.word	0x00000000
        /*0060*/ 	.short	0x0001
        /*0062*/ 	.short	0x0008
        /*0064*/ 	.byte	0x00, 0xf5, 0x21, 0x00


	//----- nvinfo : EIATTR_KPARAM_INFO
	.align		4
.L_205:
        /*0068*/ 	.byte	0x04, 0x17
        /*006a*/ 	.short	(.L_207 - .L_206)
.L_206:
        /*006c*/ 	.word	0x00000000
        /*0070*/ 	.short	0x0000
        /*0072*/ 	.short	0x0000
        /*0074*/ 	.byte	0x00, 0xf5, 0x21, 0x00


	//----- nvinfo : EIATTR_SPARSE_MMA_MASK
	.align		4
.L_207:
        /*0078*/ 	.byte	0x03, 0x50
        /*007a*/ 	.short	0x0000


	//----- nvinfo : EIATTR_MAXREG_COUNT
	.align		4
        /*007c*/ 	.byte	0x03, 0x1b
        /*007e*/ 	.short	0x00ff


	//----- nvinfo : EIATTR_NUM_BARRIERS
	.align		4
        /*0080*/ 	.byte	0x02, 0x4c
        /*0082*/ 	.byte	0x01
	.zero		1


	//----- nvinfo : EIATTR_MERCURY_ISA_VERSION
	.align		4
        /*0084*/ 	.byte	0x03, 0x5f
        /*0086*/ 	.short	0x0101


	//----- nvinfo : EIATTR_VRC_CTA_INIT_COUNT
	.align		4
        /*0088*/ 	.byte	0x02, 0x4a
	.zero		1
	.zero		1


	//----- nvinfo : EIATTR_EXIT_INSTR_OFFSETS
	.align		4
        /*008c*/ 	.byte	0x04, 0x1c
        /*008e*/ 	.short	(.L_209 - .L_208)


	//   ....[0]....
.L_208:
        /*0090*/ 	.word	0x000006d0


	//   ....[1]....
        /*0094*/ 	.word	0x00000a30


	//   ....[2]....
        /*0098*/ 	.word	0x00000d50


	//----- nvinfo : EIATTR_CRS_STACK_SIZE
	.align		4
.L_209:
        /*009c*/ 	.byte	0x04, 0x1e
        /*009e*/ 	.short	(.L_211 - .L_210)
.L_210:
        /*00a0*/ 	.word	0x00000000


	//----- nvinfo : EIATTR_CBANK_PARAM_SIZE
	.align		4
.L_211:
        /*00a4*/ 	.byte	0x03, 0x19
        /*00a6*/ 	.short	0x0034


	//----- nvinfo : EIATTR_PARAM_CBANK
	.align		4
        /*00a8*/ 	.byte	0x04, 0x0a
        /*00aa*/ 	.short	(.L_213 - .L_212)
	.align		4
.L_212:
        /*00ac*/ 	.word	index@(.nv.constant0._Z13precompute2_2PiP6float4S1_S_S_S_i)
        /*00b0*/ 	.short	0x0380
        /*00b2*/ 	.short	0x0034


	//----- nvinfo : EIATTR_SW_WAR
	.align		4
.L_213:
        /*00b4*/ 	.byte	0x04, 0x36
        /*00b6*/ 	.short	(.L_215 - .L_214)
.L_214:
        /*00b8*/ 	.word	0x00000008
.L_215:


//--------------------- .nv.info._Z11precompute2P6float4S0_PiS1_iiii --------------------------
	.section	.nv.info._Z11precompute2P6float4S0_PiS1_iiii,"",@"SHT_CUDA_INFO"
	.sectionflags	@""
	.align	4


	//----- nvinfo : EIATTR_CUDA_API_VERSION
	.align		4
        /*0000*/ 	.byte	0x04, 0x37
        /*0002*/ 	.short	(.L_217 - .L_216)
.L_216:
        /*0004*/ 	.word	0x00000082


	//----- nvinfo : EIATTR_KPARAM_INFO
	.align		4
.L_217:
        /*0008*/ 	.byte	0x04, 0x17
        /*000a*/ 	.short	(.L_219 - .L_218)
.L_218:
        /*000c*/ 	.word	0x00000000
        /*0010*/ 	.short	0x0007
        /*0012*/ 	.short	0x002c
        /*0014*/ 	.byte	0x00, 0xf0, 0x11, 0x00


	//----- nvinfo : EIATTR_KPARAM_INFO
	.align		4
.L_219:
        /*0018*/ 	.byte	0x04, 0x17
        /*001a*/ 	.short	(.L_221 - .L_220)
.L_220:
        /*001c*/ 	.word	0x00000000
        /*0020*/ 	.short	0x0006
        /*0022*/ 	.short	0x0028
        /*0024*/ 	.byte	0x00, 0xf0, 0x11, 0x00


	//----- nvinfo : EIATTR_KPARAM_INFO
	.align		4
.L_221:
        /*0028*/ 	.byte	0x04, 0x17
        /*002a*/ 	.short	(.L_223 - .L_222)
.L_222:
        /*002c*/ 	.word	0x00000000
        /*0030*/ 	.short	0x0005
        /*0032*/ 	.short	0x0024
        /*0034*/ 	.byte	0x00, 0xf0, 0x11, 0x00


	//----- nvinfo : EIATTR_KPARAM_INFO
	.align		4
.L_223:
        /*0038*/ 	.byte	0x04, 0x17
        /*003a*/ 	.short	(.L_225 - .L_224)
.L_224:
        /*003c*/ 	.word	0x00000000
        /*0040*/ 	.short	0x0004
        /*0042*/ 	.short	0x0020
        /*0044*/ 	.byte	0x00, 0xf0, 0x11, 0x00


	//----- nvinfo : EIATTR_KPARAM_INFO
	.align		4
.L_225:
        /*0048*/ 	.byte	0x04, 0x17
        /*004a*/ 	.short	(.L_227 - .L_226)
.L_226:
        /*004c*/ 	.word	0x00000000
        /*0050*/ 	.short	0x0003
        /*0052*/ 	.short	0x0018
        /*0054*/ 	.byte	0x00, 0xf5, 0x21, 0x00


	//----- nvinfo : EIATTR_KPARAM_INFO
	.align		4
.L_227:
        /*0058*/ 	.byte	0x04, 0x17
        /*005a*/ 	.short	(.L_229 - .L_228)
.L_228:
        /*005c*/ 	.word	0x00000000
        /*0060*/ 	.short	0x0002
        /*0062*/ 	.short	0x0010
        /*0064*/ 	.byte	0x00, 0xf5, 0x21, 0x00


	//----- nvinfo : EIATTR_KPARAM_INFO
	.align		4
.L_229:
        /*0068*/ 	.byte	0x04, 0x17
        /*006a*/ 	.short	(.L_231 - .L_230)
.L_230:
        /*006c*/ 	.word	0x00000000
        /*0070*/ 	.short	0x0001
        /*0072*/ 	.short	0x0008
        /*0074*/ 	.byte	0x00, 0xf5, 0x21, 0x00


	//----- nvinfo : EIATTR_KPARAM_INFO
	.align		4
.L_231:
        /*0078*/ 	.byte	0x04, 0x17
        /*007a*/ 	.short	(.L_233 - .L_232)
.L_232:
        /*007c*/ 	.word	0x00000000
        /*0080*/ 	.short	0x0000
        /*0082*/ 	.short	0x0000
        /*0084*/ 	.byte	0x00, 0xf5, 0x21, 0x00


	//----- nvinfo : EIATTR_SPARSE_MMA_MASK
	.align		4
.L_233:
        /*0088*/ 	.byte	0x03, 0x50
        /*008a*/ 	.short	0x0000


	//----- nvinfo : EIATTR_MAXREG_COUNT
	.align		4
        /*008c*/ 	.byte	0x03, 0x1b
        /*008e*/ 	.short	0x00ff


	//----- nvinfo : EIATTR_MERCURY_ISA_VERSION
	.align		4
        /*0090*/ 	.byte	0x03, 0x5f
        /*0092*/ 	.short	0x0101


	//----- nvinfo : EIATTR_VRC_CTA_INIT_COUNT
	.align		4
        /*0094*/ 	.byte	0x02, 0x4a
	.zero		1
	.zero		1


	//----- nvinfo : EIATTR_EXIT_INSTR_OFFSETS
	.align		4
        /*0098*/ 	.byte	0x04, 0x1c
        /*009a*/ 	.short	(.L_235 - .L_234)


	//   ....[0]....
.L_234:
        /*009c*/ 	.word	0x00000280


	//   ....[1]....
        /*00a0*/ 	.word	0x00000820


	//   ....[2]....
        /*00a4*/ 	.word	0x000012c0


	//----- nvinfo : EIATTR_CRS_STACK_SIZE
	.align		4
.L_235:
        /*00a8*/ 	.byte	0x04, 0x1e
        /*00aa*/ 	.short	(.L_237 - .L_236)
.L_236:
        /*00ac*/ 	.word	0x00000000


	//----- nvinfo : EIATTR_CBANK_PARAM_SIZE
	.align		4
.L_237:
        /*00b0*/ 	.byte	0x03, 0x19
        /*00b2*/ 	.short	0x0030


	//----- nvinfo : EIATTR_PARAM_CBANK
	.align		4
        /*00b4*/ 	.byte	0x04, 0x0a
        /*00b6*/ 	.short	(.L_239 - .L_238)
	.align		4
.L_238:
        /*00b8*/ 	.word	index@(.nv.constant0._Z11precompute2P6float4S0_PiS1_iiii)
        /*00bc*/ 	.short	0x0380
        /*00be*/ 	.short	0x0030


	//----- nvinfo : EIATTR_SW_WAR
	.align		4
.L_239:
        /*00c0*/ 	.byte	0x04, 0x36
        /*00c2*/ 	.short	(.L_241 - .L_240)
.L_240:
        /*00c4*/ 	.word	0x00000008
.L_241:


//--------------------- .nv.info._Z14build_quadtreePiS_iP6float4S_S_S_S1_ii --------------------------
	.section	.nv.info._Z14build_quadtreePiS_iP6float4S_S_S_S1_ii,"",@"SHT_CUDA_INFO"
	.sectionflags	@""
	.align	4


	//----- nvinfo : EIATTR_CUDA_API_VERSION
	.align		4
        /*0000*/ 	.byte	0x04, 0x37
        /*0002*/ 	.short	(.L_243 - .L_242)
.L_242:
        /*0004*/ 	.word	0x00000082


	//----- nvinfo : EIATTR_KPARAM_INFO
	.align		4
.L_243:
        /*0008*/ 	.byte	0x04, 0x17
        /*000a*/ 	.short	(.L_245 - .L_244)
.L_244:
        /*000c*/ 	.word	0x00000000
        /*0010*/ 	.short	0x0009
        /*0012*/ 	.short	0x0044
        /*0014*/ 	.byte	0x00, 0xf0, 0x11, 0x00


	//----- nvinfo : EIATTR_KPARAM_INFO
	.align		4
.L_245:
        /*0018*/ 	.byte	0x04, 0x17
        /*001a*/ 	.short	(.L_247 - .L_246)
.L_246:
        /*001c*/ 	.word	0x00000000
        /*0020*/ 	.short	0x0008
        /*0022*/ 	.short	0x0040
        /*0024*/ 	.byte	0x00, 0xf0, 0x11, 0x00


	//----- nvinfo : EIATTR_KPARAM_INFO
	.align		4
.L_247:
        /*0028*/ 	.byte	0x04, 0x17
        /*002a*/ 	.short	(.L_249 - .L_248)
.L_248:
        /*002c*/ 	.word	0x00000000
        /*0030*/ 	.short	0x0007
        /*0032*/ 	.short	0x0038
        /*0034*/ 	.byte	0x00, 0xf5, 0x21, 0x00


	//----- nvinfo : EIATTR_KPARAM_INFO
	.align		4
.L_249:
        /*0038*/ 	.byte	0x04, 0x17
        /*003a*/ 	.short	(.L_251 - .L_250)
.L_250:
        /*003c*/ 	.word	0x00000000
        /*0040*/ 	.short	0x0006
        /*0042*/ 	.short	0x0030
        /*0044*/ 	.byte	0x00, 0xf5, 0x21, 0x00


	//----- nvinfo : EIATTR_KPARAM_INFO
	.align		4
.L_251:
        /*0048*/ 	.byte	0x04, 0x17
        /*004a*/ 	.short	(.L_253 - .L_252)
.L_252:
        /*004c*/ 	.word	0x00000000
        /*0050*/ 	.short	0x0005
        /*0052*/ 	.short	0x0028
        /*0054*/ 	.byte	0x00, 0xf5, 0x21, 0x00


	//----- nvinfo : EIATTR_KPARAM_INFO
	.align		4
.L_253:
        /*0058*/ 	.byte	0x04, 0x17
        /*005a*/ 	.short	(.L_255 - .L_254)
.L_254:
        /*005c*/ 	.word	0x00000000
        /*0060*/ 	.short	0x0004
        /*0062*/ 	.short	0x0020
        /*0064*/ 	.byte	0x00, 0xf5, 0x21, 0x00


	//----- nvinfo : EIATTR_KPARAM_INFO
	.align		4
.L_255:
        /*0068*/ 	.byte	0x04, 0x17
        /*006a*/ 	.short	(.L_257 - .L_256)
.L_256:
        /*006c*/ 	.word	0x00000000
        /*0070*/ 	.short	0x0003
        /*0072*/ 	.short	0x0018
        /*0074*/ 	.byte	0x00, 0xf5, 0x21, 0x00


	//----- nvinfo : EIATTR_KPARAM_INFO
	.align		4
.L_257:
        /*0078*/ 	.byte	0x04, 0x17
        /*007a*/ 	.short	(.L_259 - .L_258)
.L_258:
        /*007c*/ 	.word	0x00000000
        /*0080*/ 	.short	0x0002
        /*0082*/ 	.short	0x0010
        /*0084*/ 	.byte	0x00, 0xf0, 0x11, 0x00


	//----- nvinfo : EIATTR_KPARAM_INFO
	.align		4
.L_259:
        /*0088*/ 	.byte	0x04, 0x17
        /*008a*/ 	.short	(.L_261 - .L_260)
.L_260:
        /*008c*/ 	.word	0x00000000
        /*0090*/ 	.short	0x0001
        /*0092*/ 	.short	0x0008
        /*0094*/ 	.byte	0x00, 0xf5, 0x21, 0x00


	//----- nvinfo : EIATTR_KPARAM_INFO
	.align		4
.L_261:
        /*0098*/ 	.byte	0x04, 0x17
        /*009a*/ 	.short	(.L_263 - .L_262)
.L_262:
        /*009c*/ 	.word	0x00000000
        /*00a0*/ 	.short	0x0000
        /*00a2*/ 	.short	0x0000
        /*00a4*/ 	.byte	0x00, 0xf5, 0x21, 0x00


	//----- nvinfo : EIATTR_SPARSE_MMA_MASK
	.align		4
.L_263:
        /*00a8*/ 	.byte	0x03, 0x50
        /*00aa*/ 	.short	0x0000


	//----- nvinfo : EIATTR_MAXREG_COUNT
	.align		4
        /*00ac*/ 	.byte	0x03, 0x1b
        /*00ae*/ 	.short	0x00ff


	//----- nvinfo : EIATTR_NUM_BARRIERS
	.align		4
        /*00b0*/ 	.byte	0x02, 0x4c
        /*00b2*/ 	.byte	0x01
	.zero		1


	//----- nvinfo : EIATTR_EXTERNS
	.align		4
        /*00b4*/ 	.byte	0x04, 0x0f
        /*00b6*/ 	.short	(.L_265 - .L_264)


	//   ....[0]....
	.align		4
.L_264:
        /*00b8*/ 	.word	index@(vprintf)


	//----- nvinfo : EIATTR_MERCURY_ISA_VERSION
	.align		4
.L_265:
        /*00bc*/ 	.byte	0x03, 0x5f
        /*00be*/ 	.short	0x0101


	//----- nvinfo : EIATTR_UNUSED_LOAD_BYTE_OFFSET
	.align		4
        /*00c0*/ 	.byte	0x04, 0x44
        /*00c2*/ 	.short	(.L_267 - .L_266)


	//   ....[0]....
.L_266:
        /*00c4*/ 	.word	0x000003e0
        /*00c8*/ 	.word	0x0000f0ff


	//   ....[1]....
        /*00cc*/ 	.word	0x000009a0
        /*00d0*/ 	.word	0x0000f0ff


	//----- nvinfo : EIATTR_INT_WARP_WIDE_INSTR_OFFSETS
	.align		4
.L_267:
        /*00d4*/ 	.byte	0x04, 0x31
        /*00d6*/ 	.short	(.L_269 - .L_268)


	//   ....[0]....
.L_268:
        /*00d8*/ 	.word	0x00000840


	//   ....[1]....
        /*00dc*/ 	.word	0x000008e0


	//----- nvinfo : EIATTR_VRC_CTA_INIT_COUNT
	.align		4
.L_269:
        /*00e0*/ 	.byte	0x02, 0x4a
	.zero		1
	.zero		1


	//----- nvinfo : EIATTR_SYSCALL_OFFSETS
	.align		4
        /*00e4*/ 	.byte	0x04, 0x46
        /*00e6*/ 	.short	(.L_271 - .L_270)


	//   ....[0]....
.L_270:
        /*00e8*/ 	.word	0x00001060


	//----- nvinfo : EIATTR_EXIT_INSTR_OFFSETS
	.align		4
.L_271:
        /*00ec*/ 	.byte	0x04, 0x1c
        /*00ee*/ 	.short	(.L_273 - .L_272)


	//   ....[0]....
.L_272:
        /*00f0*/ 	.word	0x000000e0


	//   ....[1]....
        /*00f4*/ 	.word	0x00000210


	//   ....[2]....
        /*00f8*/ 	.word	0x00000f10


	//   ....[3]....
        /*00fc*/ 	.word	0x00001070


	//----- nvinfo : EIATTR_CRS_STACK_SIZE
	.align		4
.L_273:
        /*0100*/ 	.byte	0x04, 0x1e
        /*0102*/ 	.short	(.L_275 - .L_274)
.L_274:
        /*0104*/ 	.word	0x00000000


	//----- nvinfo : EIATTR_CBANK_PARAM_SIZE
	.align		4
.L_275:
        /*0108*/ 	.byte	0x03, 0x19
        /*010a*/ 	.short	0x0048


	//----- nvinfo : EIATTR_PARAM_CBANK
	.align		4
        /*010c*/ 	.byte	0x04, 0x0a
        /*010e*/ 	.short	(.L_277 - .L_276)
	.align		4
.L_276:
        /*0110*/ 	.word	index@(.nv.constant0._Z14build_quadtreePiS_iP6float4S_S_S_S1_ii)
        /*0114*/ 	.short	0x0380
        /*0116*/ 	.short	0x0048


	//----- nvinfo : EIATTR_SW_WAR
	.align		4
.L_277:
        /*0118*/ 	.byte	0x04, 0x36
        /*011a*/ 	.short	(.L_279 - .L_278)
.L_278:
        /*011c*/ 	.word	0x00000008
.L_279:


//--------------------- .nv.info._Z10precomputeP6float4S0_PiS1_iiii --------------------------
	.section	.nv.info._Z10precomputeP6float4S0_PiS1_iiii,"",@"SHT_CUDA_INFO"
	.sectionflags	@""
	.align	4


	//----- nvinfo : EIATTR_CUDA_API_VERSION
	.align		4
        /*0000*/ 	.byte	0x04, 0x37
        /*0002*/ 	.short	(.L_281 - .L_280)
.L_280:
        /*0004*/ 	.word	0x00000082


	//----- nvinfo : EIATTR_KPARAM_INFO
	.align		4
.L_281:
        /*0008*/ 	.byte	0x04, 0x17
        /*000a*/ 	.short	(.L_283 - .L_282)
.L_282:
        /*000c*/ 	.word	0x00000000
        /*0010*/ 	.short	0x0007
        /*0012*/ 	.short	0x002c
        /*0014*/ 	.byte	0x00, 0xf0, 0x11, 0x00


	//----- nvinfo : EIATTR_KPARAM_INFO
	.align		4
.L_283:
        /*0018*/ 	.byte	0x04, 0x17
        /*001a*/ 	.short	(.L_285 - .L_284)
.L_284:
        /*001c*/ 	.word	0x00000000
        /*0020*/ 	.short	0x0006
        /*0022*/ 	.short	0x0028
        /*0024*/ 	.byte	0x00, 0xf0, 0x11, 0x00


	//----- nvinfo : EIATTR_KPARAM_INFO
	.align		4
.L_285:
        /*0028*/ 	.byte	0x04, 0x17
        /*002a*/ 	.short	(.L_287 - .L_286)
.L_286:
        /*002c*/ 	.word	0x00000000
        /*0030*/ 	.short	0x0005
        /*0032*/ 	.short	0x0024
        /*0034*/ 	.byte	0x00, 0xf0, 0x11, 0x00


	//----- nvinfo : EIATTR_KPARAM_INFO
	.align		4
.L_287:
        /*0038*/ 	.byte	0x04, 0x17
        /*003a*/ 	.short	(.L_289 - .L_288)
.L_288:
        /*003c*/ 	.word	0x00000000
        /*0040*/ 	.short	0x0004
        /*0042*/ 	.short	0x0020
        /*0044*/ 	.byte	0x00, 0xf0, 0x11, 0x00


	//----- nvinfo : EIATTR_KPARAM_INFO
	.align		4
.L_289:
        /*0048*/ 	.byte	0x04, 0x17
        /*004a*/ 	.short	(.L_291 - .L_290)
.L_290:
        /*004c*/ 	.word	0x00000000
        /*0050*/ 	.short	0x0003
        /*0052*/ 	.short	0x0018
        /*0054*/ 	.byte	0x00, 0xf5, 0x21, 0x00


	//----- nvinfo : EIATTR_KPARAM_INFO
	.align		4
.L_291:
        /*0058*/ 	.byte	0x04, 0x17
        /*005a*/ 	.short	(.L_293 - .L_292)
.L_292:
        /*005c*/ 	.word	0x00000000
        /*0060*/ 	.short	0x0002
        /*0062*/ 	.short	0x0010
        /*0064*/ 	.byte	0x00, 0xf5, 0x21, 0x00


	//----- nvinfo : EIATTR_KPARAM_INFO
	.align		4
.L_293:
        /*0068*/ 	.byte	0x04, 0x17
        /*006a*/ 	.short	(.L_295 - .L_294)
.L_294:
        /*006c*/ 	.word	0x00000000
        /*0070*/ 	.short	0x0001
        /*0072*/ 	.short	0x0008
        /*0074*/ 	.byte	0x00, 0xf5, 0x21, 0x00


	//----- nvinfo : EIATTR_KPARAM_INFO
	.align		4
.L_295:
        /*0078*/ 	.byte	0x04, 0x17
        /*007a*/ 	.short	(.L_297 - .L_296)
.L_296:
        /*007c*/ 	.word	0x00000000
        /*0080*/ 	.short	0x0000
        /*0082*/ 	.short	0x0000
        /*0084*/ 	.byte	0x00, 0xf5, 0x21, 0x00


	//----- nvinfo : EIATTR_SPARSE_MMA_MASK
	.align		4
.L_297:
        /*0088*/ 	.byte	0x03, 0x50
        /*008a*/ 	.short	0x0000


	//----- nvinfo : EIATTR_MAXREG_COUNT
	.align		4
        /*008c*/ 	.byte	0x03, 0x1b
        /*008e*/ 	.short	0x00ff


	//----- nvinfo : EIATTR_MERCURY_ISA_VERSION
	.align		4
        /*0090*/ 	.byte	0x03, 0x5f
        /*0092*/ 	.short	0x0101


	//----- nvinfo : EIATTR_VRC_CTA_INIT_COUNT
	.align		4
        /*0094*/ 	.byte	0x02, 0x4a
	.zero		1
	.zero		1


	//----- nvinfo : EIATTR_EXIT_INSTR_OFFSETS
	.align		4
        /*0098*/ 	.byte	0x04, 0x1c
        /*009a*/ 	.short	(.L_299 - .L_298)


	//   ....[0]....
.L_298:
        /*009c*/ 	.word	0x00000280


	//   ....[1]....
        /*00a0*/ 	.word	0x00000850


	//   ....[2]....
        /*00a4*/ 	.word	0x000013c0


	//----- nvinfo : EIATTR_CRS_STACK_SIZE
	.align		4
.L_299:
        /*00a8*/ 	.byte	0x04, 0x1e
        /*00aa*/ 	.short	(.L_301 - .L_300)
.L_300:
        /*00ac*/ 	.word	0x00000000


	//----- nvinfo : EIATTR_CBANK_PARAM_SIZE
	.align		4
.L_301:
        /*00b0*/ 	.byte	0x03, 0x19
        /*00b2*/ 	.short	0x0030


	//----- nvinfo : EIATTR_PARAM_CBANK
	.align		4
        /*00b4*/ 	.byte	0x04, 0x0a
        /*00b6*/ 	.short	(.L_303 - .L_302)
	.align		4
.L_302:
        /*00b8*/ 	.word	index@(.nv.constant0._Z10precomputeP6float4S0_PiS1_iiii)
        /*00bc*/ 	.short	0x0380
        /*00be*/ 	.short	0x0030


	//----- nvinfo : EIATTR_SW_WAR
	.align		4
.L_303:
        /*00c0*/ 	.byte	0x04, 0x36
        /*00c2*/ 	.short	(.L_305 - .L_304)
.L_304:
        /*00c4*/ 	.word	0x00000008
.L_305:


//--------------------- .nv.info._Z17compute_bounds_2DP6float4iS0_ --------------------------
	.section	.nv.info._Z17compute_bounds_2DP6float4iS0_,"",@"SHT_CUDA_INFO"
	.sectionflags	@""
	.align	4


	//----- nvinfo : EIATTR_CUDA_API_VERSION
	.align		4
        /*0000*/ 	.byte	0x04, 0x37
        /*0002*/ 	.short	(.L_307 - .L_306)
.L_306:
        /*0004*/ 	.word	0x00000082


	//----- nvinfo : EIATTR_KPARAM_INFO
	.align		4
.L_307:
        /*0008*/ 	.byte	0x04, 0x17
        /*000a*/ 	.short	(.L_309 - .L_308)
.L_308:
        /*000c*/ 	.word	0x00000000
        /*0010*/ 	.short	0x0002
        /*0012*/ 	.short	0x0010
        /*0014*/ 	.byte	0x00, 0xf5, 0x21, 0x00


	//----- nvinfo : EIATTR_KPARAM_INFO
	.align		4
.L_309:
        /*0018*/ 	.byte	0x04, 0x17
        /*001a*/ 	.short	(.L_311 - .L_310)
.L_310:
        /*001c*/ 	.word	0x00000000
        /*0020*/ 	.short	0x0001
        /*0022*/ 	.short	0x0008
        /*0024*/ 	.byte	0x00, 0xf0, 0x11, 0x00


	//----- nvinfo : EIATTR_KPARAM_INFO
	.align		4
.L_311:
        /*0028*/ 	.byte	0x04, 0x17
        /*002a*/ 	.short	(.L_313 - .L_312)
.L_312:
        /*002c*/ 	.word	0x00000000
        /*0030*/ 	.short	0x0000
        /*0032*/ 	.short	0x0000
        /*0034*/ 	.byte	0x00, 0xf5, 0x21, 0x00


	//----- nvinfo : EIATTR_SPARSE_MMA_MASK
	.align		4
.L_313:
        /*0038*/ 	.byte	0x03, 0x50
        /*003a*/ 	.short	0x0000


	//----- nvinfo : EIATTR_MAXREG_COUNT
	.align		4
        /*003c*/ 	.byte	0x03, 0x1b
        /*003e*/ 	.short	0x00ff


	//----- nvinfo : EIATTR_NUM_BARRIERS
	.align		4
        /*0040*/ 	.byte	0x02, 0x4c
        /*0042*/ 	.byte	0x01
	.zero		1


	//----- nvinfo : EIATTR_MERCURY_ISA_VERSION
	.align		4
        /*0044*/ 	.byte	0x03, 0x5f
        /*0046*/ 	.short	0x0101


	//----- nvinfo : EIATTR_VRC_CTA_INIT_COUNT
	.align		4
        /*0048*/ 	.byte	0x02, 0x4a
	.zero		1
	.zero		1


	//----- nvinfo : EIATTR_EXIT_INSTR_OFFSETS
	.align		4
        /*004c*/ 	.byte	0x04, 0x1c
        /*004e*/ 	.short	(.L_315 - .L_314)


	//   ....[0]....
.L_314:
        /*0050*/ 	.word	0x00000630


	//   ....[1]....
        /*0054*/ 	.word	0x00001200


	//----- nvinfo : EIATTR_CRS_STACK_SIZE
	.align		4
.L_315:
        /*0058*/ 	.byte	0x04, 0x1e
        /*005a*/ 	.short	(.L_317 - .L_316)
.L_316:
        /*005c*/ 	.word	0x00000000


	//----- nvinfo : EIATTR_CBANK_PARAM_SIZE
	.align		4
.L_317:
        /*0060*/ 	.byte	0x03, 0x19
        /*0062*/ 	.short	0x0018


	//----- nvinfo : EIATTR_PARAM_CBANK
	.align		4
        /*0064*/ 	.byte	0x04, 0x0a
        /*0066*/ 	.short	(.L_319 - .L_318)
	.align		4
.L_318:
        /*0068*/ 	.word	index@(.nv.constant0._Z17compute_bounds_2DP6float4iS0_)
        /*006c*/ 	.short	0x0380
        /*006e*/ 	.short	0x0018


	//----- nvinfo : EIATTR_SW_WAR
	.align		4
.L_319:
        /*0070*/ 	.byte	0x04, 0x36
        /*0072*/ 	.short	(.L_321 - .L_320)
.L_320:
        /*0074*/ 	.word	0x00000008
.L_321:


//--------------------- .nv.info._Z14bodyForce_2d_IP6float4S0_fi --------------------------
	.section	.nv.info._Z14bodyForce_2d_IP6float4S0_fi,"",@"SHT_CUDA_INFO"
	.sectionflags	@""
	.align	4


	//----- nvinfo : EIATTR_CUDA_API_VERSION
	.align		4
        /*0000*/ 	.byte	0x04, 0x37
        /*0002*/ 	.short	(.L_323 - .L_322)
.L_322:
        /*0004*/ 	.word	0x00000082


	//----- nvinfo : EIATTR_KPARAM_INFO
	.align		4
.L_323:
        /*0008*/ 	.byte	0x04, 0x17
        /*000a*/ 	.short	(.L_325 - .L_324)
.L_324:
        /*000c*/ 	.word	0x00000000
        /*0010*/ 	.short	0x0003
        /*0012*/ 	.short	0x0014
        /*0014*/ 	.byte	0x00, 0xf0, 0x11, 0x00


	//----- nvinfo : EIATTR_KPARAM_INFO
	.align		4
.L_325:
        /*0018*/ 	.byte	0x04, 0x17
        /*001a*/ 	.short	(.L_327 - .L_326)
.L_326:
        /*001c*/ 	.word	0x00000000
        /*0020*/ 	.short	0x0002
        /*0022*/ 	.short	0x0010
        /*0024*/ 	.byte	0x00, 0xf0, 0x11, 0x00


	//----- nvinfo : EIATTR_KPARAM_INFO
	.align		4
.L_327:
        /*0028*/ 	.byte	0x04, 0x17
        /*002a*/ 	.short	(.L_329 - .L_328)
.L_328:
        /*002c*/ 	.word	0x00000000
        /*0030*/ 	.short	0x0001
        /*0032*/ 	.short	0x0008
        /*0034*/ 	.byte	0x00, 0xf5, 0x21, 0x00


	//----- nvinfo : EIATTR_KPARAM_INFO
	.align		4
.L_329:
        /*0038*/ 	.byte	0x04, 0x17
        /*003a*/ 	.short	(.L_331 - .L_330)
.L_330:
        /*003c*/ 	.word	0x00000000
        /*0040*/ 	.short	0x0000
        /*0042*/ 	.short	0x0000
        /*0044*/ 	.byte	0x00, 0xf5, 0x21, 0x00


	//----- nvinfo : EIATTR_SPARSE_MMA_MASK
	.align		4
.L_331:
        /*0048*/ 	.byte	0x03, 0x50
        /*004a*/ 	.short	0x0000


	//----- nvinfo : EIATTR_MAXREG_COUNT
	.align		4
        /*004c*/ 	.byte	0x03, 0x1b
        /*004e*/ 	.short	0x00ff


	//----- nvinfo : EIATTR_MERCURY_ISA_VERSION
	.align		4
        /*0050*/ 	.byte	0x03, 0x5f
        /*0052*/ 	.short	0x0101


	//----- nvinfo : EIATTR_VRC_CTA_INIT_COUNT
	.align		4
        /*0054*/ 	.byte	0x02, 0x4a
	.zero		1
	.zero		1


	//----- nvinfo : EIATTR_EXIT_INSTR_OFFSETS
	.align		4
        /*0058*/ 	.byte	0x04, 0x1c
        /*005a*/ 	.short	(.L_333 - .L_332)


	//   ....[0]....
.L_332:
        /*005c*/ 	.word	0x00000070


	//   ....[1]....
        /*0060*/ 	.word	0x00000160


	//----- nvinfo : EIATTR_CBANK_PARAM_SIZE
	.align		4
.L_333:
        /*0064*/ 	.byte	0x03, 0x19
        /*0066*/ 	.short	0x0018


	//----- nvinfo : EIATTR_PARAM_CBANK
	.align		4
        /*0068*/ 	.byte	0x04, 0x0a
        /*006a*/ 	.short	(.L_335 - .L_334)
	.align		4
.L_334:
        /*006c*/ 	.word	index@(.nv.constant0._Z14bodyForce_2d_IP6float4S0_fi)
        /*0070*/ 	.short	0x0380
        /*0072*/ 	.short	0x0018


	//----- nvinfo : EIATTR_SW_WAR
	.align		4
.L_335:
        /*0074*/ 	.byte	0x04, 0x36
        /*0076*/ 	.short	(.L_337 - .L_336)
.L_336:
        /*0078*/ 	.word	0x00000008
.L_337:


//--------------------- .nv.info._Z12bodyForce_2dP6float4S0_fi --------------------------
	.section	.nv.info._Z12bodyForce_2dP6float4S0_fi,"",@"SHT_CUDA_INFO"
	.sectionflags	@""
	.align	4


	//----- nvinfo : EIATTR_CUDA_API_VERSION
	.align		4
        /*0000*/ 	.byte	0x04, 0x37
        /*0002*/ 	.short	(.L_339 - .L_338)
.L_338:
        /*0004*/ 	.word	0x00000082


	//----- nvinfo : EIATTR_KPARAM_INFO
	.align		4
.L_339:
        /*0008*/ 	.byte	0x04, 0x17
        /*000a*/ 	.short	(.L_341 - .L_340)
.L_340:
        /*000c*/ 	.word	0x00000000
        /*0010*/ 	.short	0x0003
        /*0012*/ 	.short	0x0014
        /*0014*/ 	.byte	0x00, 0xf0, 0x11, 0x00


	//----- nvinfo : EIATTR_KPARAM_INFO
	.align		4
.L_341:
        /*0018*/ 	.byte	0x04, 0x17
        /*001a*/ 	.short	(.L_343 - .L_342)
.L_342:
        /*001c*/ 	.word	0x00000000
        /*0020*/ 	.short	0x0002
        /*0022*/ 	.short	0x0010
        /*0024*/ 	.byte	0x00, 0xf0, 0x11, 0x00


	//----- nvinfo : EIATTR_KPARAM_INFO
	.align		4
.L_343:
        /*0028*/ 	.byte	0x04, 0x17
        /*002a*/ 	.short	(.L_345 - .L_344)
.L_344:
        /*002c*/ 	.word	0x00000000
        /*0030*/ 	.short	0x0001
        /*0032*/ 	.short	0x0008
        /*0034*/ 	.byte	0x00, 0xf5, 0x21, 0x00


	//----- nvinfo : EIATTR_KPARAM_INFO
	.align		4
.L_345:
        /*0038*/ 	.byte	0x04, 0x17
        /*003a*/ 	.short	(.L_347 - .L_346)
.L_346:
        /*003c*/ 	.word	0x00000000
        /*0040*/ 	.short	0x0000
        /*0042*/ 	.short	0x0000
        /*0044*/ 	.byte	0x00, 0xf5, 0x21, 0x00


	//----- nvinfo : EIATTR_SPARSE_MMA_MASK
	.align		4
.L_347:
        /*0048*/ 	.byte	0x03, 0x50
        /*004a*/ 	.short	0x0000


	//----- nvinfo : EIATTR_MAXREG_COUNT
	.align		4
        /*004c*/ 	.byte	0x03, 0x1b
        /*004e*/ 	.short	0x00ff


	//----- nvinfo : EIATTR_NUM_BARRIERS
	.align		4
        /*0050*/ 	.byte	0x02, 0x4c
        /*0052*/ 	.byte	0x01
	.zero		1


	//----- nvinfo : EIATTR_MERCURY_ISA_VERSION
	.align		4
        /*0054*/ 	.byte	0x03, 0x5f
        /*0056*/ 	.short	0x0101


	//----- nvinfo : EIATTR_VRC_CTA_INIT_COUNT
	.align		4
        /*0058*/ 	.byte	0x02, 0x4a
	.zero		1
	.zero		1


	//----- nvinfo : EIATTR_EXIT_INSTR_OFFSETS
	.align		4
        /*005c*/ 	.byte	0x04, 0x1c
        /*005e*/ 	.short	(.L_349 - .L_348)


	//   ....[0]....
.L_348:
        /*0060*/ 	.word	0x00000070


	//   ....[1]....
        /*0064*/ 	.word	0x00007a00


	//----- nvinfo : EIATTR_CBANK_PARAM_SIZE
	.align		4
.L_349:
        /*0068*/ 	.byte	0x03, 0x19
        /*006a*/ 	.short	0x0018


	//----- nvinfo : EIATTR_PARAM_CBANK
	.align		4
        /*006c*/ 	.byte	0x04, 0x0a
        /*006e*/ 	.short	(.L_351 - .L_350)
	.align		4
.L_350:
        /*0070*/ 	.word	index@(.nv.constant0._Z12bodyForce_2dP6float4S0_fi)
        /*0074*/ 	.short	0x0380
        /*0076*/ 	.short	0x0018


	//----- nvinfo : EIATTR_SW_WAR
	.align		4
.L_351:
        /*0078*/ 	.byte	0x04, 0x36
        /*007a*/ 	.short	(.L_353 - .L_352)
.L_352:
        /*007c*/ 	.word	0x00000008
.L_353:


//--------------------- .nv.callgraph             --------------------------
	.section	.nv.callgraph,"",@"SHT_CUDA_CALLGRAPH"
	.align	4
	.sectionentsize	8
	.align		4
        /*0000*/ 	.word	0x00000000
	.align		4
        /*0004*/ 	.word	0xffffffff
	.align		4
        /*0008*/ 	.word	index@(_Z13compute_forcePiS_S_P6float4S1_P6float2fii)
	.align		4
        /*000c*/ 	.word	index@(vprintf)
	.align		4
        /*0010*/ 	.word	index@(_Z16build_quadtree_2PiP6float4S_S_S_S1_ii)
	.align		4
        /*0014*/ 	.word	index@(vprintf)
	.align		4
        /*0018*/ 	.word	index@(_Z14build_quadtreePiS_iP6float4S_S_S_S1_ii)
	.align		4
        /*001c*/ 	.word	index@(vprintf)
	.align		4
        /*0020*/ 	.word	0x00000000
	.align		4
        /*0024*/ 	.word	0xfffffffe
	.align		4
        /*0028*/ 	.word	0x00000000
	.align		4
        /*002c*/ 	.word	0xfffffffd
	.align		4
        /*0030*/ 	.word	0x00000000
	.align		4
        /*0034*/ 	.word	0xfffffffc


//--------------------- .nv.constant4             --------------------------
	.section	.nv.constant4,"a",@progbits
	.align	8
	.align		8
.nv.constant4:
        /*0000*/ 	.dword	$str
	.align		8
        /*0008*/ 	.dword	$str$1
	.align		8
        /*0010*/ 	.dword	$str$2
	.align		8
        /*0018*/ 	.dword	$str$3
	.align		8
        /*0020*/ 	.dword	vprintf


//--------------------- .text._Z11sort_bodiesP6float4S0_PiS1_S1_S1_iiS1_ --------------------------
	.section	.text._Z11sort_bodiesP6float4S0_PiS1_S1_S1_iiS1_,"ax",@progbits
	.align	128
        .global         _Z11sort_bodiesP6float4S0_PiS1_S1_S1_iiS1_
        .type           _Z11sort_bodiesP6float4S0_PiS1_S1_S1_iiS1_,@function
        .size           _Z11sort_bodiesP6float4S0_PiS1_S1_S1_iiS1_,(.L_x_257 - _Z11sort_bodiesP6float4S0_PiS1_S1_S1_iiS1_)
        .other          _Z11sort_bodiesP6float4S0_PiS1_S1_S1_iiS1_,@"STO_CUDA_ENTRY STV_DEFAULT"
_Z11sort_bodiesP6float4S0_PiS1_S1_S1_iiS1_:
.text._Z11sort_bodiesP6float4S0_PiS1_S1_S1_iiS1_:
[----:B------:R-:W-:Y:S01]  /*0000*/  LDC R1, c[0x0][0x37c] ;  /* 0x0000df00ff017b82 */ /* 0x000fe20000000800 */
[----:B------:R-:W0:Y:S07]  /*0010*/  S2R R11, SR_TID.X ;  /* 0x00000000000b7919 */ /* 0x000e2e0000002100 */
[----:B------:R-:W0:Y:S01]  /*0020*/  S2UR UR6, SR_CTAID.X ;  /* 0x00000000000679c3 */ /* 0x000e220000002500 */
[----:B------:R-:W1:Y:S01]  /*0030*/  LDCU UR7, c[0x0][0x3b0] ;  /* 0x00007600ff0777ac */ /* 0x000e620008000800 */
[----:B------:R-:W2:Y:S06]  /*0040*/  LDCU.64 UR4, c[0x0][0x358] ;  /* 0x00006b00ff0477ac */ /* 0x000eac0008000a00 */
[----:B------:R-:W3:Y:S08]  /*0050*/  LDC R10, c[0x0][0x360] ;  /* 0x0000d800ff0a7b82 */ /* 0x000ef00000000800 */
[----:B------:R-:W4:Y:S01]  /*0060*/  LDC.64 R18, c[0x0][0x3b8] ;  /* 0x0000ee00ff127b82 */ /* 0x000f220000000a00 */
[----:B0-----:R-:W-:Y:S01]  /*0070*/  LOP3.LUT P0, RZ, R11, UR6, RZ, 0xfc, !PT ;  /* 0x000000060bff7c12 */ /* 0x001fe2000f80fcff */
[----:B---3--:R-:W-:-:S05]  /*0080*/  IMAD R11, R10, UR6, R11 ;  /* 0x000000060a0b7c24 */ /* 0x008fca000f8e020b */
[----:B-1----:R-:W-:-:S07]  /*0090*/  IADD3 R11, PT, PT, R11, UR7, RZ ;  /* 0x000000070b0b7c10 */ /* 0x002fce000fffe0ff */
[----:B------:R-:W0:Y:S02]  /*00a0*/  @!P0 LDC.64 R2, c[0x0][0x398] ;  /* 0x0000e600ff028b82 */ /* 0x000e240000000a00 */
[----:B0-----:R-:W-:-:S05]  /*00b0*/  @!P0 IMAD.WIDE R2, R11, 0x4, R2 ;  /* 0x000000040b028825 */ /* 0x001fca00078e0202 */
[----:B--2---:R0:W-:Y:S01]  /*00c0*/  @!P0 STG.E desc[UR4][R2.64], RZ ;  /* 0x000000ff02008986 */ /* 0x0041e2000c101904 */
[----:B------:R-:W-:Y:S06]  /*00d0*/  BAR.SYNC.DEFER_BLOCKING 0x0 ;  /* 0x0000000000007b1d */ /* 0x000fec0000010000 */
[----:B----4-:R-:W2:Y:S02]  /*00e0*/  LDG.E R0, desc[UR4][R18.64] ;  /* 0x0000000412007981 */ /* 0x010ea4000c1e1900 */
[----:B--2---:R-:W-:-:S13]  /*00f0*/  ISETP.GE.AND P0, PT, R11, R0, PT ;  /* 0x000000000b00720c */ /* 0x004fda0003f06270 */
[----:B0-----:R-:W-:Y:S05]  /*0100*/  @P0 EXIT ;  /* 0x000000000000094d */ /* 0x001fea0003800000 */
[----:B------:R-:W0:Y:S01]  /*0110*/  LDC R0, c[0x0][0x3b0] ;  /* 0x0000ec00ff007b82 */ /* 0x000e220000000800 */
[----:B------:R-:W1:Y:S07]  /*0120*/  LDCU UR6, c[0x0][0x370] ;  /* 0x00006e00ff0677ac */ /* 0x000e6e0008000800 */
[----:B------:R-:W2:Y:S08]  /*0130*/  LDC.64 R2, c[0x0][0x3a0] ;  /* 0x0000e800ff027b82 */ /* 0x000eb00000000a00 */
[----:B------:R-:W3:Y:S01]  /*0140*/  LDC.64 R4, c[0x0][0x398] ;  /* 0x0000e600ff047b82 */ /* 0x000ee20000000a00 */
[----:B-1----:R-:W-:-:S07]  /*0150*/  IMAD R10, R10, UR6, RZ ;  /* 0x000000060a0a7c24 */ /* 0x002fce000f8e02ff */
[----:B------:R-:W1:Y:S02]  /*0160*/  LDC.64 R6, c[0x0][0x3a8] ;  /* 0x0000ea00ff067b82 */ /* 0x000e640000000a00 */
.L_x_11:
[----:B---3--:R-:W-:-:S05]  /*0170*/  IMAD.WIDE R8, R11, 0x4, R4 ;  /* 0x000000040b087825 */ /* 0x008fca00078e0204 */
[----:B01----:R-:W3:Y:S02]  /*0180*/  LDG.E R12, desc[UR4][R8.64] ;  /* 0x00000004080c7981 */ /* 0x003ee4000c1e1900 */
[----:B---3--:R-:W-:-:S13]  /*0190*/  ISETP.GE.AND P0, PT, R12, RZ, PT ;  /* 0x000000ff0c00720c */ /* 0x008fda0003f06270 */
[----:B------:R-:W-:Y:S05]  /*01a0*/  @!P0 BRA `(.L_x_0) ;  /* 0x0000000000f08947 */ /* 0x000fea0003800000 */
[----:B------:R-:W-:-:S05]  /*01b0*/  SHF.L.U32 R9, R11, 0x2, RZ ;  /* 0x000000020b097819 */ /* 0x000fca00000006ff */
[----:B-1----:R-:W-:-:S05]  /*01c0*/  IMAD.WIDE R8, R9, 0x4, R6 ;  /* 0x0000000409087825 */ /* 0x002fca00078e0206 */
[----:B------:R-:W0:Y:S01]  /*01d0*/  LDG.E R17, desc[UR4][R8.64] ;  /* 0x0000000408117981 */ /* 0x000e22000c1e1900 */
[----:B------:R-:W-:Y:S01]  /*01e0*/  BSSY.RECONVERGENT B0, `(.L_x_1) ;  /* 0x000000e000007945 */ /* 0x000fe20003800200 */
[----:B0-----:R-:W-:-:S13]  /*01f0*/  ISETP.GE.AND P0, PT, R17, R0, PT ;  /* 0x000000001100720c */ /* 0x001fda0003f06270 */
[----:B------:R-:W-:Y:S05]  /*0200*/  @!P0 BRA `(.L_x_2) ;  /* 0x0000000000188947 */ /* 0x000fea0003800000 */
[----:B------:R-:W-:-:S04]  /*0210*/  IMAD.WIDE R14, R17, 0x4, R4 ;  /* 0x00000004110e7825 */ /* 0x000fc800078e0204 */
[----:B--2---:R-:W-:Y:S01]  /*0220*/  IMAD.WIDE R16, R17, 0x4, R2 ;  /* 0x0000000411107825 */ /* 0x004fe200078e0202 */
[----:B------:R0:W-:Y:S05]  /*0230*/  STG.E desc[UR4][R14.64], R12 ;  /* 0x0000000c0e007986 */ /* 0x0001ea000c101904 */
[----:B------:R-:W0:Y:S02]  /*0240*/  LDG.E R17, desc[UR4][R16.64] ;  /* 0x0000000410117981 */ /* 0x000e24000c1e1900 */
[----:B0-----:R-:W-:Y:S01]  /*0250*/  IADD3 R12, PT, PT, R12, R17, RZ ;  /* 0x000000110c0c7210 */ /* 0x001fe20007ffe0ff */
[----:B------:R-:W-:Y:S06]  /*0260*/  BRA `(.L_x_3) ;  /* 0x0000000000147947 */ /* 0x000fec0003800000 */
.L_x_2:
[----:B------:R-:W-:-:S13]  /*0270*/  ISETP.GE.AND P0, PT, R17, RZ, PT ;  /* 0x000000ff1100720c */ /* 0x000fda0003f06270 */
[----:B------:R-:W0:Y:S02]  /*0280*/  @P0 LDC.64 R14, c[0x0][0x390] ;  /* 0x0000e400ff0e0b82 */ /* 0x000e240000000a00 */
[----:B0-----:R-:W-:-:S04]  /*0290*/  @P0 IMAD.WIDE.U32 R14, R12, 0x4, R14 ;  /* 0x000000040c0e0825 */ /* 0x001fc800078e000e */
[----:B------:R-:W-:Y:S01]  /*02a0*/  @P0 VIADD R12, R12, 0x1 ;  /* 0x000000010c0c0836 */ /* 0x000fe20000000000 */
[----:B------:R0:W-:Y:S06]  /*02b0*/  @P0 STG.E desc[UR4][R14.64], R17 ;  /* 0x000000110e000986 */ /* 0x0001ec000c101904 */
.L_x_3:
[----:B------:R-:W-:Y:S05]  /*02c0*/  BSYNC.RECONVERGENT B0 ;  /* 0x0000000000007941 */ /* 0x000fea0003800200 */
.L_x_1:
[----:B0-----:R-:W3:Y:S01]  /*02d0*/  LDG.E R17, desc[UR4][R8.64+0x4] ;  /* 0x0000040408117981 */ /* 0x001ee2000c1e1900 */
[----:B------:R-:W-:Y:S01]  /*02e0*/  BSSY.RECONVERGENT B0, `(.L_x_4) ;  /* 0x000000e000007945 */ /* 0x000fe20003800200 */
[----:B---3--:R-:W-:-:S13]  /*02f0*/  ISETP.GE.AND P0, PT, R17, R0, PT ;  /* 0x000000001100720c */ /* 0x008fda0003f06270 */
[----:B------:R-:W-:Y:S05]  /*0300*/  @!P0 BRA `(.L_x_5) ;  /* 0x0000000000188947 */ /* 0x000fea0003800000 */
[----:B------:R-:W-:-:S04]  /*0310*/  IMAD.WIDE R14, R17, 0x4, R4 ;  /* 0x00000004110e7825 */ /* 0x000fc800078e0204 */
[----:B--2---:R-:W-:Y:S01]  /*0320*/  IMAD.WIDE R16, R17, 0x4, R2 ;  /* 0x0000000411107825 */ /* 0x004fe200078e0202 */
[----:B------:R0:W-:Y:S05]  /*0330*/  STG.E desc[UR4][R14.64], R12 ;  /* 0x0000000c0e007986 */ /* 0x0001ea000c101904 */
[----:B------:R-:W0:Y:S02]  /*0340*/  LDG.E R17, desc[UR4][R16.64] ;  /* 0x0000000410117981 */ /* 0x000e24000c1e1900 */
[----:B0-----:R-:W-:Y:S01]  /*0350*/  IADD3 R12, PT, PT, R12, R17, RZ ;  /* 0x000000110c0c7210 */ /* 0x001fe20007ffe0ff */
[----:B------:R-:W-:Y:S06]  /*0360*/  BRA `(.L_x_6) ;  /* 0x0000000000147947 */ /* 0x000fec0003800000 */
.L_x_5:
[----:B------:R-:W-:-:S13]  /*0370*/  ISETP.GE.AND P0, PT, R17, RZ, PT ;  /* 0x000000ff1100720c */ /* 0x000fda0003f06270 */
[----:B------:R-:W0:Y:S02]  /*0380*/  @P0 LDC.64 R14, c[0x0][0x390] ;  /* 0x0000e400ff0e0b82 */ /* 0x000e240000000a00 */
[C---:B0-----:R-:W-:Y:S01]  /*0390*/  @P0 IMAD.WIDE R14, R12.reuse, 0x4, R14 ;  /* 0x000000040c0e0825 */ /* 0x041fe200078e020e */
[----:B------:R-:W-:-:S04]  /*03a0*/  @P0 IADD3 R12, PT, PT, R12, 0x1, RZ ;  /* 0x000000010c0c0810 */ /* 0x000fc80007ffe0ff */
[----:B------:R0:W-:Y:S03]  /*03b0*/  @P0 STG.E desc[UR4][R14.64], R17 ;  /* 0x000000110e000986 */ /* 0x0001e6000c101904 */
.L_x_6:
[----:B------:R-:W-:Y:S05]  /*03c0*/  BSYNC.RECONVERGENT B0 ;  /* 0x0000000000007941 */ /* 0x000fea0003800200 */
.L_x_4:
        /* <DEDUP_REMOVED lines=8> */
[----:B0-----:R-:W-:Y:S01]  /*0450*/  IMAD.IADD R12, R12, 0x1, R17 ;  /* 0x000000010c0c7824 */ /* 0x001fe200078e0211 */
[----:B------:R-:W-:Y:S06]  /*0460*/  BRA `(.L_x_9) ;  /* 0x0000000000147947 */ /* 0x000fec0003800000 */
.L_x_8:
[----:B------:R-:W-:-:S13]  /*0470*/  ISETP.GE.AND P0, PT, R17, RZ, PT ;  /* 0x000000ff1100720c */ /* 0x000fda0003f06270 */
[----:B------:R-:W0:Y:S02]  /*0480*/  @P0 LDC.64 R14, c[0x0][0x390] ;  /* 0x0000e400ff0e0b82 */ /* 0x000e240000000a00 */
[C---:B0-----:R-:W-:Y:S01]  /*0490*/  @P0 IMAD.WIDE R14, R12.reuse, 0x4, R14 ;  /* 0x000000040c0e0825 */ /* 0x041fe200078e020e */
[----:B------:R-:W-:-:S04]  /*04a0*/  @P0 IADD3 R12, PT, PT, R12, 0x1, RZ ;  /* 0x000000010c0c0810 */ /* 0x000fc80007ffe0ff */
[----:B------:R0:W-:Y:S03]  /*04b0*/  @P0 STG.E desc[UR4][R14.64], R17 ;  /* 0x000000110e000986 */ /* 0x0001e6000c101904 */
.L_x_9:
[----:B------:R-:W-:Y:S05]  /*04c0*/  BSYNC.RECONVERGENT B0 ;  /* 0x0000000000007941 */ /* 0x000fea0003800200 */
.L_x_7:
[----:B0-----:R-:W3:Y:S02]  /*04d0*/  LDG.E R17, desc[UR4][R8.64+0xc] ;  /* 0x00000c0408117981 */ /* 0x001ee4000c1e1900 */
[----:B---3--:R-:W-:-:S13]  /*04e0*/  ISETP.GE.AND P0, PT, R17, R0, PT ;  /* 0x000000001100720c */ /* 0x008fda0003f06270 */
[----:B------:R-:W-:-:S05]  /*04f0*/  @P0 IMAD.WIDE R14, R17, 0x4, R4 ;  /* 0x00000004110e0825 */ /* 0x000fca00078e0204 */
[----:B------:R0:W-:Y:S01]  /*0500*/  @P0 STG.E desc[UR4][R14.64], R12 ;  /* 0x0000000c0e000986 */ /* 0x0001e2000c101904 */
[----:B------:R-:W-:Y:S05]  /*0510*/  @P0 BRA `(.L_x_10) ;  /* 0x0000000000100947 */ /* 0x000fea0003800000 */
[----:B------:R-:W-:-:S13]  /*0520*/  ISETP.GE.AND P0, PT, R17, RZ, PT ;  /* 0x000000ff1100720c */ /* 0x000fda0003f06270 */
[----:B------:R-:W0:Y:S02]  /*0530*/  @P0 LDC.64 R8, c[0x0][0x390] ;  /* 0x0000e400ff080b82 */ /* 0x000e240000000a00 */
[----:B0-----:R-:W-:-:S05]  /*0540*/  @P0 IMAD.WIDE R12, R12, 0x4, R8 ;  /* 0x000000040c0c0825 */ /* 0x001fca00078e0208 */
[----:B------:R1:W-:Y:S02]  /*0550*/  @P0 STG.E desc[UR4][R12.64], R17 ;  /* 0x000000110c000986 */ /* 0x0003e4000c101904 */
.L_x_10:
[----:B------:R-:W-:-:S07]  /*0560*/  IADD3 R11, PT, PT, R11, R10, RZ ;  /* 0x0000000a0b0b7210 */ /* 0x000fce0007ffe0ff */
.L_x_0:
[----:B------:R-:W-:Y:S05]  /*0570*/  WARPSYNC.ALL ;  /* 0x0000000000007948 */ /* 0x000fea0003800000 */
[----:B------:R-:W-:Y:S06]  /*0580*/  BAR.SYNC.DEFER_BLOCKING 0x0 ;  /* 0x0000000000007b1d */ /* 0x000fec0000010000 */
[----:B------:R-:W3:Y:S02]  /*0590*/  LDG.E R8, desc[UR4][R18.64] ;  /* 0x0000000412087981 */ /* 0x000ee4000c1e1900 */
[----:B---3--:R-:W-:-:S13]  /*05a0*/  ISETP.GE.AND P0, PT, R11, R8, PT ;  /* 0x000000080b00720c */ /* 0x008fda0003f06270 */
[----:B------:R-:W-:Y:S05]  /*05b0*/  @!P0 BRA `(.L_x_11) ;  /* 0xfffffff800ec8947 */ /* 0x000fea000383ffff */
[----:B------:R-:W-:Y:S05]  /*05c0*/  EXIT ;  /* 0x000000000000794d */ /* 0x000fea0003800000 */
.L_x_12:
[----:B------:R-:W-:-:S00]  /*05d0*/  BRA `(.L_x_12) ;  /* 0xfffffffc00fc7947 */ /* 0x000fc0000383ffff */
[----:B------:R-:W-:-:S00]  /*05e0*/  NOP ;  /* 0x0000000000007918 */ /* 0x000fc00000000000 */
        /* <DEDUP_REMOVED lines=9> */
.L_x_257:


//--------------------- .text._Z13compute_forcePiS_S_P6float4S1_P6float2fii --------------------------
	.section	.text._Z13compute_forcePiS_S_P6float4S1_P6float2fii,"ax",@progbits
	.align	128
        .global         _Z13compute_forcePiS_S_P6float4S1_P6float2fii
        .type           _Z13compute_forcePiS_S_P6float4S1_P6float2fii,@function
        .size           _Z13compute_forcePiS_S_P6float4S1_P6float2fii,(.L_x_253 - _Z13compute_forcePiS_S_P6float4S1_P6float2fii)
        .other          _Z13compute_forcePiS_S_P6float4S1_P6float2fii,@"STO_CUDA_ENTRY STV_DEFAULT"
_Z13compute_forcePiS_S_P6float4S1_P6float2fii:
.text._Z13compute_forcePiS_S_P6float4S1_P6float2fii:
[----:B------:R-:W0:Y:S01]  /*0000*/  LDC R1, c[0x0][0x37c] ;  /* 0x0000df00ff017b82 */ /* 0x000e220000000800 */
[----:B------:R-:W1:Y:S01]  /*0010*/  S2R R22, SR_TID.X ;  /* 0x0000000000167919 */ /* 0x000e620000002100 */
[----:B------:R-:W2:Y:S06]  /*0020*/  LDCU UR5, c[0x0][0x2fc] ;  /* 0x00005f80ff0577ac */ /* 0x000eac0008000800 */
[----:B------:R-:W1:Y:S01]  /*0030*/  S2UR UR6, SR_CTAID.X ;  /* 0x00000000000679c3 */ /* 0x000e620000002500 */
[----:B0-----:R-:W-:Y:S01]  /*0040*/  VIADD R1, R1, 0xfffffff8 ;  /* 0xfffffff801017836 */ /* 0x001fe20000000000 */
[----:B------:R-:W0:Y:S06]  /*0050*/  LDCU UR4, c[0x0][0x2f8] ;  /* 0x00005f00ff0477ac */ /* 0x000e2c0008000800 */
[----:B------:R-:W1:Y:S08]  /*0060*/  LDC R3, c[0x0][0x360] ;  /* 0x0000d800ff037b82 */ /* 0x000e700000000800 */
[----:B------:R-:W3:Y:S01]  /*0070*/  LDC R6, c[0x0][0x3b4] ;  /* 0x0000ed00ff067b82 */ /* 0x000ee20000000800 */
[----:B0-----:R-:W-:-:S05]  /*0080*/  IADD3 R16, P1, PT, R1, UR4, RZ ;  /* 0x0000000401107c10 */ /* 0x001fca000ff3e0ff */
[----:B--2---:R-:W-:Y:S02]  /*0090*/  IMAD.X R2, RZ, RZ, UR5, P1 ;  /* 0x00000005ff027e24 */ /* 0x004fe400088e06ff */
[----:B-1----:R-:W-:-:S05]  /*00a0*/  IMAD R3, R3, UR6, R22 ;  /* 0x0000000603037c24 */ /* 0x002fca000f8e0216 */
[----:B---3--:R-:W-:-:S13]  /*00b0*/  ISETP.GE.AND P0, PT, R3, R6, PT ;  /* 0x000000060300720c */ /* 0x008fda0003f06270 */
[----:B------:R-:W-:Y:S05]  /*00c0*/  @P0 EXIT ;  /* 0x000000000000094d */ /* 0x000fea0003800000 */
[----:B------:R-:W0:Y:S01]  /*00d0*/  LDC.64 R36, c[0x0][0x380] ;  /* 0x0000e000ff247b82 */ /* 0x000e220000000a00 */
[----:B------:R-:W1:Y:S07]  /*00e0*/  LDCU.64 UR36, c[0x0][0x358] ;  /* 0x00006b00ff2477ac */ /* 0x000e6e0008000a00 */
[----:B------:R-:W2:Y:S08]  /*00f0*/  LDC.64 R24, c[0x0][0x398] ;  /* 0x0000e600ff187b82 */ /* 0x000eb00000000a00 */
[----:B------:R-:W3:Y:S01]  /*0100*/  LDC R8, c[0x0][0x3b0] ;  /* 0x0000ec00ff087b82 */ /* 0x000ee20000000800 */
[----:B0-----:R-:W-:-:S05]  /*0110*/  IMAD.WIDE R36, R3, 0x4, R36 ;  /* 0x0000000403247825 */ /* 0x001fca00078e0224 */
[----:B-1----:R-:W2:Y:S01]  /*0120*/  LDG.E R3, desc[UR36][R36.64] ;  /* 0x0000002424037981 */ /* 0x002ea2000c1e1900 */
[----:B------:R-:W-:Y:S02]  /*0130*/  IMAD.MOV.U32 R5, RZ, RZ, 0x3fb6db6e ;  /* 0x3fb6db6eff057424 */ /* 0x000fe400078e00ff */
[----:B------:R-:W-:-:S04]  /*0140*/  IMAD.MOV.U32 R0, RZ, RZ, 0x3f333333 ;  /* 0x3f333333ff007424 */ /* 0x000fc800078e00ff */
[----:B------:R-:W-:Y:S01]  /*0150*/  FFMA R0, R5, -R0, 1 ;  /* 0x3f80000005007423 */ /* 0x000fe20000000800 */
[----:B---3--:R-:W0:Y:S01]  /*0160*/  FCHK P0, R8, 0.69999998807907104492 ;  /* 0x3f33333308007902 */ /* 0x008e220000000000 */
[----:B--2---:R-:W-:-:S06]  /*0170*/  IMAD.WIDE R24, R3, 0x10, R24 ;  /* 0x0000001003187825 */ /* 0x004fcc00078e0218 */
[----:B------:R-:W5:Y:S01]  /*0180*/  LDG.E.64 R24, desc[UR36][R24.64] ;  /* 0x0000002418187981 */ /* 0x000f62000c1e1b00 */
[----:B------:R-:W-:Y:S01]  /*0190*/  FFMA R0, R0, R5, 1.4285714626312255859 ;  /* 0x3fb6db6e00007423 */ /* 0x000fe20000000005 */
[C---:B------:R-:W-:Y:S02]  /*01a0*/  LOP3.LUT R31, R22.reuse, 0x1f, RZ, 0xc0, !PT ;  /* 0x0000001f161f7812 */ /* 0x040fe400078ec0ff */
[----:B------:R-:W-:Y:S01]  /*01b0*/  LOP3.LUT R34, R22, 0x3e0, RZ, 0xc0, !PT ;  /* 0x000003e016227812 */ /* 0x000fe200078ec0ff */
[----:B------:R-:W-:-:S04]  /*01c0*/  FFMA R5, R0, R8, RZ ;  /* 0x0000000800057223 */ /* 0x000fc800000000ff */
[----:B------:R-:W-:-:S04]  /*01d0*/  FFMA R4, R5, -0.69999998807907104492, R8 ;  /* 0xbf33333305047823 */ /* 0x000fc80000000008 */
[----:B------:R-:W-:Y:S01]  /*01e0*/  FFMA R0, R0, R4, R5 ;  /* 0x0000000400007223 */ /* 0x000fe20000000005 */
[----:B------:R-:W-:Y:S01]  /*01f0*/  IMAD.SHL.U32 R4, R6, 0x4, RZ ;  /* 0x0000000406047824 */ /* 0x000fe200078e00ff */
[----:B0-----:R-:W-:Y:S06]  /*0200*/  @!P0 BRA `(.L_x_13) ;  /* 0x0000000000088947 */ /* 0x001fec0003800000 */
[----:B------:R-:W-:-:S07]  /*0210*/  MOV R6, 0x230 ;  /* 0x0000023000067802 */ /* 0x000fce0000000f00 */
[----:B-----5:R-:W-:Y:S05]  /*0220*/  CALL.REL.NOINC `($__internal_0_$__cuda_sm3x_div_rn_noftz_f32_slowpath) ;  /* 0x0000001400a47944 */ /* 0x020fea0003c00000 */
.L_x_13:
[----:B------:R-:W0:Y:S01]  /*0230*/  LDC.64 R6, c[0x0][0x388] ;  /* 0x0000e200ff067b82 */ /* 0x000e220000000a00 */
[----:B------:R-:W-:Y:S01]  /*0240*/  FMUL R13, R0, R0 ;  /* 0x00000000000d7220 */ /* 0x000fe20000400000 */
[----:B------:R-:W1:Y:S01]  /*0250*/  LDCU UR38, c[0x0][0x3b4] ;  /* 0x00007680ff2677ac */ /* 0x000e620008000800 */
[----:B0-----:R-:W-:-:S05]  /*0260*/  IMAD.WIDE R4, R4, 0x4, R6 ;  /* 0x0000000404047825 */ /* 0x001fca00078e0206 */
[----:B------:R-:W2:Y:S04]  /*0270*/  LDG.E R6, desc[UR36][R4.64] ;  /* 0x0000002404067981 */ /* 0x000ea8000c1e1900 */
[----:B------:R-:W3:Y:S04]  /*0280*/  LDG.E R10, desc[UR36][R4.64+0x4] ;  /* 0x00000424040a7981 */ /* 0x000ee8000c1e1900 */
[----:B------:R-:W4:Y:S04]  /*0290*/  LDG.E R11, desc[UR36][R4.64+0x8] ;  /* 0x00000824040b7981 */ /* 0x000f28000c1e1900 */
[----:B------:R-:W4:Y:S01]  /*02a0*/  LDG.E R12, desc[UR36][R4.64+0xc] ;  /* 0x00000c24040c7981 */ /* 0x000f22000c1e1900 */
[----:B------:R-:W-:-:S02]  /*02b0*/  IADD3 R0, PT, PT, R34, -0x1, RZ ;  /* 0xffffffff22007810 */ /* 0x000fc40007ffe0ff */
[----:B--2---:R-:W-:-:S04]  /*02c0*/  ISETP.NE.AND P3, PT, R6, -0x1, PT ;  /* 0xffffffff0600780c */ /* 0x004fc80003f65270 */
[----:B------:R-:W-:Y:S02]  /*02d0*/  ISETP.NE.OR P2, PT, R31, RZ, !P3 ;  /* 0x000000ff1f00720c */ /* 0x000fe40005f45670 */
[----:B---3--:R-:W-:Y:S02]  /*02e0*/  ISETP.NE.AND P4, PT, R10, -0x1, PT ;  /* 0xffffffff0a00780c */ /* 0x008fe40003f85270 */
[----:B----4-:R-:W-:Y:S02]  /*02f0*/  ISETP.NE.AND P0, PT, R11, -0x1, PT ;  /* 0xffffffff0b00780c */ /* 0x010fe40003f05270 */
[----:B------:R-:W-:-:S03]  /*0300*/  ISETP.NE.AND P1, PT, R12, -0x1, PT ;  /* 0xffffffff0c00780c */ /* 0x000fc60003f25270 */
[----:B------:R-:W-:-:S04]  /*0310*/  @P3 IMAD.MOV R0, RZ, RZ, R34 ;  /* 0x000000ffff003224 */ /* 0x000fc800078e0222 */
[----:B------:R-:W0:Y:S01]  /*0320*/  @!P2 S2R R9, SR_CgaCtaId ;  /* 0x000000000009a919 */ /* 0x000e220000008800 */
[----:B------:R-:W-:Y:S01]  /*0330*/  @!P2 MOV R7, 0x400 ;  /* 0x000004000007a802 */ /* 0x000fe20000000f00 */
[----:B------:R-:W-:-:S04]  /*0340*/  @!P2 IMAD.MOV.U32 R0, RZ, RZ, R34 ;  /* 0x000000ffff00a224 */ /* 0x000fc800078e0022 */
[----:B------:R-:W-:Y:S02]  /*0350*/  @!P2 VIADD R8, R7, 0x800 ;  /* 0x000008000708a836 */ /* 0x000fe40000000000 */
[----:B------:R-:W-:Y:S01]  /*0360*/  IMAD.MOV.U32 R4, RZ, RZ, R0 ;  /* 0x000000ffff047224 */ /* 0x000fe200078e0000 */
[C---:B0-----:R-:W-:Y:S02]  /*0370*/  @!P2 LEA R7, R9.reuse, R7, 0x18 ;  /* 0x000000070907a211 */ /* 0x041fe400078ec0ff */
[----:B------:R-:W-:-:S03]  /*0380*/  @!P2 LEA R9, R9, R8, 0x18 ;  /* 0x000000080909a211 */ /* 0x000fc600078ec0ff */
[C---:B------:R-:W-:Y:S02]  /*0390*/  @!P2 IMAD R7, R34.reuse, 0x4, R7 ;  /* 0x000000042207a824 */ /* 0x040fe400078e0207 */
[----:B------:R-:W-:-:S03]  /*03a0*/  @!P2 IMAD R9, R34, 0x4, R9 ;  /* 0x000000042209a824 */ /* 0x000fc600078e0209 */
[----:B------:R0:W-:Y:S04]  /*03b0*/  @!P2 STS [R7], R6 ;  /* 0x000000060700a388 */ /* 0x0001e80000000800 */
[----:B------:R0:W-:Y:S01]  /*03c0*/  @!P2 STS [R9], R13 ;  /* 0x0000000d0900a388 */ /* 0x0001e20000000800 */
[----:B-1----:R-:W-:Y:S05]  /*03d0*/  @!P4 BRA `(.L_x_14) ;  /* 0x000000000038c947 */ /* 0x002fea0003800000 */
[----:B------:R-:W-:Y:S01]  /*03e0*/  ISETP.NE.AND P2, PT, R31, RZ, PT ;  /* 0x000000ff1f00720c */ /* 0x000fe20003f45270 */
[----:B------:R-:W-:Y:S01]  /*03f0*/  BSSY.RECONVERGENT B0, `(.L_x_14) ;  /* 0x000000c000007945 */ /* 0x000fe20003800200 */
[----:B------:R-:W-:-:S11]  /*0400*/  IADD3 R4, PT, PT, R0, 0x1, RZ ;  /* 0x0000000100047810 */ /* 0x000fd60007ffe0ff */
[----:B------:R-:W-:Y:S05]  /*0410*/  @P2 BRA `(.L_x_15) ;  /* 0x0000000000242947 */ /* 0x000fea0003800000 */
[----:B------:R-:W1:Y:S01]  /*0420*/  S2UR UR5, SR_CgaCtaId ;  /* 0x00000000000579c3 */ /* 0x000e620000008800 */
[----:B------:R-:W-:Y:S02]  /*0430*/  UMOV UR4, 0x400 ;  /* 0x0000040000047882 */ /* 0x000fe40000000000 */
[----:B------:R-:W-:Y:S02]  /*0440*/  UIADD3 UR6, UPT, UPT, UR4, 0x800, URZ ;  /* 0x0000080004067890 */ /* 0x000fe4000fffe0ff */
[----:B-1----:R-:W-:Y:S02]  /*0450*/  ULEA UR4, UR5, UR4, 0x18 ;  /* 0x0000000405047291 */ /* 0x002fe4000f8ec0ff */
[----:B------:R-:W-:-:S04]  /*0460*/  ULEA UR6, UR5, UR6, 0x18 ;  /* 0x0000000605067291 */ /* 0x000fc8000f8ec0ff */
[C---:B------:R-:W-:Y:S02]  /*0470*/  LEA R5, R0.reuse, UR4, 0x2 ;  /* 0x0000000400057c11 */ /* 0x040fe4000f8e10ff */
[----:B------:R-:W-:-:S03]  /*0480*/  LEA R0, R0, UR6, 0x2 ;  /* 0x0000000600007c11 */ /* 0x000fc6000f8e10ff */
[----:B------:R1:W-:Y:S04]  /*0490*/  STS [R5+0x4], R10 ;  /* 0x0000040a05007388 */ /* 0x0003e80000000800 */
[----:B------:R1:W-:Y:S02]  /*04a0*/  STS [R0+0x4], R13 ;  /* 0x0000040d00007388 */ /* 0x0003e40000000800 */
.L_x_15:
[----:B------:R-:W-:Y:S05]  /*04b0*/  BSYNC.RECONVERGENT B0 ;  /* 0x0000000000007941 */ /* 0x000fea0003800200 */
.L_x_14:
[----:B-1----:R-:W-:Y:S01]  /*04c0*/  IMAD.MOV.U32 R0, RZ, RZ, R4 ;  /* 0x000000ffff007224 */ /* 0x002fe200078e0004 */
[----:B------:R-:W-:Y:S06]  /*04d0*/  @!P0 BRA `(.L_x_16) ;  /* 0x0000000000388947 */ /* 0x000fec0003800000 */
[----:B------:R-:W-:Y:S01]  /*04e0*/  ISETP.NE.AND P0, PT, R31, RZ, PT ;  /* 0x000000ff1f00720c */ /* 0x000fe20003f05270 */
[----:B------:R-:W-:Y:S01]  /*04f0*/  BSSY.RECONVERGENT B0, `(.L_x_16) ;  /* 0x000000c000007945 */ /* 0x000fe20003800200 */
[----:B------:R-:W-:-:S11]  /*0500*/  VIADD R0, R4, 0x1 ;  /* 0x0000000104007836 */ /* 0x000fd60000000000 */
[----:B------:R-:W-:Y:S05]  /*0510*/  @P0 BRA `(.L_x_17) ;  /* 0x0000000000240947 */ /* 0x000fea0003800000 */
[----:B------:R-:W1:Y:S01]  /*0520*/  S2UR UR5, SR_CgaCtaId ;  /* 0x00000000000579c3 */ /* 0x000e620000008800 */
[----:B------:R-:W-:Y:S02]  /*0530*/  UMOV UR4, 0x400 ;  /* 0x0000040000047882 */ /* 0x000fe40000000000 */
[----:B------:R-:W-:Y:S02]  /*0540*/  UIADD3 UR6, UPT, UPT, UR4, 0x800, URZ ;  /* 0x0000080004067890 */ /* 0x000fe4000fffe0ff */
[----:B-1----:R-:W-:Y:S02]  /*0550*/  ULEA UR4, UR5, UR4, 0x18 ;  /* 0x0000000405047291 */ /* 0x002fe4000f8ec0ff */
[----:B------:R-:W-:-:S04]  /*0560*/  ULEA UR6, UR5, UR6, 0x18 ;  /* 0x0000000605067291 */ /* 0x000fc8000f8ec0ff */
[C---:B0-----:R-:W-:Y:S02]  /*0570*/  LEA R6, R4.reuse, UR4, 0x2 ;  /* 0x0000000404067c11 */ /* 0x041fe4000f8e10ff */
[----:B------:R-:W-:-:S03]  /*0580*/  LEA R4, R4, UR6, 0x2 ;  /* 0x0000000604047c11 */ /* 0x000fc6000f8e10ff */
[----:B------:R1:W-:Y:S04]  /*0590*/  STS [R6+0x4], R11 ;  /* 0x0000040b06007388 */ /* 0x0003e80000000800 */
[----:B------:R1:W-:Y:S02]  /*05a0*/  STS [R4+0x4], R13 ;  /* 0x0000040d04007388 */ /* 0x0003e40000000800 */
.L_x_17:
[----:B------:R-:W-:Y:S05]  /*05b0*/  BSYNC.RECONVERGENT B0 ;  /* 0x0000000000007941 */ /* 0x000fea0003800200 */
.L_x_16:
[----:B------:R-:W-:Y:S01]  /*05c0*/  IMAD.MOV.U32 R17, RZ, RZ, R0 ;  /* 0x000000ffff117224 */ /* 0x000fe200078e0000 */
[----:B------:R-:W-:Y:S06]  /*05d0*/  @!P1 BRA `(.L_x_18) ;  /* 0x0000000000389947 */ /* 0x000fec0003800000 */
[----:B------:R-:W-:Y:S01]  /*05e0*/  ISETP.NE.AND P0, PT, R31, RZ, PT ;  /* 0x000000ff1f00720c */ /* 0x000fe20003f05270 */
[----:B------:R-:W-:Y:S01]  /*05f0*/  BSSY.RECONVERGENT B0, `(.L_x_18) ;  /* 0x000000c000007945 */ /* 0x000fe20003800200 */
[----:B------:R-:W-:-:S11]  /*0600*/  VIADD R17, R0, 0x1 ;  /* 0x0000000100117836 */ /* 0x000fd60000000000 */
[----:B------:R-:W-:Y:S05]  /*0610*/  @P0 BRA `(.L_x_19) ;  /* 0x0000000000240947 */ /* 0x000fea0003800000 */
[----:B------:R-:W2:Y:S01]  /*0620*/  S2UR UR5, SR_CgaCtaId ;  /* 0x00000000000579c3 */ /* 0x000ea20000008800 */
[----:B------:R-:W-:Y:S02]  /*0630*/  UMOV UR4, 0x400 ;  /* 0x0000040000047882 */ /* 0x000fe40000000000 */
[----:B------:R-:W-:Y:S02]  /*0640*/  UIADD3 UR6, UPT, UPT, UR4, 0x800, URZ ;  /* 0x0000080004067890 */ /* 0x000fe4000fffe0ff */
[----:B--2---:R-:W-:Y:S02]  /*0650*/  ULEA UR4, UR5, UR4, 0x18 ;  /* 0x0000000405047291 */ /* 0x004fe4000f8ec0ff */
[----:B------:R-:W-:-:S04]  /*0660*/  ULEA UR6, UR5, UR6, 0x18 ;  /* 0x0000000605067291 */ /* 0x000fc8000f8ec0ff */
[C---:B------:R-:W-:Y:S02]  /*0670*/  LEA R5, R0.reuse, UR4, 0x2 ;  /* 0x0000000400057c11 */ /* 0x040fe4000f8e10ff */
[----:B------:R-:W-:-:S03]  /*0680*/  LEA R0, R0, UR6, 0x2 ;  /* 0x0000000600007c11 */ /* 0x000fc6000f8e10ff */
[----:B------:R2:W-:Y:S04]  /*0690*/  STS [R5+0x4], R12 ;  /* 0x0000040c05007388 */ /* 0x0005e80000000800 */
[----:B------:R2:W-:Y:S02]  /*06a0*/  STS [R0+0x4], R13 ;  /* 0x0000040d00007388 */ /* 0x0005e40000000800 */
.L_x_19:
[----:B------:R-:W-:Y:S05]  /*06b0*/  BSYNC.RECONVERGENT B0 ;  /* 0x0000000000007941 */ /* 0x000fea0003800200 */
.L_x_18:
[----:B------:R-:W-:Y:S01]  /*06c0*/  ISETP.GE.AND P0, PT, R17, R34, PT ;  /* 0x000000221100720c */ /* 0x000fe20003f06270 */
[----:B------:R-:W-:Y:S01]  /*06d0*/  BSSY B8, `(.L_x_20) ;  /* 0x00000f3000087945 */ /* 0x000fe20003800000 */
[----:B------:R-:W-:-:S11]  /*06e0*/  CS2R R18, SRZ ;  /* 0x0000000000127805 */ /* 0x000fd6000001ff00 */
[----:B------:R-:W-:Y:S05]  /*06f0*/  @!P0 BRA `(.L_x_21) ;  /* 0x0000000c00c08947 */ /* 0x000fea0003800000 */
[----:B-1----:R-:W1:Y:S01]  /*0700*/  S2R R4, SR_CgaCtaId ;  /* 0x0000000000047919 */ /* 0x002e620000008800 */
[----:B------:R-:W-:Y:S01]  /*0710*/  MOV R3, 0x400 ;  /* 0x0000040000037802 */ /* 0x000fe20000000f00 */
[----:B------:R-:W-:Y:S01]  /*0720*/  BSSY B7, `(.L_x_22) ;  /* 0x00000ec000077945 */ /* 0x000fe20003800000 */
[----:B------:R-:W-:Y:S02]  /*0730*/  LEA.HI R26, R34, R31, RZ, 0x1d ;  /* 0x0000001f221a7211 */ /* 0x000fe400078fe8ff */
[----:B------:R-:W-:Y:S01]  /*0740*/  CS2R R18, SRZ ;  /* 0x0000000000127805 */ /* 0x000fe2000001ff00 */
[C---:B--2---:R-:W-:Y:S01]  /*0750*/  VIADD R0, R3.reuse, 0x1200 ;  /* 0x0000120003007836 */ /* 0x044fe20000000000 */
[----:B------:R-:W-:-:S04]  /*0760*/  IADD3 R3, PT, PT, R3, 0x1000, RZ ;  /* 0x0000100003037810 */ /* 0x000fc80007ffe0ff */
[C---:B-1----:R-:W-:Y:S02]  /*0770*/  LEA R3, R4.reuse, R3, 0x18 ;  /* 0x0000000304037211 */ /* 0x042fe400078ec0ff */
[----:B------:R-:W-:-:S03]  /*0780*/  LEA R27, R4, R0, 0x18 ;  /* 0x00000000041b7211 */ /* 0x000fc600078ec0ff */
[----:B------:R-:W-:Y:S01]  /*0790*/  IMAD R23, R26, 0x8, R3 ;  /* 0x000000081a177824 */ /* 0x000fe200078e0203 */
[-C--:B------:R-:W-:Y:S01]  /*07a0*/  LEA.HI R22, R22, R27.reuse, RZ, 0x1f ;  /* 0x0000001b16167211 */ /* 0x080fe200078ff8ff */
[----:B------:R-:W-:Y:S01]  /*07b0*/  IMAD R26, R26, 0x4, R27 ;  /* 0x000000041a1a7824 */ /* 0x000fe200078e021b */
[C---:B------:R-:W-:Y:S01]  /*07c0*/  LEA.HI R27, R34.reuse, R27, RZ, 0x1f ;  /* 0x0000001b221b7211 */ /* 0x040fe200078ff8ff */
[----:B------:R-:W-:-:S07]  /*07d0*/  IMAD.IADD R28, R34, 0x1, R3 ;  /* 0x00000001221c7824 */ /* 0x000fce00078e0203 */
.L_x_57:
[----:B-1----:R-:W1:Y:S01]  /*07e0*/  S2UR UR5, SR_CgaCtaId ;  /* 0x00000000000579c3 */ /* 0x002e620000008800 */
[----:B------:R-:W-:Y:S01]  /*07f0*/  UMOV UR4, 0x400 ;  /* 0x0000040000047882 */ /* 0x000fe20000000000 */
[----:B0-----:R-:W-:Y:S01]  /*0800*/  VIADD R0, R34, 0x1f ;  /* 0x0000001f22007836 */ /* 0x001fe20000000000 */
[----:B------:R-:W-:Y:S01]  /*0810*/  UIADD3 UR6, UPT, UPT, UR4, 0x800, URZ ;  /* 0x0000080004067890 */ /* 0x000fe2000fffe0ff */
[----:B------:R-:W-:Y:S03]  /*0820*/  BSSY.RECONVERGENT B6, `(.L_x_23) ;  /* 0x0000016000067945 */ /* 0x000fe60003800200 */
[----:B------:R-:W-:Y:S01]  /*0830*/  ISETP.GT.AND P0, PT, R17, R0, PT ;  /* 0x000000001100720c */ /* 0x000fe20003f04270 */
[----:B-1----:R-:W-:Y:S02]  /*0840*/  ULEA UR6, UR5, UR6, 0x18 ;  /* 0x0000000605067291 */ /* 0x002fe4000f8ec0ff */
[----:B------:R-:W-:-:S04]  /*0850*/  ULEA UR4, UR5, UR4, 0x18 ;  /* 0x0000000405047291 */ /* 0x000fc8000f8ec0ff */
[C---:B------:R-:W-:Y:S02]  /*0860*/  LEA R29, R17.reuse, UR6, 0x2 ;  /* 0x00000006111d7c11 */ /* 0x040fe4000f8e10ff */
[----:B------:R-:W-:-:S03]  /*0870*/  LEA R30, R17, UR4, 0x2 ;  /* 0x00000004111e7c11 */ /* 0x000fc6000f8e10ff */
[----:B------:R-:W1:Y:S04]  /*0880*/  LDS R32, [R29] ;  /* 0x000000001d207984 */ /* 0x000e680000000800 */
[----:B---3--:R2:W3:Y:S01]  /*0890*/  LDS R33, [R30] ;  /* 0x000000001e217984 */ /* 0x0084e20000000800 */
[----:B-1----:R-:W-:Y:S01]  /*08a0*/  FMUL R32, R32, 0.25 ;  /* 0x3e80000020207820 */ /* 0x002fe20000400000 */
[----:B--2---:R-:W-:Y:S06]  /*08b0*/  @!P0 BRA `(.L_x_24) ;  /* 0x0000000000308947 */ /* 0x004fec0003800000 */
[----:B------:R-:W1:Y:S01]  /*08c0*/  LDCU UR4, c[0x0][0x2f8] ;  /* 0x00005f00ff0477ac */ /* 0x000e620008000800 */
[----:B------:R-:W-:Y:S01]  /*08d0*/  MOV R8, 0x20 ;  /* 0x0000002000087802 */ /* 0x000fe20000000f00 */
[----:B0-----:R-:W-:Y:S02]  /*08e0*/  IMAD.MOV.U32 R6, RZ, RZ, R16 ;  /* 0x000000ffff067224 */ /* 0x001fe400078e0010 */
[----:B------:R-:W-:-:S03]  /*08f0*/  IMAD.MOV.U32 R7, RZ, RZ, R2 ;  /* 0x000000ffff077224 */ /* 0x000fc600078e0002 */
[----:B------:R-:W0:Y:S01]  /*0900*/  LDC.64 R8, c[0x4][R8] ;  /* 0x0100000008087b82 */ /* 0x000e220000000a00 */
[----:B-1----:R-:W-:Y:S01]  /*0910*/  VIADD R0, R16, -UR4 ;  /* 0x8000000410007c36 */ /* 0x002fe20008000000 */
[----:B------:R-:W1:Y:S04]  /*0920*/  LDCU.64 UR4, c[0x4][0x18] ;  /* 0x01000300ff0477ac */ /* 0x000e680008000a00 */
[----:B------:R2:W-:Y:S01]  /*0930*/  STL [R0], R17 ;  /* 0x0000001100007387 */ /* 0x0005e20000100800 */
[----:B-1----:R-:W-:Y:S01]  /*0940*/  MOV R4, UR4 ;  /* 0x0000000400047c02 */ /* 0x002fe20008000f00 */
[----:B--2---:R-:W-:-:S07]  /*0950*/  IMAD.U32 R5, RZ, RZ, UR5 ;  /* 0x00000005ff057e24 */ /* 0x004fce000f8e00ff */
[----:B------:R-:W-:-:S07]  /*0960*/  LEPC R20, `(.L_x_24) ;  /* 0x000000001014794e */ /* 0x000fce0000000000 */
[----:B0--3-5:R-:W-:Y:S05]  /*0970*/  CALL.ABS.NOINC R8 ;  /* 0x0000000008007343 */ /* 0x029fea0003c00000 */
.L_x_24:
[----:B------:R-:W-:Y:S05]  /*0980*/  BSYNC.RECONVERGENT B6 ;  /* 0x0000000000067941 */ /* 0x000fea0003800200 */
.L_x_23:
[----:B------:R-:W-:Y:S01]  /*0990*/  ISETP.NE.AND P1, PT, R31, RZ, PT ;  /* 0x000000ff1f00720c */ /* 0x000fe20003f25270 */
[----:B------:R-:W-:Y:S04]  /*09a0*/  BSSY.RECONVERGENT B0, `(.L_x_25) ;  /* 0x0000012000007945 */ /* 0x000fe80003800200 */
[----:B------:R-:W-:Y:S08]  /*09b0*/  BSSY.RELIABLE B1, `(.L_x_26) ;  /* 0x000000a000017945 */ /* 0x000ff00003800100 */
[----:B------:R-:W-:Y:S05]  /*09c0*/  @P1 BRA `(.L_x_27) ;  /* 0x0000000000141947 */ /* 0x000fea0003800000 */
[----:B------:R-:W3:Y:S02]  /*09d0*/  LDC.64 R4, c[0x0][0x388] ;  /* 0x0000e200ff047b82 */ /* 0x000ee40000000a00 */
[----:B---3--:R-:W-:-:S06]  /*09e0*/  IMAD.WIDE R4, R33, 0x10, R4 ;  /* 0x0000001021047825 */ /* 0x008fcc00078e0204 */
[----:B0-----:R-:W2:Y:S04]  /*09f0*/  LDG.E.128 R4, desc[UR36][R4.64] ;  /* 0x0000002404047981 */ /* 0x001ea8000c1e1d00 */
[----:B--2---:R0:W-:Y:S01]  /*0a00*/  STS.128 [R22], R4 ;  /* 0x0000000416007388 */ /* 0x0041e20000000c00 */
[----:B------:R-:W-:Y:S05]  /*0a10*/  BRA `(.L_x_28) ;  /* 0x00000000000c7947 */ /* 0x000fea0003800000 */
.L_x_27:
[----:B------:R-:W-:-:S13]  /*0a20*/  ISETP.GT.U32.AND P0, PT, R31, 0x3, PT ;  /* 0x000000031f00780c */ /* 0x000fda0003f04070 */
[----:B------:R-:W-:Y:S05]  /*0a30*/  @P0 BREAK.RELIABLE B1 ;  /* 0x0000000000010942 */ /* 0x000fea0003800100 */
[----:B------:R-:W-:Y:S05]  /*0a40*/  @P0 BRA `(.L_x_29) ;  /* 0x00000000001c0947 */ /* 0x000fea0003800000 */
.L_x_28:
[----:B------:R-:W-:Y:S05]  /*0a50*/  BSYNC.RELIABLE B1 ;  /* 0x0000000000017941 */ /* 0x000fea0003800100 */
.L_x_26:
[----:B------:R-:W1:Y:S01]  /*0a60*/  LDS R0, [R26] ;  /* 0x000000001a007984 */ /* 0x000e620000000800 */
[----:B0-----:R-:W0:Y:S01]  /*0a70*/  LDC.64 R4, c[0x0][0x398] ;  /* 0x0000e600ff047b82 */ /* 0x001e220000000a00 */
[----:B-1----:R-:W-:-:S04]  /*0a80*/  IMAD.SHL.U32 R3, R0, 0x2, RZ ;  /* 0x0000000200037824 */ /* 0x002fc800078e00ff */
[----:B0-----:R-:W-:-:S06]  /*0a90*/  IMAD.WIDE R4, R3, 0x8, R4 ;  /* 0x0000000803047825 */ /* 0x001fcc00078e0204 */
[----:B------:R-:W2:Y:S04]  /*0aa0*/  LDG.E.64 R4, desc[UR36][R4.64] ;  /* 0x0000002404047981 */ /* 0x000ea8000c1e1b00 */
[----:B--2---:R1:W-:Y:S02]  /*0ab0*/  STS.64 [R23], R4 ;  /* 0x0000000417007388 */ /* 0x0043e40000000a00 */
.L_x_29:
[----:B------:R-:W-:Y:S05]  /*0ac0*/  BSYNC.RECONVERGENT B0 ;  /* 0x0000000000007941 */ /* 0x000fea0003800200 */
.L_x_25:
[----:B------:R-:W2:Y:S01]  /*0ad0*/  LDS R3, [R27] ;  /* 0x000000001b037984 */ /* 0x000ea20000000800 */
[----:B------:R-:W-:Y:S01]  /*0ae0*/  BSSY B0, `(.L_x_30) ;  /* 0x0000022000007945 */ /* 0x000fe20003800000 */
[----:B--2---:R-:W-:-:S13]  /*0af0*/  ISETP.NE.AND P0, PT, R3, -0x1, PT ;  /* 0xffffffff0300780c */ /* 0x004fda0003f05270 */
[----:B------:R-:W-:Y:S05]  /*0b00*/  @!P0 BRA `(.L_x_31) ;  /* 0x00000000007c8947 */ /* 0x000fea0003800000 */
[----:B-1----:R-:W0:Y:S01]  /*0b10*/  LDS.64 R4, [R28] ;  /* 0x000000001c047984 */ /* 0x002e220000000a00 */
[----:B------:R-:W-:Y:S01]  /*0b20*/  ISETP.GE.AND P0, PT, R3, UR38, PT ;  /* 0x0000002603007c0c */ /* 0x000fe2000bf06270 */
[----:B------:R-:W-:Y:S01]  /*0b30*/  BSSY B1, `(.L_x_32) ;  /* 0x000000c000017945 */ /* 0x000fe20003800000 */
[----:B0----5:R-:W-:Y:S01]  /*0b40*/  FADD R7, -R24, R4 ;  /* 0x0000000418077221 */ /* 0x021fe20000000100 */
[----:B------:R-:W-:-:S03]  /*0b50*/  FADD R0, -R25, R5 ;  /* 0x0000000519007221 */ /* 0x000fc60000000100 */
[----:B------:R-:W-:-:S04]  /*0b60*/  FFMA R5, R7, R7, 1 ;  /* 0x3f80000007057423 */ /* 0x000fc80000000007 */
[----:B------:R-:W-:-:S03]  /*0b70*/  FFMA R9, R0, R0, R5 ;  /* 0x0000000000097223 */ /* 0x000fc60000000005 */
[----:B------:R-:W-:Y:S05]  /*0b80*/  @!P0 BRA `(.L_x_33) ;  /* 0x0000000000188947 */ /* 0x000fea0003800000 */
[----:B------:R-:W-:Y:S01]  /*0b90*/  UMOV UR4, 0xffffffff ;  /* 0xffffffff00047882 */ /* 0x000fe20000000000 */
[----:B------:R-:W-:Y:S02]  /*0ba0*/  FSETP.GTU.AND P0, PT, R32, R9, PT ;  /* 0x000000092000720b */ /* 0x000fe40003f0c000 */
[----:B------:R-:W-:Y:S11]  /*0bb0*/  BRA.DIV UR4, `(.L_x_34) ;  /* 0x0000000a04b07947 */ /* 0x000ff6000b800000 */
[----:B------:R-:W-:-:S13]  /*0bc0*/  VOTE.ALL P0, !P0 ;  /* 0x0000000000ff7806 */ /* 0x000fda0004000000 */
.L_x_60:
[----:B------:R-:W-:Y:S05]  /*0bd0*/  @!P0 BREAK B1 ;  /* 0x0000000000018942 */ /* 0x000fea0003800000 */
[----:B------:R-:W-:Y:S05]  /*0be0*/  @!P0 BRA `(.L_x_35) ;  /* 0x0000000000388947 */ /* 0x000fea0003800000 */
.L_x_33:
[----:B------:R-:W-:Y:S05]  /*0bf0*/  BSYNC B1 ;  /* 0x0000000000017941 */ /* 0x000fea0003800000 */
.L_x_32:
[----:B------:R-:W0:Y:S02]  /*0c00*/  LDC.64 R4, c[0x0][0x398] ;  /* 0x0000e600ff047b82 */ /* 0x000e240000000a00 */
[----:B0-----:R-:W-:-:S06]  /*0c10*/  IMAD.WIDE R4, R3, 0x10, R4 ;  /* 0x0000001003047825 */ /* 0x001fcc00078e0204 */
[----:B------:R-:W2:Y:S01]  /*0c20*/  LDG.E R4, desc[UR36][R4.64+0xc] ;  /* 0x00000c2404047981 */ /* 0x000ea2000c1e1900 */
[----:B------:R-:W-:-:S04]  /*0c30*/  FMUL R6, R9, R9 ;  /* 0x0000000909067220 */ /* 0x000fc80000400000 */
[----:B------:R-:W-:-:S05]  /*0c40*/  FMUL R6, R9, R6 ;  /* 0x0000000609067220 */ /* 0x000fca0000400000 */
[----:B------:R-:W-:-:S13]  /*0c50*/  FSETP.GEU.AND P0, PT, |R6|, 1.175494350822287508e-38, PT ;  /* 0x008000000600780b */ /* 0x000fda0003f0e200 */
[----:B------:R-:W-:-:S04]  /*0c60*/  @!P0 FMUL R6, R6, 16777216 ;  /* 0x4b80000006068820 */ /* 0x000fc80000400000 */
[----:B------:R-:W0:Y:S02]  /*0c70*/  MUFU.RSQ R3, R6 ;  /* 0x0000000600037308 */ /* 0x000e240000001400 */
[----:B0-----:R-:W-:-:S04]  /*0c80*/  @!P0 FMUL R3, R3, 4096 ;  /* 0x4580000003038820 */ /* 0x001fc80000400000 */
[----:B--2---:R-:W-:-:S04]  /*0c90*/  FMUL R3, R3, R4 ;  /* 0x0000000403037220 */ /* 0x004fc80000400000 */
[-C--:B------:R-:W-:Y:S01]  /*0ca0*/  FFMA R18, R7, R3.reuse, R18 ;  /* 0x0000000307127223 */ /* 0x080fe20000000012 */
[----:B------:R-:W-:Y:S01]  /*0cb0*/  FFMA R19, R0, R3, R19 ;  /* 0x0000000300137223 */ /* 0x000fe20000000013 */
[----:B------:R-:W-:Y:S06]  /*0cc0*/  BRA `(.L_x_31) ;  /* 0x00000000000c7947 */ /* 0x000fec0003800000 */
.L_x_35:
[----:B------:R2:W-:Y:S01]  /*0cd0*/  @!P1 STS [R30], R3 ;  /* 0x000000031e009388 */ /* 0x0005e20000000800 */
[----:B------:R-:W-:-:S03]  /*0ce0*/  VIADD R17, R17, 0x1 ;  /* 0x0000000111117836 */ /* 0x000fc60000000000 */
[----:B------:R2:W-:Y:S04]  /*0cf0*/  @!P1 STS [R29], R32 ;  /* 0x000000201d009388 */ /* 0x0005e80000000800 */
.L_x_31:
[----:B------:R-:W-:Y:S05]  /*0d00*/  BSYNC B0 ;  /* 0x0000000000007941 */ /* 0x000fea0003800000 */
.L_x_30:
[----:B--2---:R-:W2:Y:S01]  /*0d10*/  LDS R3, [R27+0x4] ;  /* 0x000004001b037984 */ /* 0x004ea20000000800 */
[----:B------:R-:W-:Y:S01]  /*0d20*/  BSSY B1, `(.L_x_36) ;  /* 0x000002c000017945 */ /* 0x000fe20003800000 */
[----:B--2---:R-:W-:-:S13]  /*0d30*/  ISETP.NE.AND P0, PT, R3, -0x1, PT ;  /* 0xffffffff0300780c */ /* 0x004fda0003f05270 */
[----:B------:R-:W-:Y:S05]  /*0d40*/  @!P0 BRA `(.L_x_37) ;  /* 0x0000000000a48947 */ /* 0x000fea0003800000 */
[----:B-1----:R-:W0:Y:S01]  /*0d50*/  LDS.64 R4, [R28+0x8] ;  /* 0x000008001c047984 */ /* 0x002e220000000a00 */
        /* <DEDUP_REMOVED lines=11> */
.L_x_63:
[----:B------:R-:W-:Y:S05]  /*0e10*/  @!P0 BREAK B0 ;  /* 0x0000000000008942 */ /* 0x000fea0003800000 */
[----:B------:R-:W-:Y:S05]  /*0e20*/  @P0 BRA `(.L_x_39) ;  /* 0x0000000000380947 */ /* 0x000fea0003800000 */
[----:B------:R-:W-:Y:S04]  /*0e30*/  BSSY.RECONVERGENT B2, `(.L_x_41) ;  /* 0x000000b000027945 */ /* 0x000fe80003800200 */
[----:B------:R-:W-:Y:S05]  /*0e40*/  @P1 BRA `(.L_x_42) ;  /* 0x0000000000241947 */ /* 0x000fea0003800000 */
[----:B------:R-:W0:Y:S01]  /*0e50*/  S2UR UR5, SR_CgaCtaId ;  /* 0x00000000000579c3 */ /* 0x000e220000008800 */
[----:B------:R-:W-:Y:S02]  /*0e60*/  UMOV UR4, 0x400 ;  /* 0x0000040000047882 */ /* 0x000fe40000000000 */
[----:B------:R-:W-:Y:S02]  /*0e70*/  UIADD3 UR6, UPT, UPT, UR4, 0x800, URZ ;  /* 0x0000080004067890 */ /* 0x000fe4000fffe0ff */
[----:B0-----:R-:W-:Y:S02]  /*0e80*/  ULEA UR4, UR5, UR4, 0x18 ;  /* 0x0000000405047291 */ /* 0x001fe4000f8ec0ff */
[----:B------:R-:W-:-:S04]  /*0e90*/  ULEA UR6, UR5, UR6, 0x18 ;  /* 0x0000000605067291 */ /* 0x000fc8000f8ec0ff */
[C---:B------:R-:W-:Y:S02]  /*0ea0*/  LEA R0, R17.reuse, UR4, 0x2 ;  /* 0x0000000411007c11 */ /* 0x040fe4000f8e10ff */
[----:B------:R-:W-:-:S03]  /*0eb0*/  LEA R5, R17, UR6, 0x2 ;  /* 0x0000000611057c11 */ /* 0x000fc6000f8e10ff */
[----:B------:R0:W-:Y:S04]  /*0ec0*/  STS [R0], R3 ;  /* 0x0000000300007388 */ /* 0x0001e80000000800 */
[----:B------:R0:W-:Y:S02]  /*0ed0*/  STS [R5], R32 ;  /* 0x0000002005007388 */ /* 0x0001e40000000800 */
.L_x_42:
[----:B------:R-:W-:Y:S05]  /*0ee0*/  BSYNC.RECONVERGENT B2 ;  /* 0x0000000000027941 */ /* 0x000fea0003800200 */
.L_x_41:
[----:B------:R-:W-:Y:S01]  /*0ef0*/  IADD3 R17, PT, PT, R17, 0x1, RZ ;  /* 0x0000000111117810 */ /* 0x000fe20007ffe0ff */
[----:B------:R-:W-:Y:S06]  /*0f00*/  BRA `(.L_x_37) ;  /* 0x0000000000347947 */ /* 0x000fec0003800000 */
.L_x_39:
[----:B------:R-:W-:Y:S05]  /*0f10*/  BSYNC B0 ;  /* 0x0000000000007941 */ /* 0x000fea0003800000 */
.L_x_38:
        /* <DEDUP_REMOVED lines=11> */
[----:B------:R-:W-:-:S07]  /*0fd0*/  FFMA R19, R0, R3, R19 ;  /* 0x0000000300137223 */ /* 0x000fce0000000013 */
.L_x_37:
[----:B------:R-:W-:Y:S05]  /*0fe0*/  BSYNC B1 ;  /* 0x0000000000017941 */ /* 0x000fea0003800000 */
.L_x_36:
[----:B0-----:R-:W0:Y:S01]  /*0ff0*/  LDS R3, [R27+0x8] ;  /* 0x000008001b037984 */ /* 0x001e220000000800 */
[----:B------:R-:W-:Y:S01]  /*1000*/  BSSY B1, `(.L_x_43) ;  /* 0x000002c000017945 */ /* 0x000fe20003800000 */
[----:B0-----:R-:W-:-:S13]  /*1010*/  ISETP.NE.AND P0, PT, R3, -0x1, PT ;  /* 0xffffffff0300780c */ /* 0x001fda0003f05270 */
        /* <DEDUP_REMOVED lines=13> */
.L_x_66:
        /* <DEDUP_REMOVED lines=13> */
.L_x_49:
[----:B------:R-:W-:Y:S05]  /*11c0*/  BSYNC.RECONVERGENT B2 ;  /* 0x0000000000027941 */ /* 0x000fea0003800200 */
.L_x_48:
[----:B------:R-:W-:Y:S01]  /*11d0*/  VIADD R17, R17, 0x1 ;  /* 0x0000000111117836 */ /* 0x000fe20000000000 */
[----:B------:R-:W-:Y:S06]  /*11e0*/  BRA `(.L_x_44) ;  /* 0x0000000000347947 */ /* 0x000fec0003800000 */
.L_x_46:
[----:B------:R-:W-:Y:S05]  /*11f0*/  BSYNC B0 ;  /* 0x0000000000007941 */ /* 0x000fea0003800000 */
.L_x_45:
        /* <DEDUP_REMOVED lines=12> */
.L_x_44:
[----:B------:R-:W-:Y:S05]  /*12c0*/  BSYNC B1 ;  /* 0x0000000000017941 */ /* 0x000fea0003800000 */
.L_x_43:
        /* <DEDUP_REMOVED lines=16> */
.L_x_69:
        /* <DEDUP_REMOVED lines=13> */
.L_x_56:
[----:B------:R-:W-:Y:S05]  /*14a0*/  BSYNC.RECONVERGENT B2 ;  /* 0x0000000000027941 */ /* 0x000fea0003800200 */
.L_x_55:
[----:B------:R-:W-:Y:S01]  /*14b0*/  VIADD R17, R17, 0x1 ;  /* 0x0000000111117836 */ /* 0x000fe20000000000 */
[----:B------:R-:W-:Y:S06]  /*14c0*/  BRA `(.L_x_51) ;  /* 0x0000000000347947 */ /* 0x000fec0003800000 */
.L_x_53:
[----:B------:R-:W-:Y:S05]  /*14d0*/  BSYNC B0 ;  /* 0x0000000000007941 */ /* 0x000fea0003800000 */
.L_x_52:
        /* <DEDUP_REMOVED lines=12> */
.L_x_51:
[----:B------:R-:W-:Y:S05]  /*15a0*/  BSYNC B1 ;  /* 0x0000000000017941 */ /* 0x000fea0003800000 */
.L_x_50:
[C---:B------:R-:W-:Y:S01]  /*15b0*/  ISETP.GT.AND P0, PT, R17.reuse, R34, PT ;  /* 0x000000221100720c */ /* 0x040fe20003f04270 */
[----:B------:R-:W-:-:S12]  /*15c0*/  VIADD R17, R17, 0xffffffff ;  /* 0xffffffff11117836 */ /* 0x000fd80000000000 */
[----:B------:R-:W-:Y:S05]  /*15d0*/  @P0 BRA `(.L_x_57) ;  /* 0xfffffff000800947 */ /* 0x000fea000383ffff */
[----:B------:R-:W-:Y:S05]  /*15e0*/  BSYNC B7 ;  /* 0x0000000000077941 */ /* 0x000fea0003800000 */
.L_x_22:
[----:B0-----:R4:W5:Y:S02]  /*15f0*/  LDG.E R3, desc[UR36][R36.64] ;  /* 0x0000002424037981 */ /* 0x001964000c1e1900 */
.L_x_21:
[----:B------:R-:W-:Y:S05]  /*1600*/  BSYNC B8 ;  /* 0x0000000000087941 */ /* 0x000fea0003800000 */
.L_x_20:
[----:B-12---:R-:W1:Y:S02]  /*1610*/  LDC.64 R4, c[0x0][0x3a8] ;  /* 0x0000ea00ff047b82 */ /* 0x006e640000000a00 */
[----:B-1---5:R-:W-:-:S05]  /*1620*/  IMAD.WIDE R2, R3, 0x8, R4 ;  /* 0x0000000803027825 */ /* 0x022fca00078e0204 */
[----:B------:R-:W-:Y:S04]  /*1630*/  STG.E desc[UR36][R2.64], R18 ;  /* 0x0000001202007986 */ /* 0x000fe8000c101924 */
[----:B----4-:R-:W2:Y:S02]  /*1640*/  LDG.E R37, desc[UR36][R36.64] ;  /* 0x0000002424257981 */ /* 0x010ea4000c1e1900 */
[----:B--2---:R-:W-:-:S05]  /*1650*/  IMAD.WIDE R4, R37, 0x8, R4 ;  /* 0x0000000825047825 */ /* 0x004fca00078e0204 */
[----:B------:R-:W-:Y:S01]  /*1660*/  STG.E desc[UR36][R4.64+0x4], R19 ;  /* 0x0000041304007986 */ /* 0x000fe2000c101924 */
[----:B------:R-:W-:Y:S05]  /*1670*/  EXIT ;  /* 0x000000000000794d */ /* 0x000fea0003800000 */
.L_x_34:
[----:B------:R-:W-:Y:S01]  /*1680*/  BSSY B2, `(.L_x_58) ;  /* 0x0000006000027945 */ /* 0x000fe20003800000 */
[----:B------:R-:W-:Y:S01]  /*1690*/  PLOP3.LUT P5, PT, P0, PT, PT, 0x8, 0x80 ;  /* 0x000000000080781c */ /* 0x000fe200007ae170 */
[----:B------:R-:W-:-:S12]  /*16a0*/  IMAD.MOV.U32 R15, RZ, RZ, -0x1 ;  /* 0xffffffffff0f7424 */ /* 0x000fd800078e00ff */
[----:B---3--:R-:W-:Y:S05]  /*16b0*/  WARPSYNC.COLLECTIVE R15, `(.L_x_59) ;  /* 0x000000000f087348 */ /* 0x008fea0003c00000 */
[----:B------:R-:W-:Y:S01]  /*16c0*/  VOTE.ALL P6, P5 ;  /* 0x0000000000ff7806 */ /* 0x000fe200028c0000 */
[----:B---3--:R-:W-:-:S12]  /*16d0*/  ENDCOLLECTIVE ;  /* 0x000000000000791b */ /* 0x008fd80003800000 */
.L_x_59:
[----:B------:R-:W-:Y:S05]  /*16e0*/  BSYNC B2 ;  /* 0x0000000000027941 */ /* 0x000fea0003800000 */
.L_x_58:
[----:B------:R-:W-:Y:S01]  /*16f0*/  PLOP3.LUT P0, PT, P6, PT, PT, 0x80, 0x8 ;  /* 0x000000000008781c */ /* 0x000fe2000370f070 */
[----:B------:R-:W-:-:S12]  /*1700*/  BRA `(.L_x_60) ;  /* 0xfffffff400307947 */ /* 0x000fd8000383ffff */
.L_x_40:
[----:B------:R-:W-:Y:S01]  /*1710*/  BSSY B2, `(.L_x_61) ;  /* 0x0000006000027945 */ /* 0x000fe20003800000 */
[----:B------:R-:W-:Y:S01]  /*1720*/  PLOP3.LUT P5, PT, P0, PT, PT, 0x8, 0x80 ;  /* 0x000000000080781c */ /* 0x000fe200007ae170 */
[----:B------:R-:W-:-:S12]  /*1730*/  IMAD.MOV.U32 R15, RZ, RZ, -0x1 ;  /* 0xffffffffff0f7424 */ /* 0x000fd800078e00ff */
[----:B---3--:R-:W-:Y:S05]  /*1740*/  WARPSYNC.COLLECTIVE R15, `(.L_x_62) ;  /* 0x000000000f087348 */ /* 0x008fea0003c00000 */
[----:B------:R-:W-:Y:S01]  /*1750*/  VOTE.ALL P6, P5 ;  /* 0x0000000000ff7806 */ /* 0x000fe200028c0000 */
[----:B---3--:R-:W-:-:S12]  /*1760*/  ENDCOLLECTIVE ;  /* 0x000000000000791b */ /* 0x008fd80003800000 */
.L_x_62:
[----:B------:R-:W-:Y:S05]  /*1770*/  BSYNC B2 ;  /* 0x0000000000027941 */ /* 0x000fea0003800000 */
.L_x_61:
[----:B------:R-:W-:Y:S01]  /*1780*/  PLOP3.LUT P0, PT, P6, PT, PT, 0x80, 0x8 ;  /* 0x000000000008781c */ /* 0x000fe2000370f070 */
[----:B------:R-:W-:-:S12]  /*1790*/  BRA `(.L_x_63) ;  /* 0xfffffff4009c7947 */ /* 0x000fd8000383ffff */
.L_x_47:
[----:B------:R-:W-:Y:S01]  /*17a0*/  BSSY B2, `(.L_x_64) ;  /* 0x0000006000027945 */ /* 0x000fe20003800000 */
[----:B------:R-:W-:Y:S02]  /*17b0*/  PLOP3.LUT P5, PT, P0, PT, PT, 0x8, 0x80 ;  /* 0x000000000080781c */ /* 0x000fe400007ae170 */
[----:B------:R-:W-:-:S11]  /*17c0*/  MOV R15, 0xffffffff ;  /* 0xffffffff000f7802 */ /* 0x000fd60000000f00 */
[----:B---3--:R-:W-:Y:S05]  /*17d0*/  WARPSYNC.COLLECTIVE R15, `(.L_x_65) ;  /* 0x000000000f087348 */ /* 0x008fea0003c00000 */
[----:B------:R-:W-:Y:S01]  /*17e0*/  VOTE.ALL P6, P5 ;  /* 0x0000000000ff7806 */ /* 0x000fe200028c0000 */
[----:B---3--:R-:W-:-:S12]  /*17f0*/  ENDCOLLECTIVE ;  /* 0x000000000000791b */ /* 0x008fd80003800000 */
.L_x_65:
[----:B------:R-:W-:Y:S05]  /*1800*/  BSYNC B2 ;  /* 0x0000000000027941 */ /* 0x000fea0003800000 */
.L_x_64:
[----:B------:R-:W-:Y:S01]  /*1810*/  PLOP3.LUT P0, PT, P6, PT, PT, 0x80, 0x8 ;  /* 0x000000000008781c */ /* 0x000fe2000370f070 */
[----:B------:R-:W-:-:S12]  /*1820*/  BRA `(.L_x_66) ;  /* 0xfffffff800307947 */ /* 0x000fd8000383ffff */
.L_x_54:
[----:B------:R-:W-:Y:S01]  /*1830*/  BSSY B2, `(.L_x_67) ;  /* 0x0000006000027945 */ /* 0x000fe20003800000 */
[----:B------:R-:W-:Y:S01]  /*1840*/  PLOP3.LUT P5, PT, P0, PT, PT, 0x8, 0x80 ;  /* 0x000000000080781c */ /* 0x000fe200007ae170 */
[----:B------:R-:W-:-:S12]  /*1850*/  IMAD.MOV.U32 R15, RZ, RZ, -0x1 ;  /* 0xffffffffff0f7424 */ /* 0x000fd800078e00ff */
[----:B---3--:R-:W-:Y:S05]  /*1860*/  WARPSYNC.COLLECTIVE R15, `(.L_x_68) ;  /* 0x000000000f087348 */ /* 0x008fea0003c00000 */
[----:B------:R-:W-:Y:S01]  /*1870*/  VOTE.ALL P6, P5 ;  /* 0x0000000000ff7806 */ /* 0x000fe200028c0000 */
[----:B---3--:R-:W-:-:S12]  /*1880*/  ENDCOLLECTIVE ;  /* 0x000000000000791b */ /* 0x008fd80003800000 */
.L_x_68:
[----:B------:R-:W-:Y:S05]  /*1890*/  BSYNC B2 ;  /* 0x0000000000027941 */ /* 0x000fea0003800000 */
.L_x_67:
[----:B------:R-:W-:Y:S01]  /*18a0*/  PLOP3.LUT P0, PT, P6, PT, PT, 0x80, 0x8 ;  /* 0x000000000008781c */ /* 0x000fe2000370f070 */
[----:B------:R-:W-:-:S12]  /*18b0*/  BRA `(.L_x_69) ;  /* 0xfffffff800c47947 */ /* 0x000fd8000383ffff */
        .weak           $__internal_0_$__cuda_sm3x_div_rn_noftz_f32_slowpath
        .type           $__internal_0_$__cuda_sm3x_div_rn_noftz_f32_slowpath,@function
        .size           $__internal_0_$__cuda_sm3x_div_rn_noftz_f32_slowpath,(.L_x_253 - $__internal_0_$__cuda_sm3x_div_rn_noftz_f32_slowpath)
$__internal_0_$__cuda_sm3x_div_rn_noftz_f32_slowpath:
[----:B------:R-:W0:Y:S08]  /*18c0*/  LDC R0, c[0x0][0x3b0] ;  /* 0x0000ec00ff007b82 */ /* 0x000e300000000800 */
[----:B------:R-:W1:Y:S01]  /*18d0*/  LDC R7, c[0x0][0x3b0] ;  /* 0x0000ec00ff077b82 */ /* 0x000e620000000800 */
[----:B0-----:R-:W-:-:S04]  /*18e0*/  SHF.R.U32.HI R5, RZ, 0x17, R0 ;  /* 0x00000017ff057819 */ /* 0x001fc80000011600 */
[----:B------:R-:W-:-:S05]  /*18f0*/  LOP3.LUT R5, R5, 0xff, RZ, 0xc0, !PT ;  /* 0x000000ff05057812 */ /* 0x000fca00078ec0ff */
[----:B------:R-:W-:-:S05]  /*1900*/  VIADD R9, R5, 0xffffffff ;  /* 0xffffffff05097836 */ /* 0x000fca0000000000 */
[----:B------:R-:W-:-:S13]  /*1910*/  ISETP.GT.U32.OR P0, PT, R9, 0xfd, !PT ;  /* 0x000000fd0900780c */ /* 0x000fda0007f04470 */
[----:B------:R-:W-:Y:S01]  /*1920*/  @!P0 IMAD.MOV.U32 R8, RZ, RZ, RZ ;  /* 0x000000ffff088224 */ /* 0x000fe200078e00ff */
[----:B-1----:R-:W-:Y:S06]  /*1930*/  @!P0 BRA `(.L_x_70) ;  /* 0x00000000003c8947 */ /* 0x002fec0003800000 */
[----:B------:R-:W-:-:S13]  /*1940*/  FSETP.GTU.FTZ.AND P0, PT, |R0|, +INF , PT ;  /* 0x7f8000000000780b */ /* 0x000fda0003f1c200 */
[----:B------:R-:W-:Y:S05]  /*1950*/  @P0 BRA `(.L_x_71) ;  /* 0x0000000400280947 */ /* 0x000fea0003800000 */
[----:B------:R-:W-:-:S05]  /*1960*/  IMAD.MOV.U32 R8, RZ, RZ, 0x3f333333 ;  /* 0x3f333333ff087424 */ /* 0x000fca00078e00ff */
[----:B------:R-:W-:-:S13]  /*1970*/  LOP3.LUT P0, RZ, R8, 0x7fffffff, R7, 0xc8, !PT ;  /* 0x7fffffff08ff7812 */ /* 0x000fda000780c807 */
[----:B------:R-:W-:Y:S05]  /*1980*/  @!P0 BRA `(.L_x_72) ;  /* 0x0000000400148947 */ /* 0x000fea0003800000 */
[----:B------:R-:W-:-:S13]  /*1990*/  LOP3.LUT P0, RZ, R7, 0x7fffffff, RZ, 0xc0, !PT ;  /* 0x7fffffff07ff7812 */ /* 0x000fda000780c0ff */
[----:B------:R-:W-:Y:S05]  /*19a0*/  @!P0 BRA `(.L_x_73) ;  /* 0x0000000400048947 */ /* 0x000fea0003800000 */
[----:B------:R-:W-:Y:S02]  /*19b0*/  FSETP.NEU.FTZ.AND P0, PT, |R0|, +INF , PT ;  /* 0x7f8000000000780b */ /* 0x000fe40003f1d200 */
[----:B------:R-:W-:-:S04]  /*19c0*/  LOP3.LUT P1, RZ, R8, 0x7fffffff, RZ, 0xc0, !PT ;  /* 0x7fffffff08ff7812 */ /* 0x000fc8000782c0ff */
[----:B------:R-:W-:-:S13]  /*19d0*/  PLOP3.LUT P0, PT, P0, P1, PT, 0x2f, 0xf2 ;  /* 0x0000000000f2781c */ /* 0x000fda0000702577 */
[----:B------:R-:W-:Y:S05]  /*19e0*/  @P0 BRA `(.L_x_74) ;  /* 0x0000000000e80947 */ /* 0x000fea0003800000 */
[----:B------:R-:W-:-:S13]  /*19f0*/  ISETP.GE.AND P0, PT, R9, RZ, PT ;  /* 0x000000ff0900720c */ /* 0x000fda0003f06270 */
[----:B------:R-:W-:Y:S02]  /*1a00*/  @P0 IMAD.MOV.U32 R8, RZ, RZ, RZ ;  /* 0x000000ffff080224 */ /* 0x000fe400078e00ff */
[----:B------:R-:W-:Y:S01]  /*1a10*/  @!P0 FFMA R7, R0, 1.84467440737095516160e+19, RZ ;  /* 0x5f80000000078823 */ /* 0x000fe200000000ff */
[----:B------:R-:W-:-:S07]  /*1a20*/  @!P0 MOV R8, 0xffffffc0 ;  /* 0xffffffc000088802 */ /* 0x000fce0000000f00 */
.L_x_70:
[----:B------:R-:W-:Y:S01]  /*1a30*/  UMOV UR4, 0x3f333333 ;  /* 0x3f33333300047882 */ /* 0x000fe20000000000 */
[----:B------:R-:W-:Y:S01]  /*1a40*/  VIADD R5, R5, 0xffffff81 ;  /* 0xffffff8105057836 */ /* 0x000fe20000000000 */
[----:B------:R-:W-:-:S03]  /*1a50*/  UIADD3 UR4, UPT, UPT, UR4, 0x800000, URZ ;  /* 0x0080000004047890 */ /* 0x000fc6000fffe0ff */
[----:B------:R-:W-:Y:S01]  /*1a60*/  IMAD R0, R5, -0x800000, R7 ;  /* 0xff80000005007824 */ /* 0x000fe200078e0207 */
[----:B------:R-:W-:Y:S02]  /*1a70*/  IADD3 R8, PT, PT, R8, 0x1, R5 ;  /* 0x0000000108087810 */ /* 0x000fe40007ffe005 */
[----:B------:R-:W-:-:S03]  /*1a80*/  FADD.FTZ R11, -RZ, -UR4 ;  /* 0x80000004ff0b7e21 */ /* 0x000fc60008010100 */
[----:B------:R-:W0:Y:S02]  /*1a90*/  MUFU.RCP R9, UR4 ;  /* 0x0000000400097d08 */ /* 0x000e240008001000 */
[----:B0-----:R-:W-:-:S04]  /*1aa0*/  FFMA R10, R9, R11, 1 ;  /* 0x3f800000090a7423 */ /* 0x001fc8000000000b */
[----:B------:R-:W-:-:S04]  /*1ab0*/  FFMA R9, R9, R10, R9 ;  /* 0x0000000a09097223 */ /* 0x000fc80000000009 */
[----:B------:R-:W-:-:S04]  /*1ac0*/  FFMA R10, R0, R9, RZ ;  /* 0x00000009000a7223 */ /* 0x000fc800000000ff */
[----:B------:R-:W-:-:S04]  /*1ad0*/  FFMA R7, R11, R10, R0 ;  /* 0x0000000a0b077223 */ /* 0x000fc80000000000 */
[----:B------:R-:W-:-:S04]  /*1ae0*/  FFMA R10, R9, R7, R10 ;  /* 0x00000007090a7223 */ /* 0x000fc8000000000a */
[----:B------:R-:W-:-:S04]  /*1af0*/  FFMA R11, R11, R10, R0 ;  /* 0x0000000a0b0b7223 */ /* 0x000fc80000000000 */
[----:B------:R-:W-:-:S05]  /*1b00*/  FFMA R0, R9, R11, R10 ;  /* 0x0000000b09007223 */ /* 0x000fca000000000a */
[----:B------:R-:W-:-:S04]  /*1b10*/  SHF.R.U32.HI R7, RZ, 0x17, R0 ;  /* 0x00000017ff077819 */ /* 0x000fc80000011600 */
[----:B------:R-:W-:-:S05]  /*1b20*/  LOP3.LUT R7, R7, 0xff, RZ, 0xc0, !PT ;  /* 0x000000ff07077812 */ /* 0x000fca00078ec0ff */
[----:B------:R-:W-:-:S04]  /*1b30*/  IMAD.IADD R12, R7, 0x1, R8 ;  /* 0x00000001070c7824 */ /* 0x000fc800078e0208 */
[----:B------:R-:W-:-:S05]  /*1b40*/  VIADD R5, R12, 0xffffffff ;  /* 0xffffffff0c057836 */ /* 0x000fca0000000000 */
[----:B------:R-:W-:-:S13]  /*1b50*/  ISETP.GE.U32.AND P0, PT, R5, 0xfe, PT ;  /* 0x000000fe0500780c */ /* 0x000fda0003f06070 */
[----:B------:R-:W-:Y:S05]  /*1b60*/  @!P0 BRA `(.L_x_75) ;  /* 0x0000000000808947 */ /* 0x000fea0003800000 */
[----:B------:R-:W-:-:S13]  /*1b70*/  ISETP.GT.AND P0, PT, R12, 0xfe, PT ;  /* 0x000000fe0c00780c */ /* 0x000fda0003f04270 */
[----:B------:R-:W-:Y:S05]  /*1b80*/  @P0 BRA `(.L_x_76) ;  /* 0x00000000006c0947 */ /* 0x000fea0003800000 */
[----:B------:R-:W-:-:S13]  /*1b90*/  ISETP.GE.AND P0, PT, R12, 0x1, PT ;  /* 0x000000010c00780c */ /* 0x000fda0003f06270 */
[----:B------:R-:W-:Y:S05]  /*1ba0*/  @P0 BRA `(.L_x_77) ;  /* 0x0000000000980947 */ /* 0x000fea0003800000 */
[----:B------:R-:W-:Y:S02]  /*1bb0*/  ISETP.GE.AND P0, PT, R12, -0x18, PT ;  /* 0xffffffe80c00780c */ /* 0x000fe40003f06270 */
[----:B------:R-:W-:-:S11]  /*1bc0*/  LOP3.LUT R0, R0, 0x80000000, RZ, 0xc0, !PT ;  /* 0x8000000000007812 */ /* 0x000fd600078ec0ff */
[----:B------:R-:W-:Y:S05]  /*1bd0*/  @!P0 BRA `(.L_x_77) ;  /* 0x00000000008c8947 */ /* 0x000fea0003800000 */
[CCC-:B------:R-:W-:Y:S01]  /*1be0*/  FFMA.RZ R5, R9.reuse, R11.reuse, R10.reuse ;  /* 0x0000000b09057223 */ /* 0x1c0fe2000000c00a */
[-CC-:B------:R-:W-:Y:S01]  /*1bf0*/  FFMA.RM R8, R9, R11.reuse, R10.reuse ;  /* 0x0000000b09087223 */ /* 0x180fe2000000400a */
[C---:B------:R-:W-:Y:S02]  /*1c00*/  ISETP.NE.AND P2, PT, R12.reuse, RZ, PT ;  /* 0x000000ff0c00720c */ /* 0x040fe40003f45270 */
[C---:B------:R-:W-:Y:S02]  /*1c10*/  ISETP.NE.AND P1, PT, R12.reuse, RZ, PT ;  /* 0x000000ff0c00720c */ /* 0x040fe40003f25270 */
[----:B------:R-:W-:Y:S01]  /*1c20*/  LOP3.LUT R7, R5, 0x7fffff, RZ, 0xc0, !PT ;  /* 0x007fffff05077812 */ /* 0x000fe200078ec0ff */
[----:B------:R-:W-:Y:S01]  /*1c30*/  FFMA.RP R5, R9, R11, R10 ;  /* 0x0000000b09057223 */ /* 0x000fe2000000800a */
[C---:B------:R-:W-:Y:S01]  /*1c40*/  VIADD R10, R12.reuse, 0x20 ;  /* 0x000000200c0a7836 */ /* 0x040fe20000000000 */
[----:B------:R-:W-:Y:S02]  /*1c50*/  IADD3 R9, PT, PT, -R12, RZ, RZ ;  /* 0x000000ff0c097210 */ /* 0x000fe40007ffe1ff */
[----:B------:R-:W-:-:S02]  /*1c60*/  LOP3.LUT R7, R7, 0x800000, RZ, 0xfc, !PT ;  /* 0x0080000007077812 */ /* 0x000fc400078efcff */
[----:B------:R-:W-:Y:S02]  /*1c70*/  FSETP.NEU.FTZ.AND P0, PT, R5, R8, PT ;  /* 0x000000080500720b */ /* 0x000fe40003f1d000 */
[----:B------:R-:W-:Y:S02]  /*1c80*/  SHF.L.U32 R10, R7, R10, RZ ;  /* 0x0000000a070a7219 */ /* 0x000fe400000006ff */
[----:B------:R-:W-:Y:S02]  /*1c90*/  SEL R8, R9, RZ, P2 ;  /* 0x000000ff09087207 */ /* 0x000fe40001000000 */
[----:B------:R-:W-:Y:S02]  /*1ca0*/  ISETP.NE.AND P1, PT, R10, RZ, P1 ;  /* 0x000000ff0a00720c */ /* 0x000fe40000f25270 */
[----:B------:R-:W-:Y:S02]  /*1cb0*/  SHF.R.U32.HI R8, RZ, R8, R7 ;  /* 0x00000008ff087219 */ /* 0x000fe40000011607 */
[----:B------:R-:W-:-:S02]  /*1cc0*/  PLOP3.LUT P0, PT, P0, P1, PT, 0xf8, 0x8f ;  /* 0x00000000008f781c */ /* 0x000fc40000703f70 */
[----:B------:R-:W-:Y:S02]  /*1cd0*/  SHF.R.U32.HI R10, RZ, 0x1, R8 ;  /* 0x00000001ff0a7819 */ /* 0x000fe40000011608 */
[----:B------:R-:W-:-:S04]  /*1ce0*/  SEL R5, RZ, 0x1, !P0 ;  /* 0x00000001ff057807 */ /* 0x000fc80004000000 */
[----:B------:R-:W-:-:S04]  /*1cf0*/  LOP3.LUT R5, R5, 0x1, R10, 0xf8, !PT ;  /* 0x0000000105057812 */ /* 0x000fc800078ef80a */
[----:B------:R-:W-:-:S05]  /*1d00*/  LOP3.LUT R5, R5, R8, RZ, 0xc0, !PT ;  /* 0x0000000805057212 */ /* 0x000fca00078ec0ff */
[----:B------:R-:W-:-:S05]  /*1d10*/  IMAD.IADD R5, R10, 0x1, R5 ;  /* 0x000000010a057824 */ /* 0x000fca00078e0205 */
[----:B------:R-:W-:Y:S01]  /*1d20*/  LOP3.LUT R0, R5, R0, RZ, 0xfc, !PT ;  /* 0x0000000005007212 */ /* 0x000fe200078efcff */
[----:B------:R-:W-:Y:S06]  /*1d30*/  BRA `(.L_x_77) ;  /* 0x0000000000347947 */ /* 0x000fec0003800000 */
.L_x_76:
[----:B------:R-:W-:-:S04]  /*1d40*/  LOP3.LUT R0, R0, 0x80000000, RZ, 0xc0, !PT ;  /* 0x8000000000007812 */ /* 0x000fc800078ec0ff */
[----:B------:R-:W-:Y:S01]  /*1d50*/  LOP3.LUT R0, R0, 0x7f800000, RZ, 0xfc, !PT ;  /* 0x7f80000000007812 */ /* 0x000fe200078efcff */
[----:B------:R-:W-:Y:S06]  /*1d60*/  BRA `(.L_x_77) ;  /* 0x0000000000287947 */ /* 0x000fec0003800000 */
.L_x_75:
[----:B------:R-:W-:Y:S01]  /*1d70*/  IMAD R0, R8, 0x800000, R0 ;  /* 0x0080000008007824 */ /* 0x000fe200078e0200 */
[----:B------:R-:W-:Y:S06]  /*1d80*/  BRA `(.L_x_77) ;  /* 0x0000000000207947 */ /* 0x000fec0003800000 */
.L_x_74:
[----:B------:R-:W-:-:S04]  /*1d90*/  LOP3.LUT R0, R8, 0x80000000, R7, 0x48, !PT ;  /* 0x8000000008007812 */ /* 0x000fc800078e4807 */
[----:B------:R-:W-:Y:S01]  /*1da0*/  LOP3.LUT R0, R0, 0x7f800000, RZ, 0xfc, !PT ;  /* 0x7f80000000007812 */ /* 0x000fe200078efcff */
[----:B------:R-:W-:Y:S06]  /*1db0*/  BRA `(.L_x_77) ;  /* 0x0000000000147947 */ /* 0x000fec0003800000 */
.L_x_73:
[----:B------:R-:W-:Y:S01]  /*1dc0*/  LOP3.LUT R0, R8, 0x80000000, R7, 0x48, !PT ;  /* 0x8000000008007812 */ /* 0x000fe200078e4807 */
[----:B------:R-:W-:Y:S06]  /*1dd0*/  BRA `(.L_x_77) ;  /* 0x00000000000c7947 */ /* 0x000fec0003800000 */
.L_x_72:
[----:B------:R-:W0:Y:S01]  /*1de0*/  MUFU.RSQ R0, -QNAN ;  /* 0xffc0000000007908 */ /* 0x000e220000001400 */
[----:B------:R-:W-:Y:S05]  /*1df0*/  BRA `(.L_x_77) ;  /* 0x0000000000047947 */ /* 0x000fea0003800000 */
.L_x_71:
[----:B------:R-:W-:-:S07]  /*1e00*/  FADD.FTZ R0, R0, 0.69999998807907104492 ;  /* 0x3f33333300007421 */ /* 0x000fce0000010000 */
.L_x_77:
[----:B------:R-:W-:-:S04]  /*1e10*/  IMAD.MOV.U32 R7, RZ, RZ, 0x0 ;  /* 0x00000000ff077424 */ /* 0x000fc800078e00ff */
[----:B0-----:R-:W-:Y:S05]  /*1e20*/  RET.REL.NODEC R6 `(_Z13compute_forcePiS_S_P6float4S1_P6float2fii) ;  /* 0xffffffe006747950 */ /* 0x001fea0003c3ffff */
.L_x_78:
        /* <DEDUP_REMOVED lines=13> */
.L_x_253:


//--------------------- .text._Z14centre_of_massP6float4ii --------------------------
	.section	.text._Z14centre_of_massP6float4ii,"ax",@progbits
	.align	128
        .global         _Z14centre_of_massP6float4ii
        .type           _Z14centre_of_massP6float4ii,@function
        .size           _Z14centre_of_massP6float4ii,(.L_x_254 - _Z14centre_of_massP6float4ii)
        .other          _Z14centre_of_massP6float4ii,@"STO_CUDA_ENTRY STV_DEFAULT"
_Z14centre_of_massP6float4ii:
.text._Z14centre_of_massP6float4ii:
[----:B------:R-:W-:Y:S01]  /*0000*/  LDC R1, c[0x0][0x37c] ;  /* 0x0000df00ff017b82 */ /* 0x000fe20000000800 */
[----:B------:R-:W0:Y:S07]  /*0010*/  S2R R0, SR_TID.X ;  /* 0x0000000000007919 */ /* 0x000e2e0000002100 */
[----:B------:R-:W0:Y:S01]  /*0020*/  S2UR UR4, SR_CTAID.X ;  /* 0x00000000000479c3 */ /* 0x000e220000002500 */
[----:B------:R-:W1:Y:S07]  /*0030*/  LDCU.64 UR6, c[0x0][0x388] ;  /* 0x00007100ff0677ac */ /* 0x000e6e0008000a00 */
[----:B------:R-:W0:Y:S02]  /*0040*/  LDC R3, c[0x0][0x360] ;  /* 0x0000d800ff037b82 */ /* 0x000e240000000800 */
[----:B0-----:R-:W-:-:S04]  /*0050*/  IMAD R0, R3, UR4, R0 ;  /* 0x0000000403007c24 */ /* 0x001fc8000f8e0200 */
[----:B-1----:R-:W-:-:S05]  /*0060*/  VIADD R11, R0, UR6 ;  /* 0x00000006000b7c36 */ /* 0x002fca0008000000 */
[----:B------:R-:W-:-:S13]  /*0070*/  ISETP.GE.AND P0, PT, R11, UR7, PT ;  /* 0x000000070b007c0c */ /* 0x000fda000bf06270 */
[----:B------:R-:W-:Y:S05]  /*0080*/  @P0 EXIT ;  /* 0x000000000000094d */ /* 0x000fea0003800000 */
[----:B------:R-:W0:Y:S01]  /*0090*/  LDC.64 R8, c[0x0][0x380] ;  /* 0x0000e000ff087b82 */ /* 0x000e220000000a00 */
[----:B------:R-:W1:Y:S01]  /*00a0*/  LDCU UR4, c[0x0][0x370] ;  /* 0x00006e00ff0477ac */ /* 0x000e620008000800 */
[----:B------:R-:W2:Y:S01]  /*00b0*/  LDCU.64 UR6, c[0x0][0x358] ;  /* 0x00006b00ff0677ac */ /* 0x000ea20008000a00 */
[----:B------:R-:W3:Y:S01]  /*00c0*/  LDCU UR5, c[0x0][0x38c] ;  /* 0x00007180ff0577ac */ /* 0x000ee20008000800 */
[----:B-1----:R-:W-:-:S07]  /*00d0*/  IMAD R10, R3, UR4, RZ ;  /* 0x00000004030a7c24 */ /* 0x002fce000f8e02ff */
.L_x_85:
[----:B0-----:R-:W-:-:S05]  /*00e0*/  IMAD.WIDE R6, R11, 0x10, R8 ;  /* 0x000000100b067825 */ /* 0x001fca00078e0208 */
[----:B--2---:R-:W2:Y:S01]  /*00f0*/  LDG.E R12, desc[UR6][R6.64+0xc] ;  /* 0x00000c06060c7981 */ /* 0x004ea2000c1e1900 */
[----:B------:R-:W-:Y:S01]  /*0100*/  IMAD.IADD R11, R10, 0x1, R11 ;  /* 0x000000010a0b7824 */ /* 0x000fe200078e020b */
[----:B------:R-:W-:Y:S04]  /*0110*/  BSSY.RECONVERGENT B0, `(.L_x_79) ;  /* 0x0000023000007945 */ /* 0x000fe80003800200 */
[----:B---3--:R-:W-:Y:S02]  /*0120*/  ISETP.GE.AND P2, PT, R11, UR5, PT ;  /* 0x000000050b007c0c */ /* 0x008fe4000bf46270 */
[----:B--2---:R-:W-:-:S13]  /*0130*/  FSETP.GT.AND P0, PT, R12, RZ, PT ;  /* 0x000000ff0c00720b */ /* 0x004fda0003f04000 */
[----:B------:R-:W-:Y:S05]  /*0140*/  @!P0 BRA `(.L_x_80) ;  /* 0x00000000007c8947 */ /* 0x000fea0003800000 */
[----:B------:R-:W2:Y:S01]  /*0150*/  LDG.E.64 R2, desc[UR6][R6.64] ;  /* 0x0000000606027981 */ /* 0x000ea2000c1e1b00 */
[----:B------:R-:W0:Y:S01]  /*0160*/  MUFU.RCP R5, R12 ;  /* 0x0000000c00057308 */ /* 0x000e220000001000 */
[----:B------:R-:W-:Y:S01]  /*0170*/  BSSY.RECONVERGENT B1, `(.L_x_81) ;  /* 0x000000c000017945 */ /* 0x000fe20003800200 */
[----:B0-----:R-:W-:-:S04]  /*0180*/  FFMA R0, -R12, R5, 1 ;  /* 0x3f8000000c007423 */ /* 0x001fc80000000105 */
[----:B------:R-:W-:Y:S02]  /*0190*/  FFMA R5, R5, R0, R5 ;  /* 0x0000000005057223 */ /* 0x000fe40000000005 */
[----:B--2---:R-:W0:Y:S02]  /*01a0*/  FCHK P0, R2, R12 ;  /* 0x0000000c02007302 */ /* 0x004e240000000000 */
[----:B------:R-:W-:-:S04]  /*01b0*/  FFMA R4, R2, R5, RZ ;  /* 0x0000000502047223 */ /* 0x000fc800000000ff */
[----:B------:R-:W-:-:S04]  /*01c0*/  FFMA R0, -R12, R4, R2 ;  /* 0x000000040c007223 */ /* 0x000fc80000000102 */
[----:B------:R-:W-:Y:S01]  /*01d0*/  FFMA R4, R5, R0, R4 ;  /* 0x0000000005047223 */ /* 0x000fe20000000004 */
[----:B0-----:R-:W-:Y:S06]  /*01e0*/  @!P0 BRA `(.L_x_82) ;  /* 0x0000000000108947 */ /* 0x001fec0003800000 */
[----:B------:R-:W-:Y:S01]  /*01f0*/  IMAD.MOV.U32 R5, RZ, RZ, R12 ;  /* 0x000000ffff057224 */ /* 0x000fe200078e000c */
[----:B------:R-:W-:-:S07]  /*0200*/  MOV R14, 0x220 ;  /* 0x00000220000e7802 */ /* 0x000fce0000000f00 */
[----:B------:R-:W-:Y:S05]  /*0210*/  CALL.REL.NOINC `($__internal_1_$__cuda_sm3x_div_rn_noftz_f32_slowpath) ;  /* 0x0000000000547944 */ /* 0x000fea0003c00000 */
[----:B------:R-:W-:-:S07]  /*0220*/  IMAD.MOV.U32 R4, RZ, RZ, R0 ;  /* 0x000000ffff047224 */ /* 0x000fce00078e0000 */
.L_x_82:
[----:B------:R-:W-:Y:S05]  /*0230*/  BSYNC.RECONVERGENT B1 ;  /* 0x0000000000017941 */ /* 0x000fea0003800200 */
.L_x_81:
[----:B------:R-:W0:Y:S01]  /*0240*/  MUFU.RCP R5, R12 ;  /* 0x0000000c00057308 */ /* 0x000e220000001000 */
[----:B------:R-:W-:Y:S07]  /*0250*/  BSSY.RECONVERGENT B1, `(.L_x_83) ;  /* 0x000000d000017945 */ /* 0x000fee0003800200 */
[----:B------:R-:W1:Y:S01]  /*0260*/  FCHK P0, R3, R12 ;  /* 0x0000000c03007302 */ /* 0x000e620000000000 */
[----:B0-----:R-:W-:-:S04]  /*0270*/  FFMA R0, -R12, R5, 1 ;  /* 0x3f8000000c007423 */ /* 0x001fc80000000105 */
[----:B------:R-:W-:-:S04]  /*0280*/  FFMA R2, R5, R0, R5 ;  /* 0x0000000005027223 */ /* 0x000fc80000000005 */
[----:B------:R-:W-:-:S04]  /*0290*/  FFMA R5, R3, R2, RZ ;  /* 0x0000000203057223 */ /* 0x000fc800000000ff */
[----:B------:R-:W-:-:S04]  /*02a0*/  FFMA R0, -R12, R5, R3 ;  /* 0x000000050c007223 */ /* 0x000fc80000000103 */
[----:B------:R-:W-:Y:S01]  /*02b0*/  FFMA R5, R2, R0, R5 ;  /* 0x0000000002057223 */ /* 0x000fe20000000005 */
[----:B-1----:R-:W-:Y:S06]  /*02c0*/  @!P0 BRA `(.L_x_84) ;  /* 0x0000000000148947 */ /* 0x002fec0003800000 */
[----:B------:R-:W-:Y:S01]  /*02d0*/  IMAD.MOV.U32 R2, RZ, RZ, R3 ;  /* 0x000000ffff027224 */ /* 0x000fe200078e0003 */
[----:B------:R-:W-:Y:S01]  /*02e0*/  MOV R14, 0x310 ;  /* 0x00000310000e7802 */ /* 0x000fe20000000f00 */
[----:B------:R-:W-:-:S07]  /*02f0*/  IMAD.MOV.U32 R5, RZ, RZ, R12 ;  /* 0x000000ffff057224 */ /* 0x000fce00078e000c */
[----:B------:R-:W-:Y:S05]  /*0300*/  CALL.REL.NOINC `($__internal_1_$__cuda_sm3x_div_rn_noftz_f32_slowpath) ;  /* 0x0000000000187944 */ /* 0x000fea0003c00000 */
[----:B------:R-:W-:-:S07]  /*0310*/  IMAD.MOV.U32 R5, RZ, RZ, R0 ;  /* 0x000000ffff057224 */ /* 0x000fce00078e0000 */
.L_x_84:
[----:B------:R-:W-:Y:S05]  /*0320*/  BSYNC.RECONVERGENT B1 ;  /* 0x0000000000017941 */ /* 0x000fea0003800200 */
.L_x_83:
[----:B------:R0:W-:Y:S02]  /*0330*/  STG.E.64 desc[UR6][R6.64], R4 ;  /* 0x0000000406007986 */ /* 0x0001e4000c101b06 */
.L_x_80:
[----:B------:R-:W-:Y:S05]  /*0340*/  BSYNC.RECONVERGENT B0 ;  /* 0x0000000000007941 */ /* 0x000fea0003800200 */
.L_x_79:
[----:B------:R-:W-:Y:S05]  /*0350*/  @!P2 BRA `(.L_x_85) ;  /* 0xfffffffc0060a947 */ /* 0x000fea000383ffff */
[----:B------:R-:W-:Y:S05]  /*0360*/  EXIT ;  /* 0x000000000000794d */ /* 0x000fea0003800000 */
        .weak           $__internal_1_$__cuda_sm3x_div_rn_noftz_f32_slowpath
        .type           $__internal_1_$__cuda_sm3x_div_rn_noftz_f32_slowpath,@function
        .size           $__internal_1_$__cuda_sm3x_div_rn_noftz_f32_slowpath,(.L_x_254 - $__internal_1_$__cuda_sm3x_div_rn_noftz_f32_slowpath)
$__internal_1_$__cuda_sm3x_div_rn_noftz_f32_slowpath:
[----:B------:R-:W-:Y:S01]  /*0370*/  SHF.R.U32.HI R15, RZ, 0x17, R5 ;  /* 0x00000017ff0f7819 */ /* 0x000fe20000011605 */
[----:B------:R-:W-:Y:S01]  /*0380*/  BSSY.RECONVERGENT B2, `(.L_x_86) ;  /* 0x0000062000027945 */ /* 0x000fe20003800200 */
[----:B------:R-:W-:Y:S02]  /*0390*/  SHF.R.U32.HI R0, RZ, 0x17, R2 ;  /* 0x00000017ff007819 */ /* 0x000fe40000011602 */
[----:B------:R-:W-:Y:S02]  /*03a0*/  LOP3.LUT R15, R15, 0xff, RZ, 0xc0, !PT ;  /* 0x000000ff0f0f7812 */ /* 0x000fe400078ec0ff */
[----:B------:R-:W-:-:S03]  /*03b0*/  LOP3.LUT R16, R0, 0xff, RZ, 0xc0, !PT ;  /* 0x000000ff00107812 */ /* 0x000fc600078ec0ff */
[----:B------:R-:W-:Y:S02]  /*03c0*/  VIADD R17, R15, 0xffffffff ;  /* 0xffffffff0f117836 */ /* 0x000fe40000000000 */
[----:B------:R-:W-:-:S03]  /*03d0*/  VIADD R0, R16, 0xffffffff ;  /* 0xffffffff10007836 */ /* 0x000fc60000000000 */
[----:B------:R-:W-:-:S04]  /*03e0*/  ISETP.GT.U32.AND P0, PT, R17, 0xfd, PT ;  /* 0x000000fd1100780c */ /* 0x000fc80003f04070 */
[----:B------:R-:W-:-:S13]  /*03f0*/  ISETP.GT.U32.OR P0, PT, R0, 0xfd, P0 ;  /* 0x000000fd0000780c */ /* 0x000fda0000704470 */
[----:B------:R-:W-:Y:S01]  /*0400*/  @!P0 IMAD.MOV.U32 R13, RZ, RZ, RZ ;  /* 0x000000ffff0d8224 */ /* 0x000fe200078e00ff */
[----:B------:R-:W-:Y:S06]  /*0410*/  @!P0 BRA `(.L_x_87) ;  /* 0x00000000005c8947 */ /* 0x000fec0003800000 */
[----:B------:R-:W-:Y:S02]  /*0420*/  FSETP.GTU.FTZ.AND P0, PT, |R2|, +INF , PT ;  /* 0x7f8000000200780b */ /* 0x000fe40003f1c200 */
[----:B------:R-:W-:-:S04]  /*0430*/  FSETP.GTU.FTZ.AND P1, PT, |R5|, +INF , PT ;  /* 0x7f8000000500780b */ /* 0x000fc80003f3c200 */
[----:B------:R-:W-:-:S13]  /*0440*/  PLOP3.LUT P0, PT, P0, P1, PT, 0xf8, 0x8f ;  /* 0x00000000008f781c */ /* 0x000fda0000703f70 */
[----:B------:R-:W-:Y:S05]  /*0450*/  @P0 BRA `(.L_x_88) ;  /* 0x00000004004c0947 */ /* 0x000fea0003800000 */
[----:B------:R-:W-:-:S13]  /*0460*/  LOP3.LUT P0, RZ, R5, 0x7fffffff, R2, 0xc8, !PT ;  /* 0x7fffffff05ff7812 */ /* 0x000fda000780c802 */
[----:B------:R-:W-:Y:S05]  /*0470*/  @!P0 BRA `(.L_x_89) ;  /* 0x00000004003c8947 */ /* 0x000fea0003800000 */
[C---:B------:R-:W-:Y:S02]  /*0480*/  FSETP.NEU.FTZ.AND P3, PT, |R2|.reuse, +INF , PT ;  /* 0x7f8000000200780b */ /* 0x040fe40003f7d200 */
[----:B------:R-:W-:Y:S02]  /*0490*/  FSETP.NEU.FTZ.AND P1, PT, |R5|, +INF , PT ;  /* 0x7f8000000500780b */ /* 0x000fe40003f3d200 */
[----:B------:R-:W-:-:S11]  /*04a0*/  FSETP.NEU.FTZ.AND P0, PT, |R2|, +INF , PT ;  /* 0x7f8000000200780b */ /* 0x000fd60003f1d200 */
[----:B------:R-:W-:Y:S05]  /*04b0*/  @!P1 BRA !P3, `(.L_x_89) ;  /* 0x00000004002c9947 */ /* 0x000fea0005800000 */
[----:B------:R-:W-:-:S04]  /*04c0*/  LOP3.LUT P3, RZ, R2, 0x7fffffff, RZ, 0xc0, !PT ;  /* 0x7fffffff02ff7812 */ /* 0x000fc8000786c0ff */
[----:B------:R-:W-:-:S13]  /*04d0*/  PLOP3.LUT P1, PT, P1, P3, PT, 0x2f, 0xf2 ;  /* 0x0000000000f2781c */ /* 0x000fda0000f26577 */
[----:B------:R-:W-:Y:S05]  /*04e0*/  @P1 BRA `(.L_x_90) ;  /* 0x0000000400181947 */ /* 0x000fea0003800000 */
[----:B------:R-:W-:-:S04]  /*04f0*/  LOP3.LUT P1, RZ, R5, 0x7fffffff, RZ, 0xc0, !PT ;  /* 0x7fffffff05ff7812 */ /* 0x000fc8000782c0ff */
[----:B------:R-:W-:-:S13]  /*0500*/  PLOP3.LUT P0, PT, P0, P1, PT, 0x2f, 0xf2 ;  /* 0x0000000000f2781c */ /* 0x000fda0000702577 */
[----:B------:R-:W-:Y:S05]  /*0510*/  @P0 BRA `(.L_x_91) ;  /* 0x0000000400000947 */ /* 0x000fea0003800000 */
[----:B------:R-:W-:Y:S02]  /*0520*/  ISETP.GE.AND P0, PT, R0, RZ, PT ;  /* 0x000000ff0000720c */ /* 0x000fe40003f06270 */
[----:B------:R-:W-:-:S11]  /*0530*/  ISETP.GE.AND P1, PT, R17, RZ, PT ;  /* 0x000000ff1100720c */ /* 0x000fd60003f26270 */
[----:B------:R-:W-:Y:S02]  /*0540*/  @P0 IMAD.MOV.U32 R13, RZ, RZ, RZ ;  /* 0x000000ffff0d0224 */ /* 0x000fe400078e00ff */
[----:B------:R-:W-:Y:S01]  /*0550*/  @!P0 FFMA R2, R2, 1.84467440737095516160e+19, RZ ;  /* 0x5f80000002028823 */ /* 0x000fe200000000ff */
[----:B------:R-:W-:Y:S02]  /*0560*/  @!P0 IMAD.MOV.U32 R13, RZ, RZ, -0x40 ;  /* 0xffffffc0ff0d8424 */ /* 0x000fe400078e00ff */
[----:B------:R-:W-:Y:S02]  /*0570*/  @!P1 FFMA R5, R5, 1.84467440737095516160e+19, RZ ;  /* 0x5f80000005059823 */ /* 0x000fe400000000ff */
[----:B------:R-:W-:-:S07]  /*0580*/  @!P1 VIADD R13, R13, 0x40 ;  /* 0x000000400d0d9836 */ /* 0x000fce0000000000 */
.L_x_87:
[----:B------:R-:W-:Y:S01]  /*0590*/  LEA R0, R15, 0xc0800000, 0x17 ;  /* 0xc08000000f007811 */ /* 0x000fe200078eb8ff */
[----:B------:R-:W-:Y:S01]  /*05a0*/  VIADD R16, R16, 0xffffff81 ;  /* 0xffffff8110107836 */ /* 0x000fe20000000000 */
[----:B------:R-:W-:Y:S03]  /*05b0*/  BSSY.RECONVERGENT B3, `(.L_x_92) ;  /* 0x0000035000037945 */ /* 0x000fe60003800200 */
[----:B------:R-:W-:Y:S02]  /*05c0*/  IMAD.IADD R17, R5, 0x1, -R0 ;  /* 0x0000000105117824 */ /* 0x000fe400078e0a00 */
[C---:B------:R-:W-:Y:S01]  /*05d0*/  IMAD R0, R16.reuse, -0x800000, R2 ;  /* 0xff80000010007824 */ /* 0x040fe200078e0202 */
[----:B------:R-:W-:Y:S01]  /*05e0*/  IADD3 R16, PT, PT, R16, 0x7f, -R15 ;  /* 0x0000007f10107810 */ /* 0x000fe20007ffe80f */
[----:B------:R-:W0:Y:S01]  /*05f0*/  MUFU.RCP R5, R17 ;  /* 0x0000001100057308 */ /* 0x000e220000001000 */
[----:B------:R-:W-:-:S03]  /*0600*/  FADD.FTZ R19, -R17, -RZ ;  /* 0x800000ff11137221 */ /* 0x000fc60000010100 */
[----:B------:R-:W-:Y:S02]  /*0610*/  IMAD.IADD R13, R16, 0x1, R13 ;  /* 0x00000001100d7824 */ /* 0x000fe400078e020d */
        /* <DEDUP_REMOVED lines=20> */
[-CC-:B------:R-:W-:Y:S01]  /*0760*/  FFMA.RZ R2, R5, R19.reuse, R18.reuse ;  /* 0x0000001305027223 */ /* 0x180fe2000000c012 */
[C---:B------:R-:W-:Y:S01]  /*0770*/  VIADD R16, R15.reuse, 0x20 ;  /* 0x000000200f107836 */ /* 0x040fe20000000000 */
[C---:B------:R-:W-:Y:S02]  /*0780*/  ISETP.NE.AND P3, PT, R15.reuse, RZ, PT ;  /* 0x000000ff0f00720c */ /* 0x040fe40003f65270 */
[----:B------:R-:W-:Y:S01]  /*0790*/  ISETP.NE.AND P1, PT, R15, RZ, PT ;  /* 0x000000ff0f00720c */ /* 0x000fe20003f25270 */
[----:B------:R-:W-:Y:S01]  /*07a0*/  IMAD.MOV R15, RZ, RZ, -R15 ;  /* 0x000000ffff0f7224 */ /* 0x000fe200078e0a0f */
[----:B------:R-:W-:Y:S01]  /*07b0*/  LOP3.LUT R13, R2, 0x7fffff, RZ, 0xc0, !PT ;  /* 0x007fffff020d7812 */ /* 0x000fe200078ec0ff */
[CCC-:B------:R-:W-:Y:S01]  /*07c0*/  FFMA.RP R2, R5.reuse, R19.reuse, R18.reuse ;  /* 0x0000001305027223 */ /* 0x1c0fe20000008012 */
[----:B------:R-:W-:Y:S02]  /*07d0*/  FFMA.RM R5, R5, R19, R18 ;  /* 0x0000001305057223 */ /* 0x000fe40000004012 */
[----:B------:R-:W-:-:S03]  /*07e0*/  LOP3.LUT R13, R13, 0x800000, RZ, 0xfc, !PT ;  /* 0x008000000d0d7812 */ /* 0x000fc600078efcff */
        /* <DEDUP_REMOVED lines=13> */
.L_x_94:
[----:B------:R-:W-:-:S04]  /*08c0*/  LOP3.LUT R0, R0, 0x80000000, RZ, 0xc0, !PT ;  /* 0x8000000000007812 */ /* 0x000fc800078ec0ff */
[----:B------:R-:W-:Y:S01]  /*08d0*/  LOP3.LUT R0, R0, 0x7f800000, RZ, 0xfc, !PT ;  /* 0x7f80000000007812 */ /* 0x000fe200078efcff */
[----:B------:R-:W-:Y:S06]  /*08e0*/  BRA `(.L_x_95) ;  /* 0x0000000000047947 */ /* 0x000fec0003800000 */
.L_x_93:
[----:B------:R-:W-:-:S07]  /*08f0*/  IMAD R0, R13, 0x800000, R0 ;  /* 0x008000000d007824 */ /* 0x000fce00078e0200 */
.L_x_95:
[----:B------:R-:W-:Y:S05]  /*0900*/  BSYNC.RECONVERGENT B3 ;  /* 0x0000000000037941 */ /* 0x000fea0003800200 */
.L_x_92:
[----:B------:R-:W-:Y:S05]  /*0910*/  BRA `(.L_x_96) ;  /* 0x0000000000207947 */ /* 0x000fea0003800000 */
.L_x_91:
[----:B------:R-:W-:-:S04]  /*0920*/  LOP3.LUT R0, R5, 0x80000000, R2, 0x48, !PT ;  /* 0x8000000005007812 */ /* 0x000fc800078e4802 */
[----:B------:R-:W-:Y:S01]  /*0930*/  LOP3.LUT R0, R0, 0x7f800000, RZ, 0xfc, !PT ;  /* 0x7f80000000007812 */ /* 0x000fe200078efcff */
[----:B------:R-:W-:Y:S06]  /*0940*/  BRA `(.L_x_96) ;  /* 0x0000000000147947 */ /* 0x000fec0003800000 */
.L_x_90:
[----:B------:R-:W-:Y:S01]  /*0950*/  LOP3.LUT R0, R5, 0x80000000, R2, 0x48, !PT ;  /* 0x8000000005007812 */ /* 0x000fe200078e4802 */
[----:B------:R-:W-:Y:S06]  /*0960*/  BRA `(.L_x_96) ;  /* 0x00000000000c7947 */ /* 0x000fec0003800000 */
.L_x_89:
[----:B------:R-:W0:Y:S01]  /*0970*/  MUFU.RSQ R0, -QNAN ;  /* 0xffc0000000007908 */ /* 0x000e220000001400 */
[----:B------:R-:W-:Y:S05]  /*0980*/  BRA `(.L_x_96) ;  /* 0x0000000000047947 */ /* 0x000fea0003800000 */
.L_x_88:
[----:B------:R-:W-:-:S07]  /*0990*/  FADD.FTZ R0, R2, R5 ;  /* 0x0000000502007221 */ /* 0x000fce0000010000 */
.L_x_96:
[----:B------:R-:W-:Y:S05]  /*09a0*/  BSYNC.RECONVERGENT B2 ;  /* 0x0000000000027941 */ /* 0x000fea0003800200 */
.L_x_86:
[----:B------:R-:W-:-:S04]  /*09b0*/  IMAD.MOV.U32 R15, RZ, RZ, 0x0 ;  /* 0x00000000ff0f7424 */ /* 0x000fc800078e00ff */
[----:B0-----:R-:W-:Y:S05]  /*09c0*/  RET.REL.NODEC R14 `(_Z14centre_of_massP6float4ii) ;  /* 0xfffffff40e8c7950 */ /* 0x001fea0003c3ffff */
.L_x_97:
        /* <DEDUP_REMOVED lines=11> */
.L_x_254:


//--------------------- .text._Z16build_quadtree_2PiP6float4S_S_S_S1_ii --------------------------
	.section	.text._Z16build_quadtree_2PiP6float4S_S_S_S1_ii,"ax",@progbits
	.align	128
        .global         _Z16build_quadtree_2PiP6float4S_S_S_S1_ii
        .type           _Z16build_quadtree_2PiP6float4S_S_S_S1_ii,@function
        .size           _Z16build_quadtree_2PiP6float4S_S_S_S1_ii,(.L_x_260 - _Z16build_quadtree_2PiP6float4S_S_S_S1_ii)
        .other          _Z16build_quadtree_2PiP6float4S_S_S_S1_ii,@"STO_CUDA_ENTRY STV_DEFAULT"
_Z16build_quadtree_2PiP6float4S_S_S_S1_ii:
.text._Z16build_quadtree_2PiP6float4S_S_S_S1_ii:
[----:B------:R-:W0:Y:S08]  /*0000*/  LDC R1, c[0x0][0x37c] ;  /* 0x0000df00ff017b82 */ /* 0x000e300000000800 */
[----:B------:R-:W-:Y:S01]  /*0010*/  S2UR UR41, SR_CTAID.X ;  /* 0x00000000002979c3 */ /* 0x000fe20000002500 */
[----:B0-----:R-:W-:Y:S01]  /*0020*/  VIADD R1, R1, 0xfffffff8 ;  /* 0xfffffff801017836 */ /* 0x001fe20000000000 */
[----:B------:R-:W0:Y:S01]  /*0030*/  LDCU UR40, c[0x0][0x2f8] ;  /* 0x00005f00ff2877ac */ /* 0x000e220008000800 */
[----:B------:R-:W-:Y:S01]  /*0040*/  IMAD.MOV.U32 R22, RZ, RZ, RZ ;  /* 0x000000ffff167224 */ /* 0x000fe200078e00ff */
[----:B------:R-:W1:Y:S02]  /*0050*/  LDCU UR42, c[0x0][0x2fc] ;  /* 0x00005f80ff2a77ac */ /* 0x000e640008000800 */
[----:B------:R-:W-:-:S02]  /*0060*/  R2UR UR9, R1 ;  /* 0x00000000010972ca */ /* 0x000fc400000e0000 */
[----:B------:R-:W2:Y:S01]  /*0070*/  S2UR UR4, SR_CTAID.Y ;  /* 0x00000000000479c3 */ /* 0x000ea20000002600 */
[----:B------:R-:W2:Y:S01]  /*0080*/  LDCU UR5, c[0x0][0x370] ;  /* 0x00006e00ff0577ac */ /* 0x000ea20008000800 */
[----:B------:R-:W3:Y:S09]  /*0090*/  LDCU.64 UR36, c[0x0][0x358] ;  /* 0x00006b00ff2477ac */ /* 0x000ef20008000a00 */
[----:B0-----:R-:W-:-:S04]  /*00a0*/  UIADD3 UR40, UP0, UPT, UR9, UR40, URZ ;  /* 0x0000002809287290 */ /* 0x001fc8000ff1e0ff */
[----:B-1----:R-:W-:Y:S02]  /*00b0*/  UIADD3.X UR42, UPT, UPT, URZ, UR42, URZ, UP0, !UPT ;  /* 0x0000002aff2a7290 */ /* 0x002fe400087fe4ff */
[----:B--2---:R-:W-:-:S04]  /*00c0*/  UIMAD UR41, UR4, UR5, UR41 ;  /* 0x00000005042972a4 */ /* 0x004fc8000f8e0229 */
[----:B------:R-:W-:-:S09]  /*00d0*/  UISETP.GE.AND UP0, UPT, UR41, 0x1, UPT ;  /* 0x000000012900788c */ /* 0x000fd2000bf06270 */
[----:B---3--:R-:W-:Y:S05]  /*00e0*/  BRA.U !UP0, `(.L_x_98) ;  /* 0x0000000508707547 */ /* 0x008fea000b800000 */
[----:B------:R-:W-:Y:S01]  /*00f0*/  UISETP.GE.U32.AND UP1, UPT, UR41, 0x10, UPT ;  /* 0x000000102900788c */ /* 0x000fe2000bf26070 */
[----:B------:R-:W-:Y:S01]  /*0100*/  IMAD.MOV.U32 R0, RZ, RZ, RZ ;  /* 0x000000ffff007224 */ /* 0x000fe200078e00ff */
[----:B------:R-:W-:Y:S01]  /*0110*/  ULOP3.LUT UR6, UR41, 0xf, URZ, 0xc0, !UPT ;  /* 0x0000000f29067892 */ /* 0x000fe2000f8ec0ff */
[----:B------:R-:W-:-:S03]  /*0120*/  IMAD.MOV.U32 R22, RZ, RZ, RZ ;  /* 0x000000ffff167224 */ /* 0x000fc600078e00ff */
[----:B------:R-:W-:-:S03]  /*0130*/  UISETP.NE.AND UP0, UPT, UR6, URZ, UPT ;  /* 0x000000ff0600728c */ /* 0x000fc6000bf05270 */
[----:B------:R-:W-:Y:S08]  /*0140*/  BRA.U !UP1, `(.L_x_99) ;  /* 0x00000001099c7547 */ /* 0x000ff0000b800000 */
[----:B------:R-:W0:Y:S01]  /*0150*/  LDCU.64 UR4, c[0x0][0x380] ;  /* 0x00007000ff0477ac */ /* 0x000e220008000a00 */
[----:B------:R-:W-:Y:S01]  /*0160*/  HFMA2 R22, -RZ, RZ, 0, 0 ;  /* 0x00000000ff167431 */ /* 0x000fe200000001ff */
[----:B------:R-:W-:-:S04]  /*0170*/  ULOP3.LUT UR7, UR41, 0x7ffffff0, URZ, 0xc0, !UPT ;  /* 0x7ffffff029077892 */ /* 0x000fc8000f8ec0ff */
[----:B------:R-:W-:Y:S02]  /*0180*/  UIADD3 UR8, UPT, UPT, -UR7, URZ, URZ ;  /* 0x000000ff07087290 */ /* 0x000fe4000fffe1ff */
[----:B------:R-:W-:Y:S01]  /*0190*/  IMAD.U32 R0, RZ, RZ, UR7 ;  /* 0x00000007ff007e24 */ /* 0x000fe2000f8e00ff */
[----:B0-----:R-:W-:-:S04]  /*01a0*/  UIADD3 UR4, UP1, UPT, UR4, 0x20, URZ ;  /* 0x0000002004047890 */ /* 0x001fc8000ff3e0ff */
[----:B------:R-:W-:Y:S02]  /*01b0*/  UIADD3.X UR5, UPT, UPT, URZ, UR5, URZ, UP1, !UPT ;  /* 0x00000005ff057290 */ /* 0x000fe40008ffe4ff */
[----:B------:R-:W-:-:S04]  /*01c0*/  IMAD.U32 R5, RZ, RZ, UR4 ;  /* 0x00000004ff057e24 */ /* 0x000fc8000f8e00ff */
[----:B------:R-:W-:-:S07]  /*01d0*/  IMAD.U32 R3, RZ, RZ, UR5 ;  /* 0x00000005ff037e24 */ /* 0x000fce000f8e00ff */
.L_x_100:
[----:B------:R-:W-:-:S05]  /*01e0*/  MOV R2, R5 ;  /* 0x0000000500027202 */ /* 0x000fca0000000f00 */
[----:B------:R-:W2:Y:S04]  /*01f0*/  LDG.E R5, desc[UR36][R2.64+-0x20] ;  /* 0xffffe02402057981 */ /* 0x000ea8000c1e1900 */
[----:B------:R-:W2:Y:S04]  /*0200*/  LDG.E R4, desc[UR36][R2.64+-0x1c] ;  /* 0xffffe42402047981 */ /* 0x000ea8000c1e1900 */
[----:B------:R-:W3:Y:S04]  /*0210*/  LDG.E R7, desc[UR36][R2.64+-0x18] ;  /* 0xffffe82402077981 */ /* 0x000ee8000c1e1900 */
[----:B------:R-:W3:Y:S04]  /*0220*/  LDG.E R6, desc[UR36][R2.64+-0x14] ;  /* 0xffffec2402067981 */ /* 0x000ee8000c1e1900 */
[----:B------:R-:W4:Y:S04]  /*0230*/  LDG.E R9, desc[UR36][R2.64+-0x10] ;  /* 0xfffff02402097981 */ /* 0x000f28000c1e1900 */
[----:B------:R-:W4:Y:S04]  /*0240*/  LDG.E R8, desc[UR36][R2.64+-0xc] ;  /* 0xfffff42402087981 */ /* 0x000f28000c1e1900 */
[----:B------:R-:W5:Y:S04]  /*0250*/  LDG.E R11, desc[UR36][R2.64+-0x8] ;  /* 0xfffff824020b7981 */ /* 0x000f68000c1e1900 */
        /* <DEDUP_REMOVED lines=8> */
[----:B------:R0:W5:Y:S01]  /*02e0*/  LDG.E R18, desc[UR36][R2.64+0x1c] ;  /* 0x00001c2402127981 */ /* 0x000162000c1e1900 */
[----:B------:R-:W-:-:S04]  /*02f0*/  UIADD3 UR8, UPT, UPT, UR8, 0x10, URZ ;  /* 0x0000001008087890 */ /* 0x000fc8000fffe0ff */
[----:B------:R-:W-:Y:S01]  /*0300*/  UISETP.NE.AND UP1, UPT, UR8, URZ, UPT ;  /* 0x000000ff0800728c */ /* 0x000fe2000bf25270 */
[----:B--2---:R-:W-:Y:S02]  /*0310*/  IADD3 R4, PT, PT, R4, R5, R22 ;  /* 0x0000000504047210 */ /* 0x004fe40007ffe016 */
[----:B------:R-:W-:-:S05]  /*0320*/  IADD3 R5, P0, PT, R2, 0x40, RZ ;  /* 0x0000004002057810 */ /* 0x000fca0007f1e0ff */
[----:B0-----:R-:W-:Y:S01]  /*0330*/  IMAD.X R3, RZ, RZ, R3, P0 ;  /* 0x000000ffff037224 */ /* 0x001fe200000e0603 */
[----:B---3--:R-:W-:-:S04]  /*0340*/  IADD3 R4, PT, PT, R6, R7, R4 ;  /* 0x0000000706047210 */ /* 0x008fc80007ffe004 */
[----:B----4-:R-:W-:-:S04]  /*0350*/  IADD3 R4, PT, PT, R8, R9, R4 ;  /* 0x0000000908047210 */ /* 0x010fc80007ffe004 */
[----:B-----5:R-:W-:-:S04]  /*0360*/  IADD3 R4, PT, PT, R10, R11, R4 ;  /* 0x0000000b0a047210 */ /* 0x020fc80007ffe004 */
[----:B------:R-:W-:-:S04]  /*0370*/  IADD3 R4, PT, PT, R12, R13, R4 ;  /* 0x0000000d0c047210 */ /* 0x000fc80007ffe004 */
[----:B------:R-:W-:-:S04]  /*0380*/  IADD3 R4, PT, PT, R14, R15, R4 ;  /* 0x0000000f0e047210 */ /* 0x000fc80007ffe004 */
[----:B------:R-:W-:-:S04]  /*0390*/  IADD3 R4, PT, PT, R16, R17, R4 ;  /* 0x0000001110047210 */ /* 0x000fc80007ffe004 */
[----:B------:R-:W-:Y:S01]  /*03a0*/  IADD3 R22, PT, PT, R18, R19, R4 ;  /* 0x0000001312167210 */ /* 0x000fe20007ffe004 */
[----:B------:R-:W-:Y:S06]  /*03b0*/  BRA.U UP1, `(.L_x_100) ;  /* 0xfffffffd01887547 */ /* 0x000fec000b83ffff */
.L_x_99:
[----:B------:R-:W-:Y:S05]  /*03c0*/  BRA.U !UP0, `(.L_x_98) ;  /* 0x0000000108b87547 */ /* 0x000fea000b800000 */
[----:B------:R-:W-:Y:S02]  /*03d0*/  UISETP.GE.U32.AND UP0, UPT, UR6, 0x8, UPT ;  /* 0x000000080600788c */ /* 0x000fe4000bf06070 */
[----:B------:R-:W-:-:S04]  /*03e0*/  ULOP3.LUT UR5, UR41, 0x7, URZ, 0xc0, !UPT ;  /* 0x0000000729057892 */ /* 0x000fc8000f8ec0ff */
[----:B------:R-:W-:-:S03]  /*03f0*/  UISETP.NE.AND UP1, UPT, UR5, URZ, UPT ;  /* 0x000000ff0500728c */ /* 0x000fc6000bf25270 */
[----:B------:R-:W-:Y:S08]  /*0400*/  BRA.U !UP0, `(.L_x_101) ;  /* 0x00000001083c7547 */ /* 0x000ff0000b800000 */
[----:B------:R-:W0:Y:S02]  /*0410*/  LDC.64 R2, c[0x0][0x380] ;  /* 0x0000e000ff027b82 */ /* 0x000e240000000a00 */
[----:B0-----:R-:W-:-:S05]  /*0420*/  IMAD.WIDE.U32 R2, R0, 0x4, R2 ;  /* 0x0000000400027825 */ /* 0x001fca00078e0002 */
[----:B------:R-:W2:Y:S04]  /*0430*/  LDG.E R5, desc[UR36][R2.64] ;  /* 0x0000002402057981 */ /* 0x000ea8000c1e1900 */
[----:B------:R-:W2:Y:S04]  /*0440*/  LDG.E R4, desc[UR36][R2.64+0x4] ;  /* 0x0000042402047981 */ /* 0x000ea8000c1e1900 */
[----:B------:R-:W3:Y:S04]  /*0450*/  LDG.E R7, desc[UR36][R2.64+0x8] ;  /* 0x0000082402077981 */ /* 0x000ee8000c1e1900 */
[----:B------:R-:W3:Y:S04]  /*0460*/  LDG.E R6, desc[UR36][R2.64+0xc] ;  /* 0x00000c2402067981 */ /* 0x000ee8000c1e1900 */
[----:B------:R-:W4:Y:S04]  /*0470*/  LDG.E R9, desc[UR36][R2.64+0x10] ;  /* 0x0000102402097981 */ /* 0x000f28000c1e1900 */
[----:B------:R-:W4:Y:S04]  /*0480*/  LDG.E R8, desc[UR36][R2.64+0x14] ;  /* 0x0000142402087981 */ /* 0x000f28000c1e1900 */
[----:B------:R-:W5:Y:S04]  /*0490*/  LDG.E R11, desc[UR36][R2.64+0x18] ;  /* 0x00001824020b7981 */ /* 0x000f68000c1e1900 */
[----:B------:R-:W5:Y:S01]  /*04a0*/  LDG.E R10, desc[UR36][R2.64+0x1c] ;  /* 0x00001c24020a7981 */ /* 0x000f62000c1e1900 */
[----:B------:R-:W-:Y:S01]  /*04b0*/  VIADD R0, R0, 0x8 ;  /* 0x0000000800007836 */ /* 0x000fe20000000000 */
[----:B--2---:R-:W-:-:S04]  /*04c0*/  IADD3 R4, PT, PT, R4, R5, R22 ;  /* 0x0000000504047210 */ /* 0x004fc80007ffe016 */
[----:B---3--:R-:W-:-:S04]  /*04d0*/  IADD3 R4, PT, PT, R6, R7, R4 ;  /* 0x0000000706047210 */ /* 0x008fc80007ffe004 */
[----:B----4-:R-:W-:-:S04]  /*04e0*/  IADD3 R4, PT, PT, R8, R9, R4 ;  /* 0x0000000908047210 */ /* 0x010fc80007ffe004 */
[----:B-----5:R-:W-:-:S07]  /*04f0*/  IADD3 R22, PT, PT, R10, R11, R4 ;  /* 0x0000000b0a167210 */ /* 0x020fce0007ffe004 */
.L_x_101:
        /* <DEDUP_REMOVED lines=10> */
[----:B------:R-:W3:Y:S01]  /*05a0*/  LDG.E R6, desc[UR36][R2.64+0xc] ;  /* 0x00000c2402067981 */ /* 0x000ee2000c1e1900 */
[----:B------:R-:W-:Y:S01]  /*05b0*/  VIADD R0, R0, 0x4 ;  /* 0x0000000400007836 */ /* 0x000fe20000000000 */
[----:B--2---:R-:W-:-:S04]  /*05c0*/  IADD3 R4, PT, PT, R4, R5, R22 ;  /* 0x0000000504047210 */ /* 0x004fc80007ffe016 */
[----:B---3--:R-:W-:-:S07]  /*05d0*/  IADD3 R22, PT, PT, R6, R7, R4 ;  /* 0x0000000706167210 */ /* 0x008fce0007ffe004 */
.L_x_102:
[----:B------:R-:W-:Y:S05]  /*05e0*/  BRA.U !UP1, `(.L_x_98) ;  /* 0x0000000109307547 */ /* 0x000fea000b800000 */
[----:B------:R-:W0:Y:S01]  /*05f0*/  LDC.64 R2, c[0x0][0x380] ;  /* 0x0000e000ff027b82 */ /* 0x000e220000000a00 */
[----:B------:R-:W-:Y:S01]  /*0600*/  UIADD3 UR4, UPT, UPT, -UR4, URZ, URZ ;  /* 0x000000ff04047290 */ /* 0x000fe2000fffe1ff */
[----:B0-----:R-:W-:-:S05]  /*0610*/  IMAD.WIDE.U32 R2, R0, 0x4, R2 ;  /* 0x0000000400027825 */ /* 0x001fca00078e0002 */
[----:B------:R-:W-:-:S07]  /*0620*/  MOV R5, R3 ;  /* 0x0000000300057202 */ /* 0x000fce0000000f00 */
.L_x_103:
[----:B------:R-:W-:-:S06]  /*0630*/  IMAD.MOV.U32 R3, RZ, RZ, R5 ;  /* 0x000000ffff037224 */ /* 0x000fcc00078e0005 */
[----:B------:R0:W2:Y:S01]  /*0640*/  LDG.E R3, desc[UR36][R2.64] ;  /* 0x0000002402037981 */ /* 0x0000a2000c1e1900 */
[----:B------:R-:W-:-:S04]  /*0650*/  UIADD3 UR4, UPT, UPT, UR4, 0x1, URZ ;  /* 0x0000000104047890 */ /* 0x000fc8000fffe0ff */
[----:B------:R-:W-:Y:S01]  /*0660*/  UISETP.NE.AND UP0, UPT, UR4, URZ, UPT ;  /* 0x000000ff0400728c */ /* 0x000fe2000bf05270 */
[----:B0-----:R-:W-:-:S05]  /*0670*/  IADD3 R2, P0, PT, R2, 0x4, RZ ;  /* 0x0000000402027810 */ /* 0x001fca0007f1e0ff */
[----:B------:R-:W-:Y:S02]  /*0680*/  IMAD.X R5, RZ, RZ, R5, P0 ;  /* 0x000000ffff057224 */ /* 0x000fe400000e0605 */
[----:B--2---:R-:W-:Y:S01]  /*0690*/  IMAD.IADD R22, R3, 0x1, R22 ;  /* 0x0000000103167824 */ /* 0x004fe200078e0216 */
[----:B------:R-:W-:Y:S06]  /*06a0*/  BRA.U UP0, `(.L_x_103) ;  /* 0xfffffffd00e07547 */ /* 0x000fec000b83ffff */
.L_x_98:
[----:B------:R-:W0:Y:S02]  /*06b0*/  LDCU.64 UR38, c[0x0][0x380] ;  /* 0x00007000ff2677ac */ /* 0x000e240008000a00 */
[----:B0-----:R-:W-:-:S06]  /*06c0*/  UIMAD.WIDE UR38, UR41, 0x4, UR38 ;  /* 0x00000004292678a5 */ /* 0x001fcc000f8e0226 */
[----:B------:R-:W-:Y:S01]  /*06d0*/  IMAD.U32 R3, RZ, RZ, UR39 ;  /* 0x00000027ff037e24 */ /* 0x000fe2000f8e00ff */
[----:B------:R-:W-:-:S05]  /*06e0*/  MOV R2, UR38 ;  /* 0x0000002600027c02 */ /* 0x000fca0008000f00 */
[----:B------:R0:W2:Y:S01]  /*06f0*/  LDG.E R3, desc[UR36][R2.64] ;  /* 0x0000002402037981 */ /* 0x0000a2000c1e1900 */
[----:B------:R-:W0:Y:S02]  /*0700*/  S2R R5, SR_TID.X ;  /* 0x0000000000057919 */ /* 0x000e240000002100 */
[--C-:B0-----:R-:W-:Y:S02]  /*0710*/  IMAD.IADD R2, R5, 0x1, R22.reuse ;  /* 0x0000000105027824 */ /* 0x101fe400078e0216 */
[----:B--2---:R-:W-:-:S05]  /*0720*/  IMAD.IADD R5, R3, 0x1, R22 ;  /* 0x0000000103057824 */ /* 0x004fca00078e0216 */
[----:B------:R-:W-:-:S13]  /*0730*/  ISETP.GE.AND P0, PT, R2, R5, PT ;  /* 0x000000050200720c */ /* 0x000fda0003f06270 */
[----:B------:R-:W-:Y:S05]  /*0740*/  @P0 EXIT ;  /* 0x000000000000094d */ /* 0x000fea0003800000 */
[----:B------:R-:W0:Y:S01]  /*0750*/  LDCU UR4, c[0x0][0x3b0] ;  /* 0x00007600ff0477ac */ /* 0x000e220008000800 */
[----:B------:R-:W-:Y:S01]  /*0760*/  HFMA2 R24, -RZ, RZ, 0, 5.9604644775390625e-08 ;  /* 0x00000001ff187431 */ /* 0x000fe200000001ff */
[----:B------:R-:W-:Y:S01]  /*0770*/  BSSY B9, `(.L_x_104) ;  /* 0x00000de000097945 */ /* 0x000fe20003800000 */
[----:B------:R-:W1:Y:S01]  /*0780*/  LDCU UR43, c[0x0][0x360] ;  /* 0x00006c00ff2b77ac */ /* 0x000e620008000800 */
[----:B0-----:R-:W-:-:S07]  /*0790*/  IMAD.U32 R23, RZ, RZ, UR4 ;  /* 0x00000004ff177e24 */ /* 0x001fce000f8e00ff */
.L_x_121:
[----:B------:R-:W-:Y:S05]  /*07a0*/  YIELD ;  /* 0x0000000000007946 */ /* 0x000fea0003800000 */
[----:B0-----:R-:W0:Y:S01]  /*07b0*/  LDCU UR4, c[0x0][0x3b0] ;  /* 0x00007600ff0477ac */ /* 0x001e220008000800 */
[C---:B------:R-:W-:Y:S01]  /*07c0*/  ISETP.GT.AND P1, PT, R2.reuse, -0x1, PT ;  /* 0xffffffff0200780c */ /* 0x040fe20003f24270 */
[----:B------:R-:W-:Y:S01]  /*07d0*/  BSSY.RECONVERGENT B6, `(.L_x_105) ;  /* 0x0000010000067945 */ /* 0x000fe20003800200 */
[----:B0-----:R-:W-:-:S13]  /*07e0*/  ISETP.GE.AND P0, PT, R2, UR4, PT ;  /* 0x0000000402007c0c */ /* 0x001fda000bf06270 */
[----:B-----5:R-:W-:Y:S05]  /*07f0*/  @!P0 BRA P1, `(.L_x_106) ;  /* 0x0000000000348947 */ /* 0x020fea0000800000 */
[----:B------:R-:W0:Y:S01]  /*0800*/  LDCU UR4, c[0x0][0x2f8] ;  /* 0x00005f00ff0477ac */ /* 0x000e220008000800 */
[----:B------:R-:W-:Y:S01]  /*0810*/  IMAD.U32 R3, RZ, RZ, UR41 ;  /* 0x00000029ff037e24 */ /* 0x000fe2000f8e00ff */
[----:B------:R-:W-:Y:S01]  /*0820*/  MOV R0, 0x20 ;  /* 0x0000002000007802 */ /* 0x000fe20000000f00 */
[----:B------:R-:W-:Y:S01]  /*0830*/  IMAD.U32 R6, RZ, RZ, UR40 ;  /* 0x00000028ff067e24 */ /* 0x000fe2000f8e00ff */
[----:B------:R-:W2:Y:S01]  /*0840*/  LDCU.64 UR6, c[0x4][0x8] ;  /* 0x01000100ff0677ac */ /* 0x000ea20008000a00 */
[----:B------:R-:W-:Y:S01]  /*0850*/  IMAD.U32 R7, RZ, RZ, UR42 ;  /* 0x0000002aff077e24 */ /* 0x000fe2000f8e00ff */
[----:B------:R3:W4:Y:S01]  /*0860*/  LDC.64 R8, c[0x4][R0] ;  /* 0x0100000000087b82 */ /* 0x0007220000000a00 */
[----:B0-----:R-:W-:Y:S01]  /*0870*/  UIADD3 UR4, UPT, UPT, -UR4, UR40, URZ ;  /* 0x0000002804047290 */ /* 0x001fe2000fffe1ff */
[----:B--2---:R-:W-:Y:S01]  /*0880*/  IMAD.U32 R4, RZ, RZ, UR6 ;  /* 0x00000006ff047e24 */ /* 0x004fe2000f8e00ff */
[----:B------:R-:W-:-:S07]  /*0890*/  MOV R5, UR7 ;  /* 0x0000000700057c02 */ /* 0x000fce0008000f00 */
[----:B------:R3:W-:Y:S03]  /*08a0*/  STL.64 [UR4], R2 ;  /* 0x00000002ff007987 */ /* 0x0007e60008100a04 */
[----:B------:R-:W-:-:S07]  /*08b0*/  LEPC R20, `(.L_x_106) ;  /* 0x000000001014794e */ /* 0x000fce0000000000 */
[----:B-1-34-:R-:W-:Y:S05]  /*08c0*/  CALL.ABS.NOINC R8 ;  /* 0x0000000008007343 */ /* 0x01afea0003c00000 */
.L_x_106:
[----:B-1----:R-:W-:Y:S05]  /*08d0*/  BSYNC.RECONVERGENT B6 ;  /* 0x0000000000067941 */ /* 0x002fea0003800200 */
.L_x_105:
[----:B------:R-:W-:Y:S01]  /*08e0*/  LOP3.LUT P0, RZ, R24, 0xff, RZ, 0xc0, !PT ;  /* 0x000000ff18ff7812 */ /* 0x000fe2000780c0ff */
[----:B------:R-:W-:-:S12]  /*08f0*/  BSSY.RECONVERGENT B0, `(.L_x_107) ;  /* 0x0000014000007945 */ /* 0x000fd80003800200 */
[----:B------:R-:W-:Y:S05]  /*0900*/  @!P0 BRA `(.L_x_108) ;  /* 0x00000000003c8947 */ /* 0x000fea0003800000 */
[----:B------:R-:W0:Y:S01]  /*0910*/  S2R R0, SR_LANEID ;  /* 0x0000000000007919 */ /* 0x000e220000000000 */
[----:B------:R-:W1:Y:S01]  /*0920*/  LDCU.64 UR4, c[0x0][0x3a0] ;  /* 0x00007400ff0477ac */ /* 0x000e620008000a00 */
[----:B------:R-:W2:Y:S01]  /*0930*/  LDC.64 R16, c[0x0][0x3a8] ;  /* 0x0000ea00ff107b82 */ /* 0x000ea20000000a00 */
[----:B------:R-:W-:Y:S02]  /*0940*/  VOTEU.ANY UR6, UPT, PT ;  /* 0x0000000000067886 */ /* 0x000fe400038e0100 */
[----:B------:R-:W-:Y:S02]  /*0950*/  UFLO.U32 UR7, UR6 ;  /* 0x00000006000772bd */ /* 0x000fe400080e0000 */
[----:B------:R-:W3:Y:S01]  /*0960*/  POPC R3, UR6 ;  /* 0x0000000600037d09 */ /* 0x000ee20008000000 */
[----:B-1----:R-:W-:-:S06]  /*0970*/  UIMAD.WIDE UR4, UR41, 0x4, UR4 ;  /* 0x00000004290478a5 */ /* 0x002fcc000f8e0204 */
[----:B------:R-:W-:Y:S01]  /*0980*/  IMAD.U32 R4, RZ, RZ, UR4 ;  /* 0x00000004ff047e24 */ /* 0x000fe2000f8e00ff */
[----:B------:R-:W-:Y:S01]  /*0990*/  MOV R5, UR5 ;  /* 0x0000000500057c02 */ /* 0x000fe20008000f00 */
[----:B--2---:R-:W5:Y:S01]  /*09a0*/  LDG.E.128 R16, desc[UR36][R16.64] ;  /* 0x0000002410107981 */ /* 0x004f62000c1e1d00 */
[----:B0-----:R-:W-:-:S13]  /*09b0*/  ISETP.EQ.U32.AND P0, PT, R0, UR7, PT ;  /* 0x0000000700007c0c */ /* 0x001fda000bf02070 */
[----:B---3--:R1:W5:Y:S01]  /*09c0*/  @P0 ATOMG.E.ADD.STRONG.GPU PT, RZ, desc[UR36][R4.64], R3 ;  /* 0x8000000304ff09a8 */ /* 0x00836200081ef124 */
[----:B------:R-:W0:Y:S02]  /*09d0*/  LDCU UR4, c[0x0][0x3b0] ;  /* 0x00007600ff0477ac */ /* 0x000e240008000800 */
[----:B0-----:R-:W-:Y:S01]  /*09e0*/  IMAD.U32 R12, RZ, RZ, UR4 ;  /* 0x00000004ff0c7e24 */ /* 0x001fe2000f8e00ff */
[----:B-1----:R-:W-:Y:S06]  /*09f0*/  BRA `(.L_x_109) ;  /* 0x00000000000c7947 */ /* 0x002fec0003800000 */
.L_x_108:
[----:B------:R-:W0:Y:S02]  /*0a00*/  LDC.64 R12, c[0x0][0x398] ;  /* 0x0000e600ff0c7b82 */ /* 0x000e240000000a00 */
[----:B0-----:R-:W-:-:S06]  /*0a10*/  IMAD.WIDE R12, R23, 0x4, R12 ;  /* 0x00000004170c7825 */ /* 0x001fcc00078e020c */
[----:B------:R0:W5:Y:S02]  /*0a20*/  LDG.E R12, desc[UR36][R12.64] ;  /* 0x000000240c0c7981 */ /* 0x000164000c1e1900 */
.L_x_109:
[----:B------:R-:W-:Y:S05]  /*0a30*/  BSYNC.RECONVERGENT B0 ;  /* 0x0000000000007941 */ /* 0x000fea0003800200 */
.L_x_107:
[----:B------:R-:W1:Y:S01]  /*0a40*/  LDC R3, c[0x0][0x3b0] ;  /* 0x0000ec00ff037b82 */ /* 0x000e620000000800 */
[----:B------:R-:W-:Y:S01]  /*0a50*/  BSSY B0, `(.L_x_110) ;  /* 0x0000029000007945 */ /* 0x000fe20003800000 */
[----:B-1---5:R-:W-:-:S13]  /*0a60*/  ISETP.GE.AND P0, PT, R12, R3, PT ;  /* 0x000000030c00720c */ /* 0x022fda0003f06270 */
[----:B------:R-:W-:Y:S05]  /*0a70*/  @!P0 BRA `(.L_x_111) ;  /* 0x0000000000988947 */ /* 0x000fea0003800000 */
[----:B------:R-:W1:Y:S01]  /*0a80*/  LDC.64 R8, c[0x0][0x388] ;  /* 0x0000e200ff087b82 */ /* 0x000e620000000a00 */
[----:B------:R-:W-:Y:S07]  /*0a90*/  BSSY B1, `(.L_x_111) ;  /* 0x0000024000017945 */ /* 0x000fee0003800000 */
[----:B------:R-:W2:Y:S08]  /*0aa0*/  LDC.64 R10, c[0x0][0x398] ;  /* 0x0000e600ff0a7b82 */ /* 0x000eb00000000a00 */
[----:B------:R-:W3:Y:S01]  /*0ab0*/  LDC.64 R14, c[0x0][0x3a0] ;  /* 0x0000e800ff0e7b82 */ /* 0x000ee20000000a00 */
[----:B-1----:R-:W-:-:S07]  /*0ac0*/  IMAD.WIDE R20, R2, 0x10, R8 ;  /* 0x0000001002147825 */ /* 0x002fce00078e0208 */
.L_x_112:
[----:B------:R-:W0:Y:S01]  /*0ad0*/  LDG.E.128 R4, desc[UR36][R20.64] ;  /* 0x0000002414047981 */ /* 0x000e22000c1e1d00 */
[----:B------:R-:W-:Y:S01]  /*0ae0*/  IMAD.WIDE R24, R12, 0x10, R8 ;  /* 0x000000100c187825 */ /* 0x000fe200078e0208 */
[----:B------:R-:W-:Y:S05]  /*0af0*/  YIELD ;  /* 0x0000000000007946 */ /* 0x000fea0003800000 */
[----:B0-----:R-:W-:-:S05]  /*0b00*/  FMUL R13, R4, R7 ;  /* 0x00000007040d7220 */ /* 0x001fca0000400000 */
[----:B-----5:R-:W5:Y:S04]  /*0b10*/  ATOMG.E.ADD.F32.FTZ.RN.STRONG.GPU PT, RZ, desc[UR36][R24.64], R13 ;  /* 0x8000000d18ff79a3 */ /* 0x020f68000c1ef324 */
[----:B------:R-:W4:Y:S04]  /*0b20*/  LDG.E R0, desc[UR36][R20.64+0x4] ;  /* 0x0000042414007981 */ /* 0x000f28000c1e1900 */
[----:B------:R-:W4:Y:S01]  /*0b30*/  LDG.E R7, desc[UR36][R20.64+0xc] ;  /* 0x00000c2414077981 */ /* 0x000f22000c1e1900 */
[----:B------:R-:W-:-:S04]  /*0b40*/  FADD R6, R19, R17 ;  /* 0x0000001113067221 */ /* 0x000fc80000000000 */
[----:B------:R-:W-:-:S05]  /*0b50*/  FMUL R6, R6, 0.5 ;  /* 0x3f00000006067820 */ /* 0x000fca0000400000 */
[----:B------:R-:W-:Y:S01]  /*0b60*/  FSETP.GE.AND P1, PT, R5, R6, PT ;  /* 0x000000060500720b */ /* 0x000fe20003f26000 */
[----:B------:R-:W-:Y:S02]  /*0b70*/  IMAD.MOV.U32 R5, RZ, RZ, 0x3 ;  /* 0x00000003ff057424 */ /* 0x000fe400078e00ff */
[----:B----4-:R-:W-:-:S05]  /*0b80*/  FMUL R23, R0, R7 ;  /* 0x0000000700177220 */ /* 0x010fca0000400000 */
[----:B------:R0:W5:Y:S04]  /*0b90*/  ATOMG.E.ADD.F32.FTZ.RN.STRONG.GPU PT, RZ, desc[UR36][R24.64+0x4], R23 ;  /* 0x8000041718ff79a3 */ /* 0x000168000c1ef324 */
[----:B------:R-:W4:Y:S01]  /*0ba0*/  LDG.E R27, desc[UR36][R20.64+0xc] ;  /* 0x00000c24141b7981 */ /* 0x000f22000c1e1900 */
[----:B------:R-:W-:Y:S01]  /*0bb0*/  FADD R0, R18, R16 ;  /* 0x0000001012007221 */ /* 0x000fe20000000000 */
[----:B------:R-:W-:-:S03]  /*0bc0*/  HFMA2 R29, -RZ, RZ, 0, 5.9604644775390625e-08 ;  /* 0x00000001ff1d7431 */ /* 0x000fc600000001ff */
[----:B------:R-:W-:-:S05]  /*0bd0*/  FMUL R7, R0, 0.5 ;  /* 0x3f00000000077820 */ /* 0x000fca0000400000 */
[----:B------:R-:W-:-:S04]  /*0be0*/  FSETP.GE.AND P0, PT, R4, R7, PT ;  /* 0x000000070400720b */ /* 0x000fc80003f06000 */
[----:B------:R-:W-:Y:S02]  /*0bf0*/  SEL R5, R5, 0x2, P0 ;  /* 0x0000000205057807 */ /* 0x000fe40000000000 */
[----:B------:R-:W-:-:S05]  /*0c00*/  @!P1 SEL R5, RZ, 0x1, !P0 ;  /* 0x00000001ff059807 */ /* 0x000fca0004000000 */
[C---:B0-----:R-:W-:Y:S02]  /*0c10*/  IMAD R23, R12.reuse, 0x4, R5 ;  /* 0x000000040c177824 */ /* 0x041fe400078e0205 */
[----:B---3--:R-:W-:-:S04]  /*0c20*/  IMAD.WIDE R4, R12, 0x4, R14 ;  /* 0x000000040c047825 */ /* 0x008fc800078e020e */
[----:B--2---:R-:W-:Y:S01]  /*0c30*/  IMAD.WIDE R12, R23, 0x4, R10 ;  /* 0x00000004170c7825 */ /* 0x004fe200078e020a */
[----:B----4-:R1:W5:Y:S04]  /*0c40*/  ATOMG.E.ADD.F32.FTZ.RN.STRONG.GPU PT, RZ, desc[UR36][R24.64+0xc], R27 ;  /* 0x80000c1b18ff79a3 */ /* 0x010368000c1ef324 */
[----:B------:R1:W5:Y:S04]  /*0c50*/  ATOMG.E.ADD.STRONG.GPU PT, RZ, desc[UR36][R4.64], R29 ;  /* 0x8000001d04ff79a8 */ /* 0x00036800081ef124 */
[----:B------:R-:W2:Y:S01]  /*0c60*/  LDG.E R12, desc[UR36][R12.64] ;  /* 0x000000240c0c7981 */ /* 0x000ea2000c1e1900 */
[----:B------:R-:W-:-:S02]  /*0c70*/  FSEL R16, R7, R16, P0 ;  /* 0x0000001007107208 */ /* 0x000fc40000000000 */
[----:B------:R-:W-:Y:S02]  /*0c80*/  FSEL R18, R18, R7, P0 ;  /* 0x0000000712127208 */ /* 0x000fe40000000000 */
[----:B------:R-:W-:Y:S02]  /*0c90*/  FSEL R17, R17, R6, !P1 ;  /* 0x0000000611117208 */ /* 0x000fe40004800000 */
[----:B------:R-:W-:Y:S02]  /*0ca0*/  FSEL R19, R6, R19, !P1 ;  /* 0x0000001306137208 */ /* 0x000fe40004800000 */
[----:B--2---:R-:W-:-:S13]  /*0cb0*/  ISETP.GE.AND P2, PT, R12, R3, PT ;  /* 0x000000030c00720c */ /* 0x004fda0003f46270 */
[----:B-1----:R-:W-:Y:S05]  /*0cc0*/  @P2 BRA `(.L_x_112) ;  /* 0xfffffffc00802947 */ /* 0x002fea000383ffff */
[----:B------:R-:W-:Y:S05]  /*0cd0*/  BSYNC B1 ;  /* 0x0000000000017941 */ /* 0x000fea0003800000 */
.L_x_111:
[----:B------:R-:W-:Y:S05]  /*0ce0*/  BSYNC B0 ;  /* 0x0000000000007941 */ /* 0x000fea0003800000 */
.L_x_110:
[----:B------:R-:W-:Y:S02]  /*0cf0*/  ISETP.NE.AND P0, PT, R12, -0x2, PT ;  /* 0xfffffffe0c00780c */ /* 0x000fe40003f05270 */
[----:B------:R-:W-:-:S11]  /*0d00*/  PRMT R24, RZ, 0x7610, R24 ;  /* 0x00007610ff187816 */ /* 0x000fd60000000018 */
[----:B------:R-:W-:Y:S05]  /*0d10*/  @!P0 BRA `(.L_x_113) ;  /* 0x0000000400e88947 */ /* 0x000fea0003800000 */
[----:B------:R-:W1:Y:S01]  /*0d20*/  LDC.64 R10, c[0x0][0x398] ;  /* 0x0000e600ff0a7b82 */ /* 0x000e620000000a00 */
[----:B0-----:R-:W-:Y:S02]  /*0d30*/  IMAD.MOV.U32 R13, RZ, RZ, -0x2 ;  /* 0xfffffffeff0d7424 */ /* 0x001fe400078e00ff */
[----:B-1----:R-:W-:-:S05]  /*0d40*/  IMAD.WIDE R10, R23, 0x4, R10 ;  /* 0x00000004170a7825 */ /* 0x002fca00078e020a */
[----:B------:R-:W2:Y:S02]  /*0d50*/  ATOMG.E.CAS.STRONG.GPU PT, R13, [R10], R12, R13 ;  /* 0x0000000c0a0d73a9 */ /* 0x000ea400001ee10d */
[----:B--2---:R-:W-:-:S13]  /*0d60*/  ISETP.NE.AND P0, PT, R13, R12, PT ;  /* 0x0000000c0d00720c */ /* 0x004fda0003f05270 */
[----:B------:R-:W-:Y:S05]  /*0d70*/  @P0 BRA `(.L_x_113) ;  /* 0x0000000400d00947 */ /* 0x000fea0003800000 */
[----:B------:R-:W-:Y:S01]  /*0d80*/  ISETP.NE.AND P0, PT, R12, -0x1, PT ;  /* 0xffffffff0c00780c */ /* 0x000fe20003f05270 */
[----:B------:R-:W-:Y:S01]  /*0d90*/  BSSY B8, `(.L_x_114) ;  /* 0x0000066000087945 */ /* 0x000fe20003800000 */
[----:B------:R-:W-:-:S11]  /*0da0*/  IMAD.MOV.U32 R3, RZ, RZ, R2 ;  /* 0x000000ffff037224 */ /* 0x000fd600078e0002 */
[----:B------:R-:W-:Y:S05]  /*0db0*/  @!P0 BRA `(.L_x_115) ;  /* 0x00000004008c8947 */ /* 0x000fea0003800000 */
[----:B------:R-:W2:Y:S01]  /*0dc0*/  LDG.E R0, desc[UR36][R10.64] ;  /* 0x000000240a007981 */ /* 0x000ea2000c1e1900 */
[----:B------:R-:W0:Y:S01]  /*0dd0*/  LDC R3, c[0x0][0x3b4] ;  /* 0x0000ed00ff037b82 */ /* 0x000e220000000800 */
[----:B------:R-:W-:Y:S01]  /*0de0*/  BSSY B7, `(.L_x_116) ;  /* 0x0000056000077945 */ /* 0x000fe20003800000 */
[----:B------:R-:W-:Y:S01]  /*0df0*/  IMAD.MOV.U32 R24, RZ, RZ, R10 ;  /* 0x000000ffff187224 */ /* 0x000fe200078e000a */
[----:B------:R-:W-:Y:S02]  /*0e00*/  MOV R25, R11 ;  /* 0x0000000b00197202 */ /* 0x000fe40000000f00 */
[----:B--2---:R-:W-:-:S13]  /*0e10*/  ISETP.NE.AND P0, PT, R0, -0x1, PT ;  /* 0xffffffff0000780c */ /* 0x004fda0003f05270 */
[----:B0-----:R-:W-:Y:S05]  /*0e20*/  @!P0 BRA `(.L_x_117) ;  /* 0x0000000400448947 */ /* 0x001fea0003800000 */
[----:B------:R-:W0:Y:S01]  /*0e30*/  LDC.64 R14, c[0x0][0x388] ;  /* 0x0000e200ff0e7b82 */ /* 0x000e220000000a00 */
[----:B------:R-:W-:Y:S01]  /*0e40*/  BSSY B6, `(.L_x_118) ;  /* 0x000004e000067945 */ /* 0x000fe20003800000 */
[----:B------:R-:W-:Y:S02]  /*0e50*/  IMAD.MOV.U32 R24, RZ, RZ, R10 ;  /* 0x000000ffff187224 */ /* 0x000fe400078e000a */
[----:B------:R-:W-:-:S04]  /*0e60*/  IMAD.MOV.U32 R25, RZ, RZ, R11 ;  /* 0x000000ffff197224 */ /* 0x000fc800078e000b */
[----:B------:R-:W1:Y:S01]  /*0e70*/  LDC.64 R8, c[0x0][0x390] ;  /* 0x0000e400ff087b82 */ /* 0x000e620000000a00 */
[----:B0-----:R-:W-:-:S07]  /*0e80*/  IMAD.WIDE R14, R12, 0x10, R14 ;  /* 0x000000100c0e7825 */ /* 0x001fce00078e020e */
.L_x_120:
[----:B------:R-:W0:Y:S01]  /*0e90*/  S2R R7, SR_LANEID ;  /* 0x0000000000077919 */ /* 0x000e220000000000 */
[----:B------:R-:W-:Y:S05]  /*0ea0*/  YIELD ;  /* 0x0000000000007946 */ /* 0x000fea0003800000 */
[----:B------:R-:W-:Y:S02]  /*0eb0*/  VOTEU.ANY UR4, UPT, PT ;  /* 0x0000000000047886 */ /* 0x000fe400038e0100 */
[----:B------:R-:W0:Y:S08]  /*0ec0*/  FLO.U32 R4, UR4 ;  /* 0x0000000400047d00 */ /* 0x000e3000080e0000 */
[----:B------:R-:W1:Y:S01]  /*0ed0*/  POPC R5, UR4 ;  /* 0x0000000400057d09 */ /* 0x000e620008000000 */
[----:B0-----:R-:W-:-:S13]  /*0ee0*/  ISETP.EQ.U32.AND P0, PT, R4, R7, PT ;  /* 0x000000070400720c */ /* 0x001fda0003f02070 */
[----:B-1----:R-:W2:Y:S01]  /*0ef0*/  @P0 ATOMG.E.ADD.STRONG.GPU PT, R5, desc[UR36][R8.64], R5 ;  /* 0x80000005080509a8 */ /* 0x002ea200081ef124 */
[----:B------:R-:W0:Y:S02]  /*0f00*/  S2R R6, SR_LTMASK ;  /* 0x0000000000067919 */ /* 0x000e240000003900 */
[----:B0-----:R-:W-:Y:S01]  /*0f10*/  LOP3.LUT R6, R6, UR4, RZ, 0xc0, !PT ;  /* 0x0000000406067c12 */ /* 0x001fe2000f8ec0ff */
[----:B------:R-:W0:Y:S03]  /*0f20*/  LDCU UR4, c[0x0][0x3b4] ;  /* 0x00007680ff0477ac */ /* 0x000e260008000800 */
[----:B------:R-:W1:Y:S01]  /*0f30*/  POPC R7, R6 ;  /* 0x0000000600077309 */ /* 0x000e620000000000 */
[----:B--2---:R-:W1:Y:S02]  /*0f40*/  SHFL.IDX PT, R0, R5, R4, 0x1f ;  /* 0x00001f0405007589 */ /* 0x004e6400000e0000 */
[----:B-1----:R-:W-:-:S05]  /*0f50*/  IMAD.IADD R0, R0, 0x1, R7 ;  /* 0x0000000100007824 */ /* 0x002fca00078e0207 */
[----:B0-----:R-:W-:-:S13]  /*0f60*/  ISETP.GE.AND P0, PT, R0, UR4, PT ;  /* 0x0000000400007c0c */ /* 0x001fda000bf06270 */
[----:B------:R-:W-:Y:S05]  /*0f70*/  @P0 BREAK B6 ;  /* 0x0000000000060942 */ /* 0x000fea0003800000 */
[----:B------:R-:W-:Y:S05]  /*0f80*/  @P0 BREAK B7 ;  /* 0x0000000000070942 */ /* 0x000fea0003800000 */
[----:B------:R-:W-:Y:S05]  /*0f90*/  @P0 BREAK B8 ;  /* 0x0000000000080942 */ /* 0x000fea0003800000 */
[----:B------:R-:W-:Y:S05]  /*0fa0*/  @P0 BRA `(.L_x_119) ;  /* 0x0000000400680947 */ /* 0x000fea0003800000 */
[----:B------:R-:W-:Y:S01]  /*0fb0*/  ISETP.GE.AND P0, PT, R3, R0, PT ;  /* 0x000000000300720c */ /* 0x000fe20003f06270 */
[----:B------:R-:W0:Y:S01]  /*0fc0*/  LDC.64 R28, c[0x0][0x388] ;  /* 0x0000e200ff1c7b82 */ /* 0x000e220000000a00 */
[----:B------:R-:W-:-:S07]  /*0fd0*/  FADD R30, R19, R17 ;  /* 0x00000011131e7221 */ /* 0x000fce0000000000 */
[----:B------:R-:W1:Y:S04]  /*0fe0*/  LDC.64 R26, c[0x0][0x3a0] ;  /* 0x0000e800ff1a7b82 */ /* 0x000e680000000a00 */
[----:B------:R2:W-:Y:S04]  /*0ff0*/  @!P0 STG.E desc[UR36][R24.64], R0 ;  /* 0x0000000018008986 */ /* 0x0005e8000c101924 */
[----:B------:R-:W3:Y:S01]  /*1000*/  LDG.E.128 R4, desc[UR36][R14.64] ;  /* 0x000000240e047981 */ /* 0x000ee2000c1e1d00 */
[----:B0-----:R-:W-:-:S04]  /*1010*/  IMAD.WIDE R20, R0, 0x10, R28 ;  /* 0x0000001000147825 */ /* 0x001fc800078e021c */
[----:B------:R-:W-:Y:S01]  /*1020*/  FMUL R30, R30, 0.5 ;  /* 0x3f0000001e1e7820 */ /* 0x000fe20000400000 */
[----:B--2---:R-:W0:Y:S01]  /*1030*/  LDC.64 R24, c[0x0][0x398] ;  /* 0x0000e600ff187b82 */ /* 0x004e220000000a00 */
[----:B---3--:R-:W-:-:S05]  /*1040*/  FMUL R7, R4, R7 ;  /* 0x0000000704077220 */ /* 0x008fca0000400000 */
[----:B------:R-:W5:Y:S04]  /*1050*/  ATOMG.E.ADD.F32.FTZ.RN.STRONG.GPU PT, RZ, desc[UR36][R20.64], R7 ;  /* 0x8000000714ff79a3 */ /* 0x000f68000c1ef324 */
[----:B------:R-:W2:Y:S04]  /*1060*/  LDG.E R6, desc[UR36][R14.64+0x4] ;  /* 0x000004240e067981 */ /* 0x000ea8000c1e1900 */
[----:B------:R-:W2:Y:S01]  /*1070*/  LDG.E R13, desc[UR36][R14.64+0xc] ;  /* 0x00000c240e0d7981 */ /* 0x000ea2000c1e1900 */
[----:B------:R-:W-:Y:S01]  /*1080*/  FSETP.GE.AND P1, PT, R5, R30, PT ;  /* 0x0000001e0500720b */ /* 0x000fe20003f26000 */
[----:B------:R-:W-:-:S02]  /*1090*/  HFMA2 R31, -RZ, RZ, 0, 1.78813934326171875e-07 ;  /* 0x00000003ff1f7431 */ /* 0x000fc400000001ff */
[----:B--2---:R-:W-:-:S05]  /*10a0*/  FMUL R23, R6, R13 ;  /* 0x0000000d06177220 */ /* 0x004fca0000400000 */
[----:B------:R2:W5:Y:S04]  /*10b0*/  ATOMG.E.ADD.F32.FTZ.RN.STRONG.GPU PT, RZ, desc[UR36][R20.64+0x4], R23 ;  /* 0x8000041714ff79a3 */ /* 0x000568000c1ef324 */
[----:B------:R-:W3:Y:S01]  /*10c0*/  LDG.E R35, desc[UR36][R14.64+0xc] ;  /* 0x00000c240e237981 */ /* 0x000ee2000c1e1900 */
[----:B------:R-:W-:Y:S01]  /*10d0*/  FADD R13, R18, R16 ;  /* 0x00000010120d7221 */ /* 0x000fe20000000000 */
[----:B-1----:R-:W-:-:S04]  /*10e0*/  IMAD.WIDE R26, R0, 0x4, R26 ;  /* 0x00000004001a7825 */ /* 0x002fc800078e021a */
[----:B------:R-:W-:Y:S01]  /*10f0*/  FMUL R13, R13, 0.5 ;  /* 0x3f0000000d0d7820 */ /* 0x000fe20000400000 */
[----:B------:R-:W-:-:S04]  /*1100*/  IMAD.WIDE R28, R2, 0x10, R28 ;  /* 0x00000010021c7825 */ /* 0x000fc800078e021c */
[----:B------:R-:W-:Y:S01]  /*1110*/  FSETP.GE.AND P0, PT, R4, R13, PT ;  /* 0x0000000d0400720b */ /* 0x000fe20003f06000 */
[----:B--2---:R-:W-:-:S03]  /*1120*/  IMAD.MOV.U32 R23, RZ, RZ, 0x1 ;  /* 0x00000001ff177424 */ /* 0x004fc600078e00ff */
[----:B------:R-:W-:Y:S02]  /*1130*/  SEL R5, RZ, 0x1, !P0 ;  /* 0x00000001ff057807 */ /* 0x000fe40004000000 */
[----:B------:R-:W-:-:S05]  /*1140*/  @P1 SEL R5, R31, 0x2, P0 ;  /* 0x000000021f051807 */ /* 0x000fca0000000000 */
[----:B------:R-:W-:-:S04]  /*1150*/  IMAD R5, R0, 0x4, R5 ;  /* 0x0000000400057824 */ /* 0x000fc800078e0205 */
[----:B0-----:R-:W-:Y:S01]  /*1160*/  IMAD.WIDE R32, R5, 0x4, R24 ;  /* 0x0000000405207825 */ /* 0x001fe200078e0218 */
[----:B---3--:R0:W5:Y:S04]  /*1170*/  ATOMG.E.ADD.F32.FTZ.RN.STRONG.GPU PT, RZ, desc[UR36][R20.64+0xc], R35 ;  /* 0x80000c2314ff79a3 */ /* 0x008168000c1ef324 */
[----:B------:R0:W5:Y:S04]  /*1180*/  ATOMG.E.ADD.STRONG.GPU PT, RZ, desc[UR36][R26.64], R23 ;  /* 0x800000171aff79a8 */ /* 0x00016800081ef124 */
[----:B------:R0:W-:Y:S04]  /*1190*/  STG.E desc[UR36][R32.64], R12 ;  /* 0x0000000c20007986 */ /* 0x0001e8000c101924 */
[----:B------:R-:W2:Y:S02]  /*11a0*/  LDG.E.128 R4, desc[UR36][R28.64] ;  /* 0x000000241c047981 */ /* 0x000ea4000c1e1d00 */
[----:B--2---:R-:W-:-:S05]  /*11b0*/  FMUL R7, R4, R7 ;  /* 0x0000000704077220 */ /* 0x004fca0000400000 */
[----:B------:R0:W5:Y:S04]  /*11c0*/  ATOMG.E.ADD.F32.FTZ.RN.STRONG.GPU PT, RZ, desc[UR36][R20.64], R7 ;  /* 0x8000000714ff79a3 */ /* 0x000168000c1ef324 */
[----:B------:R-:W2:Y:S04]  /*11d0*/  LDG.E R6, desc[UR36][R28.64+0x4] ;  /* 0x000004241c067981 */ /* 0x000ea8000c1e1900 */
[----:B------:R-:W2:Y:S01]  /*11e0*/  LDG.E R37, desc[UR36][R28.64+0xc] ;  /* 0x00000c241c257981 */ /* 0x000ea2000c1e1900 */
[----:B------:R-:W-:Y:S02]  /*11f0*/  FSETP.GE.AND P1, PT, R5, R30, PT ;  /* 0x0000001e0500720b */ /* 0x000fe40003f26000 */
[----:B------:R-:W-:-:S04]  /*1200*/  FSETP.GE.AND P0, PT, R4, R13, PT ;  /* 0x0000000d0400720b */ /* 0x000fc80003f06000 */
[----:B------:R-:W-:Y:S01]  /*1210*/  SEL R31, R31, 0x2, P0 ;  /* 0x000000021f1f7807 */ /* 0x000fe20000000000 */
[----:B--2---:R-:W-:-:S05]  /*1220*/  FMUL R37, R6, R37 ;  /* 0x0000002506257220 */ /* 0x004fca0000400000 */
[----:B------:R0:W5:Y:S04]  /*1230*/  ATOMG.E.ADD.F32.FTZ.RN.STRONG.GPU PT, RZ, desc[UR36][R20.64+0x4], R37 ;  /* 0x8000042514ff79a3 */ /* 0x000168000c1ef324 */
[----:B------:R-:W2:Y:S01]  /*1240*/  LDG.E R6, desc[UR36][R28.64+0xc] ;  /* 0x00000c241c067981 */ /* 0x000ea2000c1e1900 */
[----:B------:R-:W-:-:S05]  /*1250*/  @!P1 SEL R31, RZ, 0x1, !P0 ;  /* 0x00000001ff1f9807 */ /* 0x000fca0004000000 */
[----:B------:R-:W-:-:S04]  /*1260*/  IMAD R31, R0, 0x4, R31 ;  /* 0x00000004001f7824 */ /* 0x000fc800078e021f */
[----:B------:R-:W-:Y:S01]  /*1270*/  IMAD.WIDE R24, R31, 0x4, R24 ;  /* 0x000000041f187825 */ /* 0x000fe200078e0218 */
[----:B--2---:R0:W5:Y:S04]  /*1280*/  ATOMG.E.ADD.F32.FTZ.RN.STRONG.GPU PT, RZ, desc[UR36][R20.64+0xc], R6 ;  /* 0x80000c0614ff79a3 */ /* 0x004168000c1ef324 */
[----:B------:R0:W5:Y:S04]  /*1290*/  ATOMG.E.ADD.STRONG.GPU PT, RZ, desc[UR36][R26.64], R23 ;  /* 0x800000171aff79a8 */ /* 0x00016800081ef124 */
[----:B------:R-:W2:Y:S01]  /*12a0*/  LDG.E R4, desc[UR36][R24.64] ;  /* 0x0000002418047981 */ /* 0x000ea2000c1e1900 */
[----:B------:R-:W-:-:S02]  /*12b0*/  VIMNMX R3, PT, PT, R0, R3, PT ;  /* 0x0000000300037248 */ /* 0x000fc40003fe0100 */
[----:B------:R-:W-:Y:S02]  /*12c0*/  FSEL R16, R13, R16, P0 ;  /* 0x000000100d107208 */ /* 0x000fe40000000000 */
[----:B------:R-:W-:Y:S02]  /*12d0*/  FSEL R18, R18, R13, P0 ;  /* 0x0000000d12127208 */ /* 0x000fe40000000000 */
[----:B------:R-:W-:Y:S02]  /*12e0*/  FSEL R17, R17, R30, !P1 ;  /* 0x0000001e11117208 */ /* 0x000fe40004800000 */
[----:B------:R-:W-:Y:S02]  /*12f0*/  FSEL R19, R30, R19, !P1 ;  /* 0x000000131e137208 */ /* 0x000fe40004800000 */
[----:B--2---:R-:W-:-:S13]  /*1300*/  ISETP.NE.AND P2, PT, R4, -0x1, PT ;  /* 0xffffffff0400780c */ /* 0x004fda0003f45270 */
[----:B0-----:R-:W-:Y:S05]  /*1310*/  @P2 BRA `(.L_x_120) ;  /* 0xfffffff800dc2947 */ /* 0x001fea000383ffff */
[----:B------:R-:W-:Y:S05]  /*1320*/  BSYNC B6 ;  /* 0x0000000000067941 */ /* 0x000fea0003800000 */
.L_x_118:
[----:B------:R-:W-:-:S07]  /*1330*/  MOV R23, R31 ;  /* 0x0000001f00177202 */ /* 0x000fce0000000f00 */
.L_x_117:
[----:B------:R-:W-:Y:S05]  /*1340*/  BSYNC B7 ;  /* 0x0000000000077941 */ /* 0x000fea0003800000 */
.L_x_116:
[----:B------:R0:W-:Y:S01]  /*1350*/  STG.E desc[UR36][R24.64], R2 ;  /* 0x0000000218007986 */ /* 0x0001e2000c101924 */
[----:B------:R-:W-:Y:S01]  /*1360*/  @!PT LDS RZ, [RZ] ;  /* 0x00000000fffff984 */ /* 0x000fe20000000800 */
[----:B------:R-:W-:Y:S01]  /*1370*/  @!PT LDS RZ, [RZ] ;  /* 0x00000000fffff984 */ /* 0x000fe20000000800 */
[----:B------:R-:W-:Y:S01]  /*1380*/  @!PT LDS RZ, [RZ] ;  /* 0x00000000fffff984 */ /* 0x000fe20000000800 */
[----:B------:R-:W-:Y:S01]  /*1390*/  @!PT LDS RZ, [RZ] ;  /* 0x00000000fffff984 */ /* 0x000fe20000000800 */
[----:B------:R-:W-:-:S00]  /*13a0*/  MEMBAR.ALL.CTA ;  /* 0x0000000000007992 */ /* 0x000fc00000008000 */
[----:B------:R-:W-:Y:S06]  /*13b0*/  MEMBAR.SC.GPU ;  /* 0x0000000000007992 */ /* 0x000fec0000002000 */
[----:B------:R-:W-:-:S00]  /*13c0*/  ERRBAR ;  /* 0x00000000000079ab */ /* 0x000fc00000000000 */
[----:B------:R-:W-:Y:S06]  /*13d0*/  CGAERRBAR ;  /* 0x00000000000075ab */ /* 0x000fec0000000000 */
[----:B0-----:R-:W-:Y:S01]  /*13e0*/  CCTL.IVALL ;  /* 0x00000000ff00798f */ /* 0x001fe20002000000 */
.L_x_115:
[----:B------:R-:W-:Y:S05]  /*13f0*/  BSYNC B8 ;  /* 0x0000000000087941 */ /* 0x000fea0003800000 */
.L_x_114:
[----:B------:R1:W-:Y:S01]  /*1400*/  STG.E desc[UR36][R10.64], R3 ;  /* 0x000000030a007986 */ /* 0x0003e2000c101924 */
[----:B------:R-:W-:Y:S01]  /*1410*/  IMAD.MOV.U32 R24, RZ, RZ, 0x1 ;  /* 0x00000001ff187424 */ /* 0x000fe200078e00ff */
        /* <DEDUP_REMOVED lines=8> */
[----:B------:R-:W-:Y:S01]  /*14a0*/  CCTL.IVALL ;  /* 0x00000000ff00798f */ /* 0x000fe20002000000 */
[----:B-1----:R-:W-:-:S07]  /*14b0*/  VIADD R2, R2, UR43 ;  /* 0x0000002b02027c36 */ /* 0x002fce0008000000 */
.L_x_113:
[----:B------:R-:W-:Y:S01]  /*14c0*/  IMAD.U32 R4, RZ, RZ, UR38 ;  /* 0x00000026ff047e24 */ /* 0x000fe2000f8e00ff */
[----:B------:R-:W-:Y:S01]  /*14d0*/  MOV R5, UR39 ;  /* 0x0000002700057c02 */ /* 0x000fe20008000f00 */
[----:B------:R-:W-:Y:S05]  /*14e0*/  WARPSYNC.ALL ;  /* 0x0000000000007948 */ /* 0x000fea0003800000 */
[----:B------:R-:W-:Y:S06]  /*14f0*/  BAR.SYNC.DEFER_BLOCKING 0x0 ;  /* 0x0000000000007b1d */ /* 0x000fec0000010000 */
[----:B------:R-:W2:Y:S02]  /*1500*/  LDG.E R5, desc[UR36][R4.64] ;  /* 0x0000002404057981 */ /* 0x000ea4000c1e1900 */
[----:B--2---:R-:W-:-:S05]  /*1510*/  IMAD.IADD R3, R5, 0x1, R22 ;  /* 0x0000000105037824 */ /* 0x004fca00078e0216 */
[----:B------:R-:W-:-:S13]  /*1520*/  ISETP.GE.AND P0, PT, R2, R3, PT ;  /* 0x000000030200720c */ /* 0x000fda0003f06270 */
[----:B------:R-:W-:Y:S05]  /*1530*/  @!P0 BRA `(.L_x_121) ;  /* 0xfffffff000988947 */ /* 0x000fea000383ffff */
[----:B------:R-:W-:Y:S05]  /*1540*/  EXIT ;  /* 0x000000000000794d */ /* 0x000fea0003800000 */
.L_x_119:
[----:B------:R-:W-:Y:S05]  /*1550*/  BSYNC B9 ;  /* 0x0000000000097941 */ /* 0x000fea0003800000 */
.L_x_104:
[----:B------:R-:W-:Y:S01]  /*1560*/  MOV R2, 0x20 ;  /* 0x0000002000027802 */ /* 0x000fe20000000f00 */
[----:B------:R0:W-:Y:S01]  /*1570*/  STL [R1], R0 ;  /* 0x0000000001007387 */ /* 0x0001e20000100800 */
[----:B------:R-:W1:Y:S01]  /*1580*/  LDCU.64 UR4, c[0x4][0x10] ;  /* 0x01000200ff0477ac */ /* 0x000e620008000a00 */
[----:B------:R-:W-:Y:S01]  /*1590*/  MOV R6, UR40 ;  /* 0x0000002800067c02 */ /* 0x000fe20008000f00 */
[----:B------:R-:W-:Y:S02]  /*15a0*/  IMAD.U32 R7, RZ, RZ, UR42 ;  /* 0x0000002aff077e24 */ /* 0x000fe4000f8e00ff */
[----:B------:R-:W2:Y:S01]  /*15b0*/  LDC.64 R2, c[0x4][R2] ;  /* 0x0100000002027b82 */ /* 0x000ea20000000a00 */
[----:B-1----:R-:W-:Y:S02]  /*15c0*/  IMAD.U32 R4, RZ, RZ, UR4 ;  /* 0x00000004ff047e24 */ /* 0x002fe4000f8e00ff */
[----:B0-----:R-:W-:-:S07]  /*15d0*/  IMAD.U32 R5, RZ, RZ, UR5 ;  /* 0x00000005ff057e24 */ /* 0x001fce000f8e00ff */
[----:B------:R-:W-:-:S07]  /*15e0*/  LEPC R20, `(.L_x_122) ;  /* 0x000000001014794e */ /* 0x000fce0000000000 */
[----:B--2--5:R-:W-:Y:S05]  /*15f0*/  CALL.ABS.NOINC R2 ;  /* 0x0000000002007343 */ /* 0x024fea0003c00000 */
.L_x_122:
[----:B------:R-:W-:Y:S05]  /*1600*/  EXIT ;  /* 0x000000000000794d */ /* 0x000fea0003800000 */
.L_x_123:
        /* <DEDUP_REMOVED lines=15> */
.L_x_260:


//--------------------- .text._Z13precompute2_2PiP6float4S1_S_S_S_i --------------------------
	.section	.text._Z13precompute2_2PiP6float4S1_S_S_S_i,"ax",@progbits
	.align	128
        .global         _Z13precompute2_2PiP6float4S1_S_S_S_i
        .type           _Z13precompute2_2PiP6float4S1_S_S_S_i,@function
        .size           _Z13precompute2_2PiP6float4S1_S_S_S_i,(.L_x_261 - _Z13precompute2_2PiP6float4S1_S_S_S_i)
        .other          _Z13precompute2_2PiP6float4S1_S_S_S_i,@"STO_CUDA_ENTRY STV_DEFAULT"
_Z13precompute2_2PiP6float4S1_S_S_S_i:
.text._Z13precompute2_2PiP6float4S1_S_S_S_i:
[----:B------:R-:W-:Y:S01]  /*0000*/  LDC R1, c[0x0][0x37c] ;  /* 0x0000df00ff017b82 */ /* 0x000fe20000000800 */
[----:B------:R-:W0:Y:S07]  /*0010*/  S2R R2, SR_TID.X ;  /* 0x0000000000027919 */ /* 0x000e2e0000002100 */
[----:B------:R-:W1:Y:S01]  /*0020*/  S2UR UR4, SR_CTAID.X ;  /* 0x00000000000479c3 */ /* 0x000e620000002500 */
[----:B------:R-:W2:Y:S01]  /*0030*/  LDCU.64 UR6, c[0x0][0x358] ;  /* 0x00006b00ff0677ac */ /* 0x000ea20008000a00 */
[----:B------:R-:W-:Y:S06]  /*0040*/  BSSY.RECONVERGENT B1, `(.L_x_124) ;  /* 0x0000065000017945 */ /* 0x000fec0003800200 */
[----:B------:R-:W1:Y:S01]  /*0050*/  LDC R5, c[0x0][0x360] ;  /* 0x0000d800ff057b82 */ /* 0x000e620000000800 */
[----:B------:R-:W3:Y:S01]  /*0060*/  LDCU UR5, c[0x0][0x370] ;  /* 0x00006e00ff0577ac */ /* 0x000ee20008000800 */
[----:B0-----:R-:W-:Y:S01]  /*0070*/  ISETP.GT.U32.AND P0, PT, R2, 0x14, PT ;  /* 0x000000140200780c */ /* 0x001fe20003f04070 */
[----:B-1----:R-:W-:-:S02]  /*0080*/  IMAD R3, R5, UR4, R2 ;  /* 0x0000000405037c24 */ /* 0x002fc4000f8e0202 */
[----:B---3--:R-:W-:-:S10]  /*0090*/  IMAD R0, R5, UR5, RZ ;  /* 0x0000000505007c24 */ /* 0x008fd4000f8e02ff */
[----:B--2---:R-:W-:Y:S05]  /*00a0*/  @P0 BRA `(.L_x_125) ;  /* 0x0000000400780947 */ /* 0x004fea0003800000 */
[----:B------:R-:W-:Y:S01]  /*00b0*/  ISETP.NE.AND P0, PT, R2, RZ, PT ;  /* 0x000000ff0200720c */ /* 0x000fe20003f05270 */
[----:B------:R-:W-:Y:S01]  /*00c0*/  BSSY.RECONVERGENT B0, `(.L_x_126) ;  /* 0x0000057000007945 */ /* 0x000fe20003800200 */
[----:B------:R-:W-:-:S11]  /*00d0*/  IMAD.MOV.U32 R7, RZ, RZ, RZ ;  /* 0x000000ffff077224 */ /* 0x000fd600078e00ff */
[----:B------:R-:W-:Y:S05]  /*00e0*/  @!P0 BRA `(.L_x_127) ;  /* 0x0000000400508947 */ /* 0x000fea0003800000 */
[C---:B------:R-:W-:Y:S01]  /*00f0*/  ISETP.GE.U32.AND P0, PT, R2.reuse, 0x10, PT ;  /* 0x000000100200780c */ /* 0x040fe20003f06070 */
[----:B------:R-:W-:Y:S01]  /*0100*/  BSSY.RECONVERGENT B2, `(.L_x_128) ;  /* 0x000001f000027945 */ /* 0x000fe20003800200 */
[----:B------:R-:W-:Y:S02]  /*0110*/  LOP3.LUT R21, R2, 0xf, RZ, 0xc0, !PT ;  /* 0x0000000f02157812 */ /* 0x000fe400078ec0ff */
[----:B------:R-:W-:Y:S02]  /*0120*/  CS2R R6, SRZ ;  /* 0x0000000000067805 */ /* 0x000fe4000001ff00 */
[----:B------:R-:W-:-:S07]  /*0130*/  ISETP.NE.AND P1, PT, R21, RZ, PT ;  /* 0x000000ff1500720c */ /* 0x000fce0003f25270 */
[----:B------:R-:W-:Y:S06]  /*0140*/  @!P0 BRA `(.L_x_129) ;  /* 0x0000000000688947 */ /* 0x000fec0003800000 */
[----:B------:R-:W0:Y:S02]  /*0150*/  LDC.64 R4, c[0x0][0x3a0] ;  /* 0x0000e800ff047b82 */ /* 0x000e240000000a00 */
[----:B0-----:R-:W2:Y:S04]  /*0160*/  LDG.E R6, desc[UR6][R4.64] ;  /* 0x0000000604067981 */ /* 0x001ea8000c1e1900 */
        /* <DEDUP_REMOVED lines=14> */
[----:B------:R-:W5:Y:S01]  /*0250*/  LDG.E R22, desc[UR6][R4.64+0x3c] ;  /* 0x00003c0604167981 */ /* 0x000f62000c1e1900 */
[----:B--2---:R-:W-:-:S04]  /*0260*/  IADD3 R6, PT, PT, R8, R7, R6 ;  /* 0x0000000708067210 */ /* 0x004fc80007ffe006 */
[----:B---3--:R-:W-:-:S04]  /*0270*/  IADD3 R6, PT, PT, R10, R9, R6 ;  /* 0x000000090a067210 */ /* 0x008fc80007ffe006 */
[----:B----4-:R-:W-:-:S04]  /*0280*/  IADD3 R6, PT, PT, R12, R11, R6 ;  /* 0x0000000b0c067210 */ /* 0x010fc80007ffe006 */
[----:B-----5:R-:W-:-:S04]  /*0290*/  IADD3 R6, PT, PT, R14, R13, R6 ;  /* 0x0000000d0e067210 */ /* 0x020fc80007ffe006 */
[----:B------:R-:W-:-:S04]  /*02a0*/  IADD3 R6, PT, PT, R16, R15, R6 ;  /* 0x0000000f10067210 */ /* 0x000fc80007ffe006 */
[----:B------:R-:W-:-:S04]  /*02b0*/  IADD3 R6, PT, PT, R18, R17, R6 ;  /* 0x0000001112067210 */ /* 0x000fc80007ffe006 */
[----:B------:R-:W-:Y:S01]  /*02c0*/  IADD3 R19, PT, PT, R20, R19, R6 ;  /* 0x0000001314137210 */ /* 0x000fe20007ffe006 */
[----:B------:R-:W-:-:S04]  /*02d0*/  IMAD.MOV.U32 R6, RZ, RZ, 0x10 ;  /* 0x00000010ff067424 */ /* 0x000fc800078e00ff */
[----:B------:R-:W-:-:S07]  /*02e0*/  IMAD.IADD R7, R19, 0x1, R22 ;  /* 0x0000000113077824 */ /* 0x000fce00078e0216 */
.L_x_129:
[----:B------:R-:W-:Y:S05]  /*02f0*/  BSYNC.RECONVERGENT B2 ;  /* 0x0000000000027941 */ /* 0x000fea0003800200 */
.L_x_128:
[----:B------:R-:W-:Y:S05]  /*0300*/  @!P1 BRA `(.L_x_127) ;  /* 0x0000000000c89947 */ /* 0x000fea0003800000 */
[----:B------:R-:W-:Y:S01]  /*0310*/  ISETP.GE.U32.AND P0, PT, R21, 0x8, PT ;  /* 0x000000081500780c */ /* 0x000fe20003f06070 */
[----:B------:R-:W-:Y:S01]  /*0320*/  BSSY.RECONVERGENT B2, `(.L_x_130) ;  /* 0x0000013000027945 */ /* 0x000fe20003800200 */
[----:B------:R-:W-:-:S04]  /*0330*/  LOP3.LUT R16, R2, 0x7, RZ, 0xc0, !PT ;  /* 0x0000000702107812 */ /* 0x000fc800078ec0ff */
[----:B------:R-:W-:-:S07]  /*0340*/  ISETP.NE.AND P1, PT, R16, RZ, PT ;  /* 0x000000ff1000720c */ /* 0x000fce0003f25270 */
[----:B------:R-:W-:Y:S06]  /*0350*/  @!P0 BRA `(.L_x_131) ;  /* 0x00000000003c8947 */ /* 0x000fec0003800000 */
        /* <DEDUP_REMOVED lines=15> */
.L_x_131:
[----:B------:R-:W-:Y:S05]  /*0450*/  BSYNC.RECONVERGENT B2 ;  /* 0x0000000000027941 */ /* 0x000fea0003800200 */
.L_x_130:
        /* <DEDUP_REMOVED lines=15> */
.L_x_133:
[----:B------:R-:W-:Y:S05]  /*0550*/  BSYNC.RECONVERGENT B2 ;  /* 0x0000000000027941 */ /* 0x000fea0003800200 */
.L_x_132:
[----:B------:R-:W-:Y:S05]  /*0560*/  @!P1 BRA `(.L_x_127) ;  /* 0x0000000000309947 */ /* 0x000fea0003800000 */
[----:B------:R-:W0:Y:S01]  /*0570*/  LDC.64 R4, c[0x0][0x3a0] ;  /* 0x0000e800ff047b82 */ /* 0x000e220000000a00 */
[----:B------:R-:W-:Y:S01]  /*0580*/  IADD3 R8, PT, PT, -R8, RZ, RZ ;  /* 0x000000ff08087210 */ /* 0x000fe20007ffe1ff */
[----:B0-----:R-:W-:-:S04]  /*0590*/  IMAD.WIDE.U32 R4, R6, 0x4, R4 ;  /* 0x0000000406047825 */ /* 0x001fc800078e0004 */
[----:B------:R-:W-:-:S07]  /*05a0*/  IMAD.MOV.U32 R6, RZ, RZ, R4 ;  /* 0x000000ffff067224 */ /* 0x000fce00078e0004 */
.L_x_134:
[----:B------:R-:W-:-:S06]  /*05b0*/  IMAD.MOV.U32 R4, RZ, RZ, R6 ;  /* 0x000000ffff047224 */ /* 0x000fcc00078e0006 */
[----:B------:R0:W2:Y:S01]  /*05c0*/  LDG.E R4, desc[UR6][R4.64] ;  /* 0x0000000604047981 */ /* 0x0000a2000c1e1900 */
[----:B------:R-:W-:Y:S01]  /*05d0*/  VIADD R8, R8, 0x1 ;  /* 0x0000000108087836 */ /* 0x000fe20000000000 */
[----:B------:R-:W-:-:S04]  /*05e0*/  IADD3 R6, P1, PT, R6, 0x4, RZ ;  /* 0x0000000406067810 */ /* 0x000fc80007f3e0ff */
[----:B------:R-:W-:Y:S02]  /*05f0*/  ISETP.NE.AND P0, PT, R8, RZ, PT ;  /* 0x000000ff0800720c */ /* 0x000fe40003f05270 */
[----:B0-----:R-:W-:Y:S01]  /*0600*/  IADD3.X R5, PT, PT, RZ, R5, RZ, P1, !PT ;  /* 0x00000005ff057210 */ /* 0x001fe20000ffe4ff */
[----:B--2---:R-:W-:-:S10]  /*0610*/  IMAD.IADD R7, R4, 0x1, R7 ;  /* 0x0000000104077824 */ /* 0x004fd400078e0207 */
[----:B------:R-:W-:Y:S05]  /*0620*/  @P0 BRA `(.L_x_134) ;  /* 0xfffffffc00e00947 */ /* 0x000fea000383ffff */
.L_x_127:
[----:B------:R-:W-:Y:S05]  /*0630*/  BSYNC.RECONVERGENT B0 ;  /* 0x0000000000007941 */ /* 0x000fea0003800200 */
.L_x_126:
[----:B------:R-:W0:Y:S01]  /*0640*/  S2UR UR5, SR_CgaCtaId ;  /* 0x00000000000579c3 */ /* 0x000e220000008800 */
[----:B------:R-:W-:Y:S02]  /*0650*/  UMOV UR4, 0x400 ;  /* 0x0000040000047882 */ /* 0x000fe40000000000 */
[----:B0-----:R-:W-:-:S06]  /*0660*/  ULEA UR4, UR5, UR4, 0x18 ;  /* 0x0000000405047291 */ /* 0x001fcc000f8ec0ff */
[----:B------:R-:W-:-:S05]  /*0670*/  LEA R2, R2, UR4, 0x2 ;  /* 0x0000000402027c11 */ /* 0x000fca000f8e10ff */
[----:B------:R0:W-:Y:S02]  /*0680*/  STS [R2], R7 ;  /* 0x0000000702007388 */ /* 0x0001e40000000800 */
.L_x_125:
[----:B------:R-:W-:Y:S05]  /*0690*/  BSYNC.RECONVERGENT B1 ;  /* 0x0000000000017941 */ /* 0x000fea0003800200 */
.L_x_124:
[----:B------:R-:W1:Y:S01]  /*06a0*/  LDCU UR8, c[0x0][0x3b0] ;  /* 0x00007600ff0877ac */ /* 0x000e620008000800 */
[----:B------:R-:W-:Y:S01]  /*06b0*/  BAR.SYNC.DEFER_BLOCKING 0x0 ;  /* 0x0000000000007b1d */ /* 0x000fe20000010000 */
[----:B-1----:R-:W-:-:S13]  /*06c0*/  ISETP.GE.AND P0, PT, R3, UR8, PT ;  /* 0x0000000803007c0c */ /* 0x002fda000bf06270 */
[----:B------:R-:W-:Y:S05]  /*06d0*/  @P0 EXIT ;  /* 0x000000000000094d */ /* 0x000fea0003800000 */
[----:B------:R-:W1:Y:S01]  /*06e0*/  I2F.U32.RP R8, R0 ;  /* 0x0000000000087306 */ /* 0x000e620000209000 */
[C---:B0-----:R-:W-:Y:S01]  /*06f0*/  IMAD.IADD R2, R0.reuse, 0x1, R3 ;  /* 0x0000000100027824 */ /* 0x041fe200078e0203 */
[----:B------:R-:W-:Y:S01]  /*0700*/  ISETP.NE.U32.AND P2, PT, R0, RZ, PT ;  /* 0x000000ff0000720c */ /* 0x000fe20003f45070 */
[----:B------:R-:W-:Y:S01]  /*0710*/  IMAD.MOV R9, RZ, RZ, -R0 ;  /* 0x000000ffff097224 */ /* 0x000fe200078e0a00 */
[----:B------:R-:W-:Y:S02]  /*0720*/  BSSY.RECONVERGENT B0, `(.L_x_135) ;  /* 0x0000030000007945 */ /* 0x000fe40003800200 */
[C---:B------:R-:W-:Y:S02]  /*0730*/  ISETP.GE.AND P0, PT, R2.reuse, UR8, PT ;  /* 0x0000000802007c0c */ /* 0x040fe4000bf06270 */
[----:B------:R-:W-:Y:S02]  /*0740*/  VIMNMX R7, PT, PT, R2, UR8, !PT ;  /* 0x0000000802077c48 */ /* 0x000fe4000ffe0100 */
[----:B------:R-:W-:-:S04]  /*0750*/  SEL R6, RZ, 0x1, P0 ;  /* 0x00000001ff067807 */ /* 0x000fc80000000000 */
[----:B------:R-:W-:Y:S01]  /*0760*/  IADD3 R7, PT, PT, R7, -R2, -R6 ;  /* 0x8000000207077210 */ /* 0x000fe20007ffe806 */
[----:B-1----:R-:W0:Y:S02]  /*0770*/  MUFU.RCP R8, R8 ;  /* 0x0000000800087308 */ /* 0x002e240000001000 */
[----:B0-----:R-:W-:-:S06]  /*0780*/  VIADD R4, R8, 0xffffffe ;  /* 0x0ffffffe08047836 */ /* 0x001fcc0000000000 */
[----:B------:R0:W1:Y:S02]  /*0790*/  F2I.FTZ.U32.TRUNC.NTZ R5, R4 ;  /* 0x0000000400057305 */ /* 0x000064000021f000 */
[----:B0-----:R-:W-:Y:S02]  /*07a0*/  IMAD.MOV.U32 R4, RZ, RZ, RZ ;  /* 0x000000ffff047224 */ /* 0x001fe400078e00ff */
[----:B-1----:R-:W-:-:S04]  /*07b0*/  IMAD R9, R9, R5, RZ ;  /* 0x0000000509097224 */ /* 0x002fc800078e02ff */
[----:B------:R-:W-:-:S06]  /*07c0*/  IMAD.HI.U32 R8, R5, R9, R4 ;  /* 0x0000000905087227 */ /* 0x000fcc00078e0004 */
[----:B------:R-:W-:-:S05]  /*07d0*/  IMAD.HI.U32 R5, R8, R7, RZ ;  /* 0x0000000708057227 */ /* 0x000fca00078e00ff */
[----:B------:R-:W-:-:S05]  /*07e0*/  IADD3 R2, PT, PT, -R5, RZ, RZ ;  /* 0x000000ff05027210 */ /* 0x000fca0007ffe1ff */
[----:B------:R-:W-:-:S05]  /*07f0*/  IMAD R7, R0, R2, R7 ;  /* 0x0000000200077224 */ /* 0x000fca00078e0207 */
[----:B------:R-:W-:-:S13]  /*0800*/  ISETP.GE.U32.AND P0, PT, R7, R0, PT ;  /* 0x000000000700720c */ /* 0x000fda0003f06070 */
[----:B------:R-:W-:Y:S02]  /*0810*/  @P0 IMAD.IADD R7, R7, 0x1, -R0 ;  /* 0x0000000107070824 */ /* 0x000fe400078e0a00 */
[----:B------:R-:W-:-:S03]  /*0820*/  @P0 VIADD R5, R5, 0x1 ;  /* 0x0000000105050836 */ /* 0x000fc60000000000 */
[----:B------:R-:W-:-:S13]  /*0830*/  ISETP.GE.U32.AND P1, PT, R7, R0, PT ;  /* 0x000000000700720c */ /* 0x000fda0003f26070 */
[----:B------:R-:W-:Y:S01]  /*0840*/  @P1 VIADD R5, R5, 0x1 ;  /* 0x0000000105051836 */ /* 0x000fe20000000000 */
[----:B------:R-:W-:-:S05]  /*0850*/  @!P2 LOP3.LUT R5, RZ, R0, RZ, 0x33, !PT ;  /* 0x00000000ff05a212 */ /* 0x000fca00078e33ff */
[----:B------:R-:W-:-:S05]  /*0860*/  IMAD.IADD R2, R6, 0x1, R5 ;  /* 0x0000000106027824 */ /* 0x000fca00078e0205 */
[C---:B------:R-:W-:Y:S02]  /*0870*/  LOP3.LUT R4, R2.reuse, 0x3, RZ, 0xc0, !PT ;  /* 0x0000000302047812 */ /* 0x040fe400078ec0ff */
[----:B------:R-:W-:Y:S02]  /*0880*/  ISETP.GE.U32.AND P1, PT, R2, 0x3, PT ;  /* 0x000000030200780c */ /* 0x000fe40003f26070 */
[----:B------:R-:W-:-:S13]  /*0890*/  ISETP.NE.AND P0, PT, R4, 0x3, PT ;  /* 0x000000030400780c */ /* 0x000fda0003f05270 */
[----:B------:R-:W-:Y:S05]  /*08a0*/  @!P0 BRA `(.L_x_136) ;  /* 0x00000000005c8947 */ /* 0x000fea0003800000 */
[----:B------:R-:W0:Y:S01]  /*08b0*/  S2R R11, SR_CgaCtaId ;  /* 0x00000000000b7919 */ /* 0x000e220000008800 */
[----:B------:R-:W1:Y:S01]  /*08c0*/  LDC.64 R4, c[0x0][0x398] ;  /* 0x0000e600ff047b82 */ /* 0x000e620000000a00 */
[----:B------:R-:W-:Y:S02]  /*08d0*/  IADD3 R2, PT, PT, R2, 0x1, RZ ;  /* 0x0000000102027810 */ /* 0x000fe40007ffe0ff */
[----:B------:R-:W-:Y:S02]  /*08e0*/  MOV R10, 0x400 ;  /* 0x00000400000a7802 */ /* 0x000fe40000000f00 */
[----:B------:R-:W-:-:S03]  /*08f0*/  LOP3.LUT R2, R2, 0x3, RZ, 0xc0, !PT ;  /* 0x0000000302027812 */ /* 0x000fc600078ec0ff */
[----:B------:R-:W2:Y:S02]  /*0900*/  LDC.64 R6, c[0x0][0x3a8] ;  /* 0x0000ea00ff067b82 */ /* 0x000ea40000000a00 */
[----:B------:R-:W-:-:S06]  /*0910*/  IMAD.MOV R2, RZ, RZ, -R2 ;  /* 0x000000ffff027224 */ /* 0x000fcc00078e0a02 */
[----:B------:R-:W3:Y:S01]  /*0920*/  LDC.64 R8, c[0x0][0x380] ;  /* 0x0000e000ff087b82 */ /* 0x000ee20000000a00 */
[----:B0-----:R-:W-:-:S07]  /*0930*/  LEA R18, R11, R10, 0x18 ;  /* 0x0000000a0b127211 */ /* 0x001fce00078ec0ff */
.L_x_137:
[----:B-1----:R-:W-:-:S06]  /*0940*/  IMAD.WIDE R10, R3, 0x4, R4 ;  /* 0x00000004030a7825 */ /* 0x002fcc00078e0204 */
[----:B------:R-:W2:Y:S01]  /*0950*/  LDG.E R11, desc[UR6][R10.64] ;  /* 0x000000060a0b7981 */ /* 0x000ea2000c1e1900 */
[----:B------:R-:W-:Y:S01]  /*0960*/  IMAD.MOV.U32 R17, RZ, RZ, 0x1 ;  /* 0x00000001ff117424 */ /* 0x000fe200078e00ff */
[----:B------:R-:W-:Y:S01]  /*0970*/  IADD3 R2, PT, PT, R2, 0x1, RZ ;  /* 0x0000000102027810 */ /* 0x000fe20007ffe0ff */
[----:B--2---:R-:W-:-:S06]  /*0980*/  IMAD.WIDE R12, R11, 0x4, R6 ;  /* 0x000000040b0c7825 */ /* 0x004fcc00078e0206 */
[----:B------:R-:W2:Y:S01]  /*0990*/  ATOMG.E.ADD.STRONG.GPU PT, R12, desc[UR6][R12.64], R17 ;  /* 0x800000110c0c79a8 */ /* 0x000ea200081ef106 */
[----:B------:R-:W-:Y:S01]  /*09a0*/  IMAD R16, R11, 0x4, R18 ;  /* 0x000000040b107824 */ /* 0x000fe200078e0212 */
[----:B------:R-:W-:-:S04]  /*09b0*/  ISETP.NE.AND P0, PT, R2, RZ, PT ;  /* 0x000000ff0200720c */ /* 0x000fc80003f05270 */
[----:B------:R-:W2:Y:S02]  /*09c0*/  LDS R15, [R16] ;  /* 0x00000000100f7984 */ /* 0x000ea40000000800 */
[----:B--2---:R-:W-:-:S04]  /*09d0*/  IMAD.IADD R15, R12, 0x1, R15 ;  /* 0x000000010c0f7824 */ /* 0x004fc800078e020f */
[----:B---3--:R-:W-:-:S05]  /*09e0*/  IMAD.WIDE R14, R15, 0x4, R8 ;  /* 0x000000040f0e7825 */ /* 0x008fca00078e0208 */
[----:B------:R0:W-:Y:S02]  /*09f0*/  STG.E desc[UR6][R14.64], R3 ;  /* 0x000000030e007986 */ /* 0x0001e4000c101906 */
[----:B0-----:R-:W-:Y:S01]  /*0a00*/  IMAD.IADD R3, R0, 0x1, R3 ;  /* 0x0000000100037824 */ /* 0x001fe200078e0203 */
[----:B------:R-:W-:Y:S06]  /*0a10*/  @P0 BRA `(.L_x_137) ;  /* 0xfffffffc00c80947 */ /* 0x000fec000383ffff */
.L_x_136:
[----:B------:R-:W-:Y:S05]  /*0a20*/  BSYNC.RECONVERGENT B0 ;  /* 0x0000000000007941 */ /* 0x000fea0003800200 */
.L_x_135:
[----:B------:R-:W-:Y:S05]  /*0a30*/  @!P1 EXIT ;  /* 0x000000000000994d */ /* 0x000fea0003800000 */
[----:B------:R-:W0:Y:S01]  /*0a40*/  S2UR UR5, SR_CgaCtaId ;  /* 0x00000000000579c3 */ /* 0x000e220000008800 */
[----:B------:R-:W-:-:S07]  /*0a50*/  UMOV UR4, 0x400 ;  /* 0x0000040000047882 */ /* 0x000fce0000000000 */
[----:B------:R-:W1:Y:S08]  /*0a60*/  LDC.64 R6, c[0x0][0x398] ;  /* 0x0000e600ff067b82 */ /* 0x000e700000000a00 */
[----:B------:R-:W2:Y:S08]  /*0a70*/  LDC.64 R8, c[0x0][0x3a8] ;  /* 0x0000ea00ff087b82 */ /* 0x000eb00000000a00 */
[----:B------:R-:W3:Y:S01]  /*0a80*/  LDC.64 R4, c[0x0][0x380] ;  /* 0x0000e000ff047b82 */ /* 0x000ee20000000a00 */
[----:B0-----:R-:W-:-:S12]  /*0a90*/  ULEA UR4, UR5, UR4, 0x18 ;  /* 0x0000000405047291 */ /* 0x001fd8000f8ec0ff */
.L_x_138:
[----:B-1----:R-:W-:-:S05]  /*0aa0*/  IMAD.WIDE R16, R3, 0x4, R6 ;  /* 0x0000000403107825 */ /* 0x002fca00078e0206 */
[----:B0-----:R-:W2:Y:S01]  /*0ab0*/  LDG.E R11, desc[UR6][R16.64] ;  /* 0x00000006100b7981 */ /* 0x001ea2000c1e1900 */
[----:B------:R-:W-:Y:S02]  /*0ac0*/  IMAD.MOV.U32 R2, RZ, RZ, 0x1 ;  /* 0x00000001ff027424 */ /* 0x000fe400078e00ff */
[----:B--2---:R-:W-:-:S06]  /*0ad0*/  IMAD.WIDE R12, R11, 0x4, R8 ;  /* 0x000000040b0c7825 */ /* 0x004fcc00078e0208 */
[----:B------:R-:W2:Y:S01]  /*0ae0*/  ATOMG.E.ADD.STRONG.GPU PT, R12, desc[UR6][R12.64], R2 ;  /* 0x800000020c0c79a8 */ /* 0x000ea200081ef106 */
[----:B------:R-:W-:-:S05]  /*0af0*/  LEA R18, R11, UR4, 0x2 ;  /* 0x000000040b127c11 */ /* 0x000fca000f8e10ff */
[----:B------:R-:W2:Y:S02]  /*0b00*/  LDS R11, [R18] ;  /* 0x00000000120b7984 */ /* 0x000ea40000000800 */
[----:B--2---:R-:W-:-:S04]  /*0b10*/  IMAD.IADD R11, R12, 0x1, R11 ;  /* 0x000000010c0b7824 */ /* 0x004fc800078e020b */
[----:B---3--:R-:W-:-:S04]  /*0b20*/  IMAD.WIDE R14, R11, 0x4, R4 ;  /* 0x000000040b0e7825 */ /* 0x008fc800078e0204 */
[----:B------:R-:W-:Y:S01]  /*0b30*/  IMAD.WIDE R10, R0, 0x4, R16 ;  /* 0x00000004000a7825 */ /* 0x000fe200078e0210 */
[----:B------:R-:W-:Y:S04]  /*0b40*/  STG.E desc[UR6][R14.64], R3 ;  /* 0x000000030e007986 */ /* 0x000fe8000c101906 */
[----:B------:R-:W2:Y:S02]  /*0b50*/  LDG.E R19, desc[UR6][R10.64] ;  /* 0x000000060a137981 */ /* 0x000ea4000c1e1900 */
[----:B--2---:R-:W-:-:S06]  /*0b60*/  IMAD.WIDE R16, R19, 0x4, R8 ;  /* 0x0000000413107825 */ /* 0x004fcc00078e0208 */
[----:B------:R-:W2:Y:S01]  /*0b70*/  ATOMG.E.ADD.STRONG.GPU PT, R16, desc[UR6][R16.64], R2 ;  /* 0x80000002101079a8 */ /* 0x000ea200081ef106 */
[----:B------:R-:W-:Y:S01]  /*0b80*/  LEA R20, R19, UR4, 0x2 ;  /* 0x0000000413147c11 */ /* 0x000fe2000f8e10ff */
[----:B------:R-:W-:-:S04]  /*0b90*/  IMAD.IADD R23, R0, 0x1, R3 ;  /* 0x0000000100177824 */ /* 0x000fc800078e0203 */
[----:B------:R-:W2:Y:S02]  /*0ba0*/  LDS R13, [R20] ;  /* 0x00000000140d7984 */ /* 0x000ea40000000800 */
[----:B--2---:R-:W-:-:S05]  /*0bb0*/  IADD3 R13, PT, PT, R16, R13, RZ ;  /* 0x0000000d100d7210 */ /* 0x004fca0007ffe0ff */
[----:B------:R-:W-:-:S04]  /*0bc0*/  IMAD.WIDE R18, R13, 0x4, R4 ;  /* 0x000000040d127825 */ /* 0x000fc800078e0204 */
[----:B------:R-:W-:Y:S01]  /*0bd0*/  IMAD.WIDE R12, R0, 0x4, R10 ;  /* 0x00000004000c7825 */ /* 0x000fe200078e020a */
[----:B------:R-:W-:Y:S04]  /*0be0*/  STG.E desc[UR6][R18.64], R23 ;  /* 0x0000001712007986 */ /* 0x000fe8000c101906 */
[----:B------:R-:W2:Y:S02]  /*0bf0*/  LDG.E R3, desc[UR6][R12.64] ;  /* 0x000000060c037981 */ /* 0x000ea4000c1e1900 */
[----:B--2---:R-:W-:-:S06]  /*0c00*/  IMAD.WIDE R10, R3, 0x4, R8 ;  /* 0x00000004030a7825 */ /* 0x004fcc00078e0208 */
[----:B------:R-:W2:Y:S01]  /*0c10*/  ATOMG.E.ADD.STRONG.GPU PT, R10, desc[UR6][R10.64], R2 ;  /* 0x800000020a0a79a8 */ /* 0x000ea200081ef106 */
[----:B------:R-:W-:Y:S01]  /*0c20*/  LEA R3, R3, UR4, 0x2 ;  /* 0x0000000403037c11 */ /* 0x000fe2000f8e10ff */
[C---:B------:R-:W-:Y:S02]  /*0c30*/  IMAD.IADD R21, R0.reuse, 0x1, R23 ;  /* 0x0000000100157824 */ /* 0x040fe400078e0217 */
[----:B------:R-:W-:-:S03]  /*0c40*/  IMAD.WIDE R16, R0, 0x4, R12 ;  /* 0x0000000400107825 */ /* 0x000fc600078e020c */
[----:B------:R-:W2:Y:S02]  /*0c50*/  LDS R3, [R3] ;  /* 0x0000000003037984 */ /* 0x000ea40000000800 */
[----:B--2---:R-:W-:-:S04]  /*0c60*/  IMAD.IADD R15, R10, 0x1, R3 ;  /* 0x000000010a0f7824 */ /* 0x004fc800078e0203 */
[----:B------:R-:W-:-:S05]  /*0c70*/  IMAD.WIDE R14, R15, 0x4, R4 ;  /* 0x000000040f0e7825 */ /* 0x000fca00078e0204 */
[----:B------:R-:W-:Y:S04]  /*0c80*/  STG.E desc[UR6][R14.64], R21 ;  /* 0x000000150e007986 */ /* 0x000fe8000c101906 */
[----:B------:R-:W2:Y:S02]  /*0c90*/  LDG.E R17, desc[UR6][R16.64] ;  /* 0x0000000610117981 */ /* 0x000ea4000c1e1900 */
[----:B--2---:R-:W-:-:S06]  /*0ca0*/  IMAD.WIDE R12, R17, 0x4, R8 ;  /* 0x00000004110c7825 */ /* 0x004fcc00078e0208 */
[----:B------:R-:W2:Y:S01]  /*0cb0*/  ATOMG.E.ADD.STRONG.GPU PT, R12, desc[UR6][R12.64], R2 ;  /* 0x800000020c0c79a8 */ /* 0x000ea200081ef106 */
[----:B------:R-:W-:Y:S01]  /*0cc0*/  LEA R18, R17, UR4, 0x2 ;  /* 0x0000000411127c11 */ /* 0x000fe2000f8e10ff */
[----:B------:R-:W-:-:S04]  /*0cd0*/  IMAD.IADD R19, R0, 0x1, R21 ;  /* 0x0000000100137824 */ /* 0x000fc800078e0215 */
[----:B------:R-:W2:Y:S01]  /*0ce0*/  LDS R11, [R18] ;  /* 0x00000000120b7984 */ /* 0x000ea20000000800 */
[----:B------:R-:W-:-:S05]  /*0cf0*/  IMAD.IADD R3, R0, 0x1, R19 ;  /* 0x0000000100037824 */ /* 0x000fca00078e0213 */
[----:B------:R-:W-:Y:S02]  /*0d00*/  ISETP.GE.AND P0, PT, R3, UR8, PT ;  /* 0x0000000803007c0c */ /* 0x000fe4000bf06270 */
[----:B--2---:R-:W-:-:S05]  /*0d10*/  IADD3 R11, PT, PT, R12, R11, RZ ;  /* 0x0000000b0c0b7210 */ /* 0x004fca0007ffe0ff */
[----:B------:R-:W-:-:S05]  /*0d20*/  IMAD.WIDE R10, R11, 0x4, R4 ;  /* 0x000000040b0a7825 */ /* 0x000fca00078e0204 */
[----:B------:R0:W-:Y:S01]  /*0d30*/  STG.E desc[UR6][R10.64], R19 ;  /* 0x000000130a007986 */ /* 0x0001e2000c101906 */
[----:B------:R-:W-:Y:S05]  /*0d40*/  @!P0 BRA `(.L_x_138) ;  /* 0xfffffffc00548947 */ /* 0x000fea000383ffff */
[----:B------:R-:W-:Y:S05]  /*0d50*/  EXIT ;  /* 0x000000000000794d */ /* 0x000fea0003800000 */
.L_x_139:
        /* <DEDUP_REMOVED lines=10> */
.L_x_261:


//--------------------- .text._Z11precompute2P6float4S0_PiS1_iiii --------------------------
	.section	.text._Z11precompute2P6float4S0_PiS1_iiii,"ax",@progbits
	.align	128
        .global         _Z11precompute2P6float4S0_PiS1_iiii
        .type           _Z11precompute2P6float4S0_PiS1_iiii,@function
        .size           _Z11precompute2P6float4S0_PiS1_iiii,(.L_x_255 - _Z11precompute2P6float4S0_PiS1_iiii)
        .other          _Z11precompute2P6float4S0_PiS1_iiii,@"STO_CUDA_ENTRY STV_DEFAULT"
_Z11precompute2P6float4S0_PiS1_iiii:
.text._Z11precompute2P6float4S0_PiS1_iiii:
[----:B------:R-:W-:Y:S08]  /*0000*/  LDC R1, c[0x0][0x37c] ;  /* 0x0000df00ff017b82 */ /* 0x000ff00000000800 */
[----:B------:R-:W0:Y:S01]  /*0010*/  LDC.64 R4, c[0x0][0x388] ;  /* 0x0000e200ff047b82 */ /* 0x000e220000000a00 */
[----:B------:R-:W0:Y:S01]  /*0020*/  LDCU.64 UR4, c[0x0][0x358] ;  /* 0x00006b00ff0477ac */ /* 0x000e220008000a00 */
[----:B------:R-:W1:Y:S01]  /*0030*/  LDCU UR6, c[0x0][0x3a8] ;  /* 0x00007500ff0677ac */ /* 0x000e620008000800 */
[----:B0-----:R-:W2:Y:S01]  /*0040*/  LDG.E.128 R4, desc[UR4][R4.64] ;  /* 0x0000000404047981 */ /* 0x001ea2000c1e1d00 */
[----:B-1----:R-:W-:-:S04]  /*0050*/  I2FP.F32.S32 R0, UR6 ;  /* 0x0000000600007c45 */ /* 0x002fc80008201400 */
[----:B------:R-:W0:Y:S01]  /*0060*/  S2UR UR6, SR_CTAID.X ;  /* 0x00000000000679c3 */ /* 0x000e220000002500 */
[----:B------:R-:W0:Y:S01]  /*0070*/  S2R R8, SR_TID.X ;  /* 0x0000000000087919 */ /* 0x000e220000002100 */
[----:B------:R-:W1:Y:S06]  /*0080*/  MUFU.RCP R3, R0 ;  /* 0x0000000000037308 */ /* 0x000e6c0000001000 */
[----:B------:R-:W0:Y:S01]  /*0090*/  LDC R9, c[0x0][0x360] ;  /* 0x0000d800ff097b82 */ /* 0x000e220000000800 */
[----:B------:R-:W3:Y:S01]  /*00a0*/  LDCU UR7, c[0x0][0x370] ;  /* 0x00006e00ff0777ac */ /* 0x000ee20008000800 */
[----:B-1----:R-:W-:-:S04]  /*00b0*/  FFMA R2, -R0, R3, 1 ;  /* 0x3f80000000027423 */ /* 0x002fc80000000103 */
[----:B------:R-:W-:Y:S01]  /*00c0*/  FFMA R3, R3, R2, R3 ;  /* 0x0000000203037223 */ /* 0x000fe20000000003 */
[----:B--2---:R-:W-:-:S04]  /*00d0*/  FADD R10, -R4, R6 ;  /* 0x00000006040a7221 */ /* 0x004fc80000000100 */
[----:B------:R-:W1:Y:S01]  /*00e0*/  FCHK P0, R10, R0 ;  /* 0x000000000a007302 */ /* 0x000e620000000000 */
[----:B------:R-:W-:-:S04]  /*00f0*/  FFMA R2, R10, R3, RZ ;  /* 0x000000030a027223 */ /* 0x000fc800000000ff */
[----:B------:R-:W-:-:S04]  /*0100*/  FFMA R4, -R0, R2, R10 ;  /* 0x0000000200047223 */ /* 0x000fc8000000010a */
[----:B------:R-:W-:Y:S01]  /*0110*/  FFMA R2, R3, R4, R2 ;  /* 0x0000000403027223 */ /* 0x000fe20000000002 */
[C---:B0-----:R-:W-:Y:S02]  /*0120*/  IMAD R3, R9.reuse, UR6, R8 ;  /* 0x0000000609037c24 */ /* 0x041fe4000f8e0208 */
[----:B---3--:R-:W-:Y:S01]  /*0130*/  IMAD R4, R9, UR7, RZ ;  /* 0x0000000709047c24 */ /* 0x008fe2000f8e02ff */
[----:B-1----:R-:W-:Y:S06]  /*0140*/  @!P0 BRA `(.L_x_140) ;  /* 0x00000000000c8947 */ /* 0x002fec0003800000 */
[----:B------:R-:W-:-:S07]  /*0150*/  MOV R6, 0x170 ;  /* 0x0000017000067802 */ /* 0x000fce0000000f00 */
[----:B------:R-:W-:Y:S05]  /*0160*/  CALL.REL.NOINC `($__internal_2_$__cuda_sm3x_div_rn_noftz_f32_slowpath) ;  /* 0x0000001000587944 */ /* 0x000fea0003c00000 */
[----:B------:R-:W-:-:S07]  /*0170*/  MOV R2, R0 ;  /* 0x0000000000027202 */ /* 0x000fce0000000f00 */
.L_x_140:
[----:B------:R-:W0:Y:S01]  /*0180*/  LDCU UR6, c[0x0][0x3ac] ;  /* 0x00007580ff0677ac */ /* 0x000e220008000800 */
[----:B------:R-:W-:Y:S01]  /*0190*/  FADD R10, -R5, R7 ;  /* 0x00000007050a7221 */ /* 0x000fe20000000100 */
[----:B0-----:R-:W-:-:S04]  /*01a0*/  I2FP.F32.S32 R0, UR6 ;  /* 0x0000000600007c45 */ /* 0x001fc80008201400 */
[----:B------:R-:W0:Y:S08]  /*01b0*/  MUFU.RCP R9, R0 ;  /* 0x0000000000097308 */ /* 0x000e300000001000 */
[----:B------:R-:W1:Y:S01]  /*01c0*/  FCHK P0, R10, R0 ;  /* 0x000000000a007302 */ /* 0x000e620000000000 */
[----:B0-----:R-:W-:-:S04]  /*01d0*/  FFMA R6, -R0, R9, 1 ;  /* 0x3f80000000067423 */ /* 0x001fc80000000109 */
[----:B------:R-:W-:-:S04]  /*01e0*/  FFMA R5, R9, R6, R9 ;  /* 0x0000000609057223 */ /* 0x000fc80000000009 */
[----:B------:R-:W-:-:S04]  /*01f0*/  FFMA R6, R10, R5, RZ ;  /* 0x000000050a067223 */ /* 0x000fc800000000ff */
[----:B------:R-:W-:-:S04]  /*0200*/  FFMA R7, -R0, R6, R10 ;  /* 0x0000000600077223 */ /* 0x000fc8000000010a */
[----:B------:R-:W-:Y:S01]  /*0210*/  FFMA R5, R5, R7, R6 ;  /* 0x0000000705057223 */ /* 0x000fe20000000006 */
[----:B-1----:R-:W-:Y:S06]  /*0220*/  @!P0 BRA `(.L_x_141) ;  /* 0x00000000000c8947 */ /* 0x002fec0003800000 */
[----:B------:R-:W-:-:S07]  /*0230*/  MOV R6, 0x250 ;  /* 0x0000025000067802 */ /* 0x000fce0000000f00 */
[----:B------:R-:W-:Y:S05]  /*0240*/  CALL.REL.NOINC `($__internal_2_$__cuda_sm3x_div_rn_noftz_f32_slowpath) ;  /* 0x0000001000207944 */ /* 0x000fea0003c00000 */
[----:B------:R-:W-:-:S07]  /*0250*/  MOV R5, R0 ;  /* 0x0000000000057202 */ /* 0x000fce0000000f00 */
.L_x_141:
[----:B------:R-:W0:Y:S02]  /*0260*/  LDCU UR6, c[0x0][0x3a4] ;  /* 0x00007480ff0677ac */ /* 0x000e240008000800 */
[----:B0-----:R-:W-:-:S13]  /*0270*/  ISETP.GE.AND P0, PT, R3, UR6, PT ;  /* 0x0000000603007c0c */ /* 0x001fda000bf06270 */
[----:B------:R-:W-:Y:S05]  /*0280*/  @P0 EXIT ;  /* 0x000000000000094d */ /* 0x000fea0003800000 */
[----:B------:R-:W0:Y:S01]  /*0290*/  I2F.U32.RP R8, R4 ;  /* 0x0000000400087306 */ /* 0x000e220000209000 */
[----:B------:R-:W-:Y:S01]  /*02a0*/  IADD3 R0, PT, PT, R4, R3, RZ ;  /* 0x0000000304007210 */ /* 0x000fe20007ffe0ff */
[----:B------:R-:W1:Y:S01]  /*02b0*/  LDCU UR7, c[0x0][0x3a8] ;  /* 0x00007500ff0777ac */ /* 0x000e620008000800 */
[----:B------:R-:W-:Y:S01]  /*02c0*/  IADD3 R11, PT, PT, RZ, -R4, RZ ;  /* 0x80000004ff0b7210 */ /* 0x000fe20007ffe0ff */
[----:B------:R-:W-:Y:S01]  /*02d0*/  BSSY B2, `(.L_x_142) ;  /* 0x000004f000027945 */ /* 0x000fe20003800000 */
[C---:B------:R-:W-:Y:S01]  /*02e0*/  ISETP.GE.AND P0, PT, R0.reuse, UR6, PT ;  /* 0x0000000600007c0c */ /* 0x040fe2000bf06270 */
[----:B------:R-:W2:Y:S01]  /*02f0*/  LDCU UR8, c[0x0][0x3a4] ;  /* 0x00007480ff0877ac */ /* 0x000ea20008000800 */
[----:B------:R-:W-:Y:S02]  /*0300*/  VIMNMX R9, PT, PT, R0, UR6, !PT ;  /* 0x0000000600097c48 */ /* 0x000fe4000ffe0100 */
[----:B------:R-:W-:Y:S01]  /*0310*/  SEL R17, RZ, 0x1, P0 ;  /* 0x00000001ff117807 */ /* 0x000fe20000000000 */
[----:B------:R-:W3:Y:S01]  /*0320*/  LDCU UR6, c[0x0][0x3a8] ;  /* 0x00007500ff0677ac */ /* 0x000ee20008000800 */
[----:B------:R-:W-:-:S02]  /*0330*/  ISETP.NE.U32.AND P2, PT, R4, RZ, PT ;  /* 0x000000ff0400720c */ /* 0x000fc40003f45070 */
[----:B------:R-:W-:Y:S01]  /*0340*/  IADD3 R9, PT, PT, R9, -R0, -R17 ;  /* 0x8000000009097210 */ /* 0x000fe20007ffe811 */
[----:B0-----:R-:W0:Y:S02]  /*0350*/  MUFU.RCP R8, R8 ;  /* 0x0000000800087308 */ /* 0x001e240000001000 */
[----:B0-----:R-:W-:-:S06]  /*0360*/  IADD3 R6, PT, PT, R8, 0xffffffe, RZ ;  /* 0x0ffffffe08067810 */ /* 0x001fcc0007ffe0ff */
[----:B------:R0:W4:Y:S02]  /*0370*/  F2I.FTZ.U32.TRUNC.NTZ R7, R6 ;  /* 0x0000000600077305 */ /* 0x000124000021f000 */
[----:B0-----:R-:W-:Y:S02]  /*0380*/  IMAD.MOV.U32 R6, RZ, RZ, RZ ;  /* 0x000000ffff067224 */ /* 0x001fe400078e00ff */
[----:B----4-:R-:W-:-:S04]  /*0390*/  IMAD R11, R11, R7, RZ ;  /* 0x000000070b0b7224 */ /* 0x010fc800078e02ff */
[----:B------:R-:W-:-:S06]  /*03a0*/  IMAD.HI.U32 R8, R7, R11, R6 ;  /* 0x0000000b07087227 */ /* 0x000fcc00078e0006 */
[----:B------:R-:W-:-:S05]  /*03b0*/  IMAD.HI.U32 R8, R8, R9, RZ ;  /* 0x0000000908087227 */ /* 0x000fca00078e00ff */
[----:B------:R-:W-:-:S05]  /*03c0*/  IADD3 R0, PT, PT, -R8, RZ, RZ ;  /* 0x000000ff08007210 */ /* 0x000fca0007ffe1ff */
[----:B------:R-:W-:-:S05]  /*03d0*/  IMAD R9, R4, R0, R9 ;  /* 0x0000000004097224 */ /* 0x000fca00078e0209 */
[----:B------:R-:W-:-:S13]  /*03e0*/  ISETP.GE.U32.AND P0, PT, R9, R4, PT ;  /* 0x000000040900720c */ /* 0x000fda0003f06070 */
[----:B------:R-:W-:Y:S02]  /*03f0*/  @P0 IADD3 R9, PT, PT, -R4, R9, RZ ;  /* 0x0000000904090210 */ /* 0x000fe40007ffe1ff */
[----:B------:R-:W-:Y:S02]  /*0400*/  @P0 IADD3 R8, PT, PT, R8, 0x1, RZ ;  /* 0x0000000108080810 */ /* 0x000fe40007ffe0ff */
[----:B------:R-:W-:-:S13]  /*0410*/  ISETP.GE.U32.AND P1, PT, R9, R4, PT ;  /* 0x000000040900720c */ /* 0x000fda0003f26070 */
[----:B------:R-:W-:Y:S02]  /*0420*/  @P1 IADD3 R8, PT, PT, R8, 0x1, RZ ;  /* 0x0000000108081810 */ /* 0x000fe40007ffe0ff */
[----:B------:R-:W-:-:S05]  /*0430*/  @!P2 LOP3.LUT R8, RZ, R4, RZ, 0x33, !PT ;  /* 0x00000004ff08a212 */ /* 0x000fca00078e33ff */
[----:B------:R-:W-:-:S05]  /*0440*/  IMAD.IADD R17, R17, 0x1, R8 ;  /* 0x0000000111117824 */ /* 0x000fca00078e0208 */
[----:B------:R-:W-:-:S04]  /*0450*/  LOP3.LUT R0, R17, 0x3, RZ, 0xc0, !PT ;  /* 0x0000000311007812 */ /* 0x000fc800078ec0ff */
[----:B------:R-:W-:-:S13]  /*0460*/  ISETP.NE.AND P0, PT, R0, 0x3, PT ;  /* 0x000000030000780c */ /* 0x000fda0003f05270 */
[----:B-123--:R-:W-:Y:S05]  /*0470*/  @!P0 BRA `(.L_x_143) ;  /* 0x0000000000d08947 */ /* 0x00efea0003800000 */
[----:B------:R-:W0:Y:S01]  /*0480*/  LDC.64 R24, c[0x0][0x398] ;  /* 0x0000e600ff187b82 */ /* 0x000e220000000a00 */
[----:B------:R-:W-:-:S04]  /*0490*/  IADD3 R0, PT, PT, R17, 0x1, RZ ;  /* 0x0000000111007810 */ /* 0x000fc80007ffe0ff */
[----:B------:R-:W-:-:S03]  /*04a0*/  LOP3.LUT R0, R0, 0x3, RZ, 0xc0, !PT ;  /* 0x0000000300007812 */ /* 0x000fc600078ec0ff */
[----:B------:R-:W1:Y:S01]  /*04b0*/  LDC.64 R26, c[0x0][0x380] ;  /* 0x0000e000ff1a7b82 */ /* 0x000e620000000a00 */
[----:B------:R-:W-:-:S07]  /*04c0*/  IADD3 R14, PT, PT, -R0, RZ, RZ ;  /* 0x000000ff000e7210 */ /* 0x000fce0007ffe1ff */
[----:B------:R-:W2:Y:S02]  /*04d0*/  LDC.64 R28, c[0x0][0x390] ;  /* 0x0000e400ff1c7b82 */ /* 0x000ea40000000a00 */
.L_x_148:
[----:B---3--:R-:W3:Y:S01]  /*04e0*/  LDC.64 R12, c[0x0][0x388] ;  /* 0x0000e200ff0c7b82 */ /* 0x008ee20000000a00 */
[----:B-1----:R-:W-:-:S06]  /*04f0*/  IMAD.WIDE R6, R3, 0x10, R26 ;  /* 0x0000001003067825 */ /* 0x002fcc00078e021a */
[----:B------:R-:W4:Y:S04]  /*0500*/  LDG.E.64 R6, desc[UR4][R6.64] ;  /* 0x0000000406067981 */ /* 0x000f28000c1e1b00 */
[----:B---3--:R-:W4:Y:S01]  /*0510*/  LDG.E.64 R12, desc[UR4][R12.64] ;  /* 0x000000040c0c7981 */ /* 0x008f22000c1e1b00 */
[----:B------:R-:W1:Y:S01]  /*0520*/  MUFU.RCP R9, R2 ;  /* 0x0000000200097308 */ /* 0x000e620000001000 */
[----:B------:R-:W-:Y:S05]  /*0530*/  YIELD ;  /* 0x0000000000007946 */ /* 0x000fea0003800000 */
[----:B------:R-:W-:Y:S01]  /*0540*/  BSSY.RECONVERGENT B3, `(.L_x_144) ;  /* 0x000000d000037945 */ /* 0x000fe20003800200 */
[----:B--2---:R-:W-:-:S04]  /*0550*/  IMAD.WIDE R22, R3, 0x4, R28 ;  /* 0x0000000403167825 */ /* 0x004fc800078e021c */
[----:B-1----:R-:W-:-:S04]  /*0560*/  FFMA R0, R9, -R2, 1 ;  /* 0x3f80000009007423 */ /* 0x002fc80000000802 */
[----:B------:R-:W-:Y:S01]  /*0570*/  FFMA R9, R9, R0, R9 ;  /* 0x0000000009097223 */ /* 0x000fe20000000009 */
[----:B----4-:R-:W-:-:S04]  /*0580*/  FADD R10, R6, -R12 ;  /* 0x8000000c060a7221 */ /* 0x010fc80000000000 */
[----:B------:R-:W1:Y:S01]  /*0590*/  FCHK P0, R10, R2 ;  /* 0x000000020a007302 */ /* 0x000e620000000000 */
[----:B------:R-:W-:-:S04]  /*05a0*/  FFMA R11, R10, R9, RZ ;  /* 0x000000090a0b7223 */ /* 0x000fc800000000ff */
[----:B------:R-:W-:-:S04]  /*05b0*/  FFMA R0, R11, -R2, R10 ;  /* 0x800000020b007223 */ /* 0x000fc8000000000a */
[----:B------:R-:W-:Y:S01]  /*05c0*/  FFMA R0, R9, R0, R11 ;  /* 0x0000000009007223 */ /* 0x000fe2000000000b */
[----:B-1----:R-:W-:Y:S06]  /*05d0*/  @!P0 BRA `(.L_x_145) ;  /* 0x00000000000c8947 */ /* 0x002fec0003800000 */
[----:B------:R-:W-:Y:S02]  /*05e0*/  MOV R0, R2 ;  /* 0x0000000200007202 */ /* 0x000fe40000000f00 */
[----:B------:R-:W-:-:S07]  /*05f0*/  MOV R6, 0x610 ;  /* 0x0000061000067802 */ /* 0x000fce0000000f00 */
[----:B0-----:R-:W-:Y:S05]  /*0600*/  CALL.REL.NOINC `($__internal_2_$__cuda_sm3x_div_rn_noftz_f32_slowpath) ;  /* 0x0000000c00307944 */ /* 0x001fea0003c00000 */
.L_x_145:
[----:B------:R-:W-:Y:S05]  /*0610*/  BSYNC.RECONVERGENT B3 ;  /* 0x0000000000037941 */ /* 0x000fea0003800200 */
.L_x_144:
[----:B------:R-:W1:Y:S01]  /*0620*/  MUFU.RCP R6, R5 ;  /* 0x0000000500067308 */ /* 0x000e620000001000 */
[----:B------:R-:W-:Y:S01]  /*0630*/  FADD R10, R7, -R13 ;  /* 0x8000000d070a7221 */ /* 0x000fe20000000000 */
[----:B------:R-:W-:Y:S06]  /*0640*/  BSSY.RECONVERGENT B3, `(.L_x_146) ;  /* 0x000000d000037945 */ /* 0x000fec0003800200 */
[----:B------:R-:W2:Y:S08]  /*0650*/  FCHK P0, R10, R5 ;  /* 0x000000050a007302 */ /* 0x000eb00000000000 */
[----:B------:R3:W4:Y:S01]  /*0660*/  F2I.TRUNC.NTZ R12, R0 ;  /* 0x00000000000c7305 */ /* 0x000722000020f100 */
[----:B-1----:R-:W-:-:S04]  /*0670*/  FFMA R9, R6, -R5, 1 ;  /* 0x3f80000006097423 */ /* 0x002fc80000000805 */
[----:B------:R-:W-:-:S04]  /*0680*/  FFMA R9, R6, R9, R6 ;  /* 0x0000000906097223 */ /* 0x000fc80000000006 */
[----:B------:R-:W-:-:S04]  /*0690*/  FFMA R6, R10, R9, RZ ;  /* 0x000000090a067223 */ /* 0x000fc800000000ff */
[----:B------:R-:W-:-:S04]  /*06a0*/  FFMA R7, R6, -R5, R10 ;  /* 0x8000000506077223 */ /* 0x000fc8000000000a */
[----:B------:R-:W-:Y:S01]  /*06b0*/  FFMA R9, R9, R7, R6 ;  /* 0x0000000709097223 */ /* 0x000fe20000000006 */
[----:B--234-:R-:W-:Y:S06]  /*06c0*/  @!P0 BRA `(.L_x_147) ;  /* 0x0000000000108947 */ /* 0x01cfec0003800000 */
[----:B------:R-:W-:Y:S02]  /*06d0*/  MOV R0, R5 ;  /* 0x0000000500007202 */ /* 0x000fe40000000f00 */
[----:B------:R-:W-:-:S07]  /*06e0*/  MOV R6, 0x700 ;  /* 0x0000070000067802 */ /* 0x000fce0000000f00 */
[----:B0-----:R-:W-:Y:S05]  /*06f0*/  CALL.REL.NOINC `($__internal_2_$__cuda_sm3x_div_rn_noftz_f32_slowpath) ;  /* 0x0000000800f47944 */ /* 0x001fea0003c00000 */
[----:B------:R-:W-:-:S07]  /*0700*/  IMAD.MOV.U32 R9, RZ, RZ, R0 ;  /* 0x000000ffff097224 */ /* 0x000fce00078e0000 */
.L_x_147:
[----:B------:R-:W-:Y:S05]  /*0710*/  BSYNC.RECONVERGENT B3 ;  /* 0x0000000000037941 */ /* 0x000fea0003800200 */
.L_x_146:
[----:B------:R-:W1:Y:S01]  /*0720*/  F2I.TRUNC.NTZ R9, R9 ;  /* 0x0000000900097305 */ /* 0x000e62000020f100 */
[----:B------:R-:W-:Y:S01]  /*0730*/  HFMA2 R13, -RZ, RZ, 0, 5.9604644775390625e-08 ;  /* 0x00000001ff0d7431 */ /* 0x000fe200000001ff */
[----:B------:R-:W-:Y:S01]  /*0740*/  IADD3 R14, PT, PT, R14, 0x1, RZ ;  /* 0x000000010e0e7810 */ /* 0x000fe20007ffe0ff */
[----:B-1----:R-:W-:-:S04]  /*0750*/  IMAD R11, R9, UR6, R12 ;  /* 0x00000006090b7c24 */ /* 0x002fc8000f8e020c */
[----:B0-----:R-:W-:-:S05]  /*0760*/  IMAD.WIDE R6, R11, 0x4, R24 ;  /* 0x000000040b067825 */ /* 0x001fca00078e0218 */
[----:B------:R3:W-:Y:S01]  /*0770*/  REDG.E.ADD.STRONG.GPU desc[UR4][R6.64], R13 ;  /* 0x0000000d0600798e */ /* 0x0007e2000c12e104 */
[----:B------:R-:W-:Y:S02]  /*0780*/  ISETP.NE.AND P0, PT, R14, RZ, PT ;  /* 0x000000ff0e00720c */ /* 0x000fe40003f05270 */
[----:B------:R-:W-:Y:S01]  /*0790*/  IADD3 R3, PT, PT, R4, R3, RZ ;  /* 0x0000000304037210 */ /* 0x000fe20007ffe0ff */
[----:B------:R3:W-:Y:S10]  /*07a0*/  STG.E desc[UR4][R22.64], R11 ;  /* 0x0000000b16007986 */ /* 0x0007f4000c101904 */
[----:B------:R-:W-:Y:S05]  /*07b0*/  @P0 BRA `(.L_x_148) ;  /* 0xfffffffc00480947 */ /* 0x000fea000383ffff */
.L_x_143:
[----:B------:R-:W-:Y:S05]  /*07c0*/  BSYNC B2 ;  /* 0x0000000000027941 */ /* 0x000fea0003800000 */
.L_x_142:
[----:B---3--:R-:W0:Y:S01]  /*07d0*/  LDC.64 R12, c[0x0][0x398] ;  /* 0x0000e600ff0c7b82 */ /* 0x008e220000000a00 */
[----:B------:R-:W-:-:S07]  /*07e0*/  ISETP.GE.U32.AND P0, PT, R17, 0x3, PT ;  /* 0x000000031100780c */ /* 0x000fce0003f06070 */
[----:B------:R-:W1:Y:S08]  /*07f0*/  LDC.64 R24, c[0x0][0x380] ;  /* 0x0000e000ff187b82 */ /* 0x000e700000000a00 */
[----:B------:R-:W2:Y:S08]  /*0800*/  LDC.64 R14, c[0x0][0x390] ;  /* 0x0000e400ff0e7b82 */ /* 0x000eb00000000a00 */
[----:B------:R-:W3:Y:S01]  /*0810*/  LDC.64 R22, c[0x0][0x398] ;  /* 0x0000e600ff167b82 */ /* 0x000ee20000000a00 */
[----:B------:R-:W-:Y:S05]  /*0820*/  @!P0 EXIT ;  /* 0x000000000000894d */ /* 0x000fea0003800000 */
.L_x_165:
[----:B------:R-:W4:Y:S01]  /*0830*/  LDC.64 R16, c[0x0][0x388] ;  /* 0x0000e200ff107b82 */ /* 0x000f220000000a00 */
[----:B-1----:R-:W-:-:S05]  /*0840*/  IMAD.WIDE R28, R3, 0x10, R24 ;  /* 0x00000010031c7825 */ /* 0x002fca00078e0218 */
[----:B------:R-:W5:Y:S04]  /*0850*/  LDG.E.64 R6, desc[UR4][R28.64] ;  /* 0x000000041c067981 */ /* 0x000f68000c1e1b00 */
[----:B----4-:R-:W5:Y:S01]  /*0860*/  LDG.E.64 R16, desc[UR4][R16.64] ;  /* 0x0000000410107981 */ /* 0x010f62000c1e1b00 */
[----:B------:R-:W1:Y:S01]  /*0870*/  MUFU.RCP R9, R2 ;  /* 0x0000000200097308 */ /* 0x000e620000001000 */
[----:B------:R-:W-:Y:S05]  /*0880*/  YIELD ;  /* 0x0000000000007946 */ /* 0x000fea0003800000 */
[----:B------:R-:W-:Y:S01]  /*0890*/  BSSY.RECONVERGENT B2, `(.L_x_149) ;  /* 0x000000d000027945 */ /* 0x000fe20003800200 */
[----:B-1----:R-:W-:-:S04]  /*08a0*/  FFMA R0, R9, -R2, 1 ;  /* 0x3f80000009007423 */ /* 0x002fc80000000802 */
[----:B------:R-:W-:Y:S01]  /*08b0*/  FFMA R0, R9, R0, R9 ;  /* 0x0000000009007223 */ /* 0x000fe20000000009 */
[----:B-----5:R-:W-:-:S04]  /*08c0*/  FADD R10, R6, -R16 ;  /* 0x80000010060a7221 */ /* 0x020fc80000000000 */
[----:B------:R-:W1:Y:S01]  /*08d0*/  FCHK P0, R10, R2 ;  /* 0x000000020a007302 */ /* 0x000e620000000000 */
[----:B------:R-:W-:-:S04]  /*08e0*/  FFMA R9, R0, R10, RZ ;  /* 0x0000000a00097223 */ /* 0x000fc800000000ff */
[----:B------:R-:W-:-:S04]  /*08f0*/  FFMA R6, R9, -R2, R10 ;  /* 0x8000000209067223 */ /* 0x000fc8000000000a */
[----:B------:R-:W-:Y:S01]  /*0900*/  FFMA R18, R0, R6, R9 ;  /* 0x0000000600127223 */ /* 0x000fe20000000009 */
[----:B-1----:R-:W-:Y:S06]  /*0910*/  @!P0 BRA `(.L_x_150) ;  /* 0x0000000000108947 */ /* 0x002fec0003800000 */
[----:B------:R-:W-:Y:S02]  /*0920*/  MOV R0, R2 ;  /* 0x0000000200007202 */ /* 0x000fe40000000f00 */
[----:B------:R-:W-:-:S07]  /*0930*/  MOV R6, 0x950 ;  /* 0x0000095000067802 */ /* 0x000fce0000000f00 */
[----:B0-23--:R-:W-:Y:S05]  /*0940*/  CALL.REL.NOINC `($__internal_2_$__cuda_sm3x_div_rn_noftz_f32_slowpath) ;  /* 0x0000000800607944 */ /* 0x00dfea0003c00000 */
[----:B------:R-:W-:-:S07]  /*0950*/  IMAD.MOV.U32 R18, RZ, RZ, R0 ;  /* 0x000000ffff127224 */ /* 0x000fce00078e0000 */
.L_x_150:
[----:B------:R-:W-:Y:S05]  /*0960*/  BSYNC.RECONVERGENT B2 ;  /* 0x0000000000027941 */ /* 0x000fea0003800200 */
.L_x_149:
[----:B------:R-:W1:Y:S01]  /*0970*/  MUFU.RCP R0, R5 ;  /* 0x0000000500007308 */ /* 0x000e620000001000 */
[----:B------:R-:W-:Y:S01]  /*0980*/  FADD R10, R7, -R17 ;  /* 0x80000011070a7221 */ /* 0x000fe20000000000 */
[----:B------:R-:W-:Y:S06]  /*0990*/  BSSY.RECONVERGENT B2, `(.L_x_151) ;  /* 0x000000c000027945 */ /* 0x000fec0003800200 */
[----:B------:R-:W4:Y:S08]  /*09a0*/  FCHK P0, R10, R5 ;  /* 0x000000050a007302 */ /* 0x000f300000000000 */
[----:B------:R-:W0:Y:S01]  /*09b0*/  F2I.TRUNC.NTZ R18, R18 ;  /* 0x0000001200127305 */ /* 0x000e22000020f100 */
[----:B-1----:R-:W-:-:S04]  /*09c0*/  FFMA R9, R0, -R5, 1 ;  /* 0x3f80000000097423 */ /* 0x002fc80000000805 */
[----:B------:R-:W-:-:S04]  /*09d0*/  FFMA R0, R0, R9, R0 ;  /* 0x0000000900007223 */ /* 0x000fc80000000000 */
[----:B------:R-:W-:-:S04]  /*09e0*/  FFMA R6, R0, R10, RZ ;  /* 0x0000000a00067223 */ /* 0x000fc800000000ff */
[----:B------:R-:W-:-:S04]  /*09f0*/  FFMA R7, R6, -R5, R10 ;  /* 0x8000000506077223 */ /* 0x000fc8000000000a */
[----:B------:R-:W-:Y:S01]  /*0a00*/  FFMA R0, R0, R7, R6 ;  /* 0x0000000700007223 */ /* 0x000fe20000000006 */
[----:B0---4-:R-:W-:Y:S06]  /*0a10*/  @!P0 BRA `(.L_x_152) ;  /* 0x00000000000c8947 */ /* 0x011fec0003800000 */
[----:B------:R-:W-:Y:S02]  /*0a20*/  MOV R0, R5 ;  /* 0x0000000500007202 */ /* 0x000fe40000000f00 */
[----:B------:R-:W-:-:S07]  /*0a30*/  MOV R6, 0xa50 ;  /* 0x00000a5000067802 */ /* 0x000fce0000000f00 */
[----:B--23--:R-:W-:Y:S05]  /*0a40*/  CALL.REL.NOINC `($__internal_2_$__cuda_sm3x_div_rn_noftz_f32_slowpath) ;  /* 0x0000000800207944 */ /* 0x00cfea0003c00000 */
.L_x_152:
[----:B------:R-:W-:Y:S05]  /*0a50*/  BSYNC.RECONVERGENT B2 ;  /* 0x0000000000027941 */ /* 0x000fea0003800200 */
.L_x_151:
[----:B------:R-:W0:Y:S01]  /*0a60*/  F2I.TRUNC.NTZ R7, R0 ;  /* 0x0000000000077305 */ /* 0x000e22000020f100 */
[----:B------:R-:W1:Y:S01]  /*0a70*/  LDC.64 R16, c[0x0][0x388] ;  /* 0x0000e200ff107b82 */ /* 0x000e620000000a00 */
[----:B------:R-:W-:Y:S02]  /*0a80*/  HFMA2 R21, -RZ, RZ, 0, 5.9604644775390625e-08 ;  /* 0x00000001ff157431 */ /* 0x000fe400000001ff */
[----:B--2---:R-:W-:-:S04]  /*0a90*/  IMAD.WIDE R26, R3, 0x4, R14 ;  /* 0x00000004031a7825 */ /* 0x004fc800078e020e */
[----:B------:R-:W-:-:S04]  /*0aa0*/  IMAD.WIDE R28, R4, 0x10, R28 ;  /* 0x00000010041c7825 */ /* 0x000fc800078e021c */
[----:B0-----:R-:W-:-:S04]  /*0ab0*/  IMAD R11, R7, UR7, R18 ;  /* 0x00000007070b7c24 */ /* 0x001fc8000f8e0212 */
[----:B---3--:R-:W-:-:S05]  /*0ac0*/  IMAD.WIDE R8, R11, 0x4, R22 ;  /* 0x000000040b087825 */ /* 0x008fca00078e0216 */
[----:B------:R0:W-:Y:S04]  /*0ad0*/  REDG.E.ADD.STRONG.GPU desc[UR4][R8.64], R21 ;  /* 0x000000150800798e */ /* 0x0001e8000c12e104 */
[----:B------:R0:W-:Y:S04]  /*0ae0*/  STG.E desc[UR4][R26.64], R11 ;  /* 0x0000000b1a007986 */ /* 0x0001e8000c101904 */
[----:B------:R-:W2:Y:S04]  /*0af0*/  LDG.E.64 R6, desc[UR4][R28.64] ;  /* 0x000000041c067981 */ /* 0x000ea8000c1e1b00 */
[----:B-1----:R-:W2:Y:S01]  /*0b00*/  LDG.E.64 R16, desc[UR4][R16.64] ;  /* 0x0000000410107981 */ /* 0x002ea2000c1e1b00 */
[----:B------:R-:W1:Y:S01]  /*0b10*/  MUFU.RCP R19, R2 ;  /* 0x0000000200137308 */ /* 0x000e620000001000 */
[----:B------:R-:W-:Y:S01]  /*0b20*/  BSSY.RECONVERGENT B2, `(.L_x_153) ;  /* 0x000000d000027945 */ /* 0x000fe20003800200 */
[----:B-1----:R-:W-:-:S04]  /*0b30*/  FFMA R0, R19, -R2, 1 ;  /* 0x3f80000013007423 */ /* 0x002fc80000000802 */
[----:B------:R-:W-:Y:S01]  /*0b40*/  FFMA R0, R19, R0, R19 ;  /* 0x0000000013007223 */ /* 0x000fe20000000013 */
[----:B--2---:R-:W-:-:S04]  /*0b50*/  FADD R10, R6, -R16 ;  /* 0x80000010060a7221 */ /* 0x004fc80000000000 */
[----:B------:R-:W1:Y:S01]  /*0b60*/  FCHK P0, R10, R2 ;  /* 0x000000020a007302 */ /* 0x000e620000000000 */
[----:B------:R-:W-:-:S04]  /*0b70*/  FFMA R19, R0, R10, RZ ;  /* 0x0000000a00137223 */ /* 0x000fc800000000ff */
[----:B------:R-:W-:-:S04]  /*0b80*/  FFMA R6, R19, -R2, R10 ;  /* 0x8000000213067223 */ /* 0x000fc8000000000a */
[----:B------:R-:W-:Y:S01]  /*0b90*/  FFMA R18, R0, R6, R19 ;  /* 0x0000000600127223 */ /* 0x000fe20000000013 */
[----:B01----:R-:W-:Y:S06]  /*0ba0*/  @!P0 BRA `(.L_x_154) ;  /* 0x0000000000108947 */ /* 0x003fec0003800000 */
[----:B------:R-:W-:Y:S02]  /*0bb0*/  MOV R0, R2 ;  /* 0x0000000200007202 */ /* 0x000fe40000000f00 */
[----:B------:R-:W-:-:S07]  /*0bc0*/  MOV R6, 0xbe0 ;  /* 0x00000be000067802 */ /* 0x000fce0000000f00 */
[----:B------:R-:W-:Y:S05]  /*0bd0*/  CALL.REL.NOINC `($__internal_2_$__cuda_sm3x_div_rn_noftz_f32_slowpath) ;  /* 0x0000000400bc7944 */ /* 0x000fea0003c00000 */
[----:B------:R-:W-:-:S07]  /*0be0*/  MOV R18, R0 ;  /* 0x0000000000127202 */ /* 0x000fce0000000f00 */
.L_x_154:
[----:B------:R-:W-:Y:S05]  /*0bf0*/  BSYNC.RECONVERGENT B2 ;  /* 0x0000000000027941 */ /* 0x000fea0003800200 */
.L_x_153:
[----:B------:R-:W0:Y:S01]  /*0c00*/  MUFU.RCP R0, R5 ;  /* 0x0000000500007308 */ /* 0x000e220000001000 */
[----:B------:R-:W-:Y:S01]  /*0c10*/  FADD R10, R7, -R17 ;  /* 0x80000011070a7221 */ /* 0x000fe20000000000 */
[----:B------:R-:W-:Y:S06]  /*0c20*/  BSSY.RECONVERGENT B2, `(.L_x_155) ;  /* 0x000000c000027945 */ /* 0x000fec0003800200 */
[----:B------:R-:W1:Y:S08]  /*0c30*/  FCHK P0, R10, R5 ;  /* 0x000000050a007302 */ /* 0x000e700000000000 */
[----:B------:R-:W2:Y:S01]  /*0c40*/  F2I.TRUNC.NTZ R18, R18 ;  /* 0x0000001200127305 */ /* 0x000ea2000020f100 */
[----:B0-----:R-:W-:-:S04]  /*0c50*/  FFMA R9, R0, -R5, 1 ;  /* 0x3f80000000097423 */ /* 0x001fc80000000805 */
[----:B------:R-:W-:-:S04]  /*0c60*/  FFMA R0, R0, R9, R0 ;  /* 0x0000000900007223 */ /* 0x000fc80000000000 */
[----:B------:R-:W-:-:S04]  /*0c70*/  FFMA R6, R0, R10, RZ ;  /* 0x0000000a00067223 */ /* 0x000fc800000000ff */
[----:B------:R-:W-:-:S04]  /*0c80*/  FFMA R7, R6, -R5, R10 ;  /* 0x8000000506077223 */ /* 0x000fc8000000000a */
[----:B------:R-:W-:Y:S01]  /*0c90*/  FFMA R0, R0, R7, R6 ;  /* 0x0000000700007223 */ /* 0x000fe20000000006 */
[----:B-12---:R-:W-:Y:S06]  /*0ca0*/  @!P0 BRA `(.L_x_156) ;  /* 0x00000000000c8947 */ /* 0x006fec0003800000 */
[----:B------:R-:W-:Y:S01]  /*0cb0*/  IMAD.MOV.U32 R0, RZ, RZ, R5 ;  /* 0x000000ffff007224 */ /* 0x000fe200078e0005 */
[----:B------:R-:W-:-:S07]  /*0cc0*/  MOV R6, 0xce0 ;  /* 0x00000ce000067802 */ /* 0x000fce0000000f00 */
[----:B------:R-:W-:Y:S05]  /*0cd0*/  CALL.REL.NOINC `($__internal_2_$__cuda_sm3x_div_rn_noftz_f32_slowpath) ;  /* 0x00000004007c7944 */ /* 0x000fea0003c00000 */
.L_x_156:
[----:B------:R-:W-:Y:S05]  /*0ce0*/  BSYNC.RECONVERGENT B2 ;  /* 0x0000000000027941 */ /* 0x000fea0003800200 */
.L_x_155:
[----:B------:R-:W0:Y:S01]  /*0cf0*/  F2I.TRUNC.NTZ R7, R0 ;  /* 0x0000000000077305 */ /* 0x000e22000020f100 */
[----:B------:R-:W1:Y:S01]  /*0d00*/  LDC.64 R16, c[0x0][0x388] ;  /* 0x0000e200ff107b82 */ /* 0x000e620000000a00 */
[----:B------:R-:W-:Y:S02]  /*0d10*/  HFMA2 R21, -RZ, RZ, 0, 5.9604644775390625e-08 ;  /* 0x00000001ff157431 */ /* 0x000fe400000001ff */
[----:B------:R-:W-:-:S04]  /*0d20*/  IMAD.WIDE R26, R4, 0x4, R26 ;  /* 0x00000004041a7825 */ /* 0x000fc800078e021a */
[----:B------:R-:W-:-:S04]  /*0d30*/  IMAD.WIDE R28, R4, 0x10, R28 ;  /* 0x00000010041c7825 */ /* 0x000fc800078e021c */
[----:B0-----:R-:W-:-:S04]  /*0d40*/  IMAD R11, R7, UR7, R18 ;  /* 0x00000007070b7c24 */ /* 0x001fc8000f8e0212 */
[----:B------:R-:W-:-:S05]  /*0d50*/  IMAD.WIDE R8, R11, 0x4, R12 ;  /* 0x000000040b087825 */ /* 0x000fca00078e020c */
        /* <DEDUP_REMOVED lines=18> */
.L_x_158:
[----:B------:R-:W-:Y:S05]  /*0e80*/  BSYNC.RECONVERGENT B2 ;  /* 0x0000000000027941 */ /* 0x000fea0003800200 */
.L_x_157:
        /* <DEDUP_REMOVED lines=11> */
[----:B------:R-:W-:Y:S02]  /*0f40*/  MOV R0, R5 ;  /* 0x0000000500007202 */ /* 0x000fe40000000f00 */
[----:B------:R-:W-:-:S07]  /*0f50*/  MOV R6, 0xf70 ;  /* 0x00000f7000067802 */ /* 0x000fce0000000f00 */
[----:B------:R-:W-:Y:S05]  /*0f60*/  CALL.REL.NOINC `($__internal_2_$__cuda_sm3x_div_rn_noftz_f32_slowpath) ;  /* 0x0000000000d87944 */ /* 0x000fea0003c00000 */
.L_x_160:
[----:B------:R-:W-:Y:S05]  /*0f70*/  BSYNC.RECONVERGENT B2 ;  /* 0x0000000000027941 */ /* 0x000fea0003800200 */
.L_x_159:
[----:B------:R-:W0:Y:S01]  /*0f80*/  F2I.TRUNC.NTZ R7, R0 ;  /* 0x0000000000077305 */ /* 0x000e22000020f100 */
[----:B------:R-:W1:Y:S01]  /*0f90*/  LDC.64 R16, c[0x0][0x388] ;  /* 0x0000e200ff107b82 */ /* 0x000e620000000a00 */
[----:B------:R-:W-:Y:S02]  /*0fa0*/  IMAD.MOV.U32 R21, RZ, RZ, 0x1 ;  /* 0x00000001ff157424 */ /* 0x000fe400078e00ff */
[----:B------:R-:W-:-:S04]  /*0fb0*/  IMAD.WIDE R26, R4, 0x4, R26 ;  /* 0x00000004041a7825 */ /* 0x000fc800078e021a */
[----:B0-----:R-:W-:Y:S02]  /*0fc0*/  IMAD R11, R7, UR7, R18 ;  /* 0x00000007070b7c24 */ /* 0x001fe4000f8e0212 */
[----:B------:R-:W-:-:S04]  /*0fd0*/  IMAD.WIDE R6, R4, 0x10, R28 ;  /* 0x0000001004067825 */ /* 0x000fc800078e021c */
        /* <DEDUP_REMOVED lines=16> */
[----:B------:R-:W-:Y:S02]  /*10e0*/  MOV R0, R2 ;  /* 0x0000000200007202 */ /* 0x000fe40000000f00 */
[----:B------:R-:W-:-:S07]  /*10f0*/  MOV R6, 0x1110 ;  /* 0x0000111000067802 */ /* 0x000fce0000000f00 */
[----:B------:R-:W-:Y:S05]  /*1100*/  CALL.REL.NOINC `($__internal_2_$__cuda_sm3x_div_rn_noftz_f32_slowpath) ;  /* 0x0000000000707944 */ /* 0x000fea0003c00000 */
[----:B------:R-:W-:-:S07]  /*1110*/  MOV R18, R0 ;  /* 0x0000000000127202 */ /* 0x000fce0000000f00 */
.L_x_162:
[----:B------:R-:W-:Y:S05]  /*1120*/  BSYNC.RECONVERGENT B2 ;  /* 0x0000000000027941 */ /* 0x000fea0003800200 */
.L_x_161:
        /* <DEDUP_REMOVED lines=14> */
.L_x_164:
[----:B------:R-:W-:Y:S05]  /*1210*/  BSYNC.RECONVERGENT B2 ;  /* 0x0000000000027941 */ /* 0x000fea0003800200 */
.L_x_163:
[----:B------:R-:W0:Y:S01]  /*1220*/  F2I.TRUNC.NTZ R7, R0 ;  /* 0x0000000000077305 */ /* 0x000e22000020f100 */
[----:B------:R-:W-:Y:S02]  /*1230*/  HFMA2 R11, -RZ, RZ, 0, 5.9604644775390625e-08 ;  /* 0x00000001ff0b7431 */ /* 0x000fe400000001ff */
[----:B------:R-:W-:-:S04]  /*1240*/  IMAD.WIDE R26, R4, 0x4, R26 ;  /* 0x00000004041a7825 */ /* 0x000fc800078e021a */
[----:B0-----:R-:W-:-:S04]  /*1250*/  IMAD R9, R7, UR7, R18 ;  /* 0x0000000707097c24 */ /* 0x001fc8000f8e0212 */
[----:B------:R-:W-:-:S04]  /*1260*/  IMAD.WIDE R6, R9, 0x4, R12 ;  /* 0x0000000409067825 */ /* 0x000fc800078e020c */
[----:B------:R-:W-:Y:S01]  /*1270*/  IMAD R3, R4, 0x4, R3 ;  /* 0x0000000404037824 */ /* 0x000fe200078e0203 */
[----:B------:R4:W-:Y:S04]  /*1280*/  REDG.E.ADD.STRONG.GPU desc[UR4][R6.64], R11 ;  /* 0x0000000b0600798e */ /* 0x0009e8000c12e104 */
[----:B------:R4:W-:Y:S01]  /*1290*/  STG.E desc[UR4][R26.64], R9 ;  /* 0x000000091a007986 */ /* 0x0009e2000c101904 */
[----:B------:R-:W-:-:S13]  /*12a0*/  ISETP.GE.AND P0, PT, R3, UR8, PT ;  /* 0x0000000803007c0c */ /* 0x000fda000bf06270 */
[----:B----4-:R-:W-:Y:S05]  /*12b0*/  @!P0 BRA `(.L_x_165) ;  /* 0xfffffff4005c8947 */ /* 0x010fea000383ffff */
[----:B------:R-:W-:Y:S05]  /*12c0*/  EXIT ;  /* 0x000000000000794d */ /* 0x000fea0003800000 */
        .weak           $__internal_2_$__cuda_sm3x_div_rn_noftz_f32_slowpath
        .type           $__internal_2_$__cuda_sm3x_div_rn_noftz_f32_slowpath,@function
        .size           $__internal_2_$__cuda_sm3x_div_rn_noftz_f32_slowpath,(.L_x_255 - $__internal_2_$__cuda_sm3x_div_rn_noftz_f32_slowpath)
$__internal_2_$__cuda_sm3x_div_rn_noftz_f32_slowpath:
[----:B------:R-:W-:Y:S01]  /*12d0*/  SHF.R.U32.HI R8, RZ, 0x17, R0 ;  /* 0x00000017ff087819 */ /* 0x000fe20000011600 */
[----:B------:R-:W-:Y:S01]  /*12e0*/  BSSY.RECONVERGENT B0, `(.L_x_166) ;  /* 0x0000062000007945 */ /* 0x000fe20003800200 */
[----:B------:R-:W-:Y:S02]  /*12f0*/  SHF.R.U32.HI R21, RZ, 0x17, R10 ;  /* 0x00000017ff157819 */ /* 0x000fe4000001160a */
[----:B------:R-:W-:Y:S02]  /*1300*/  LOP3.LUT R8, R8, 0xff, RZ, 0xc0, !PT ;  /* 0x000000ff08087812 */ /* 0x000fe400078ec0ff */
[----:B------:R-:W-:Y:S02]  /*1310*/  LOP3.LUT R21, R21, 0xff, RZ, 0xc0, !PT ;  /* 0x000000ff15157812 */ /* 0x000fe400078ec0ff */
[----:B------:R-:W-:Y:S02]  /*1320*/  IADD3 R11, PT, PT, R8, -0x1, RZ ;  /* 0xffffffff080b7810 */ /* 0x000fe40007ffe0ff */
[----:B------:R-:W-:-:S02]  /*1330*/  IADD3 R16, PT, PT, R21, -0x1, RZ ;  /* 0xffffffff15107810 */ /* 0x000fc40007ffe0ff */
[----:B------:R-:W-:-:S04]  /*1340*/  ISETP.GT.U32.AND P0, PT, R11, 0xfd, PT ;  /* 0x000000fd0b00780c */ /* 0x000fc80003f04070 */
[----:B------:R-:W-:-:S13]  /*1350*/  ISETP.GT.U32.OR P0, PT, R16, 0xfd, P0 ;  /* 0x000000fd1000780c */ /* 0x000fda0000704470 */
[----:B------:R-:W-:Y:S01]  /*1360*/  @!P0 MOV R9, RZ ;  /* 0x000000ff00098202 */ /* 0x000fe20000000f00 */
[----:B------:R-:W-:Y:S06]  /*1370*/  @!P0 BRA `(.L_x_167) ;  /* 0x00000000005c8947 */ /* 0x000fec0003800000 */
[----:B------:R-:W-:Y:S02]  /*1380*/  FSETP.GTU.FTZ.AND P0, PT, |R10|, +INF , PT ;  /* 0x7f8000000a00780b */ /* 0x000fe40003f1c200 */
[----:B------:R-:W-:-:S04]  /*1390*/  FSETP.GTU.FTZ.AND P1, PT, |R0|, +INF , PT ;  /* 0x7f8000000000780b */ /* 0x000fc80003f3c200 */
[----:B------:R-:W-:-:S13]  /*13a0*/  PLOP3.LUT P0, PT, P0, P1, PT, 0xf8, 0x8f ;  /* 0x00000000008f781c */ /* 0x000fda0000703f70 */
[----:B------:R-:W-:Y:S05]  /*13b0*/  @P0 BRA `(.L_x_168) ;  /* 0x00000004004c0947 */ /* 0x000fea0003800000 */
[----:B------:R-:W-:-:S13]  /*13c0*/  LOP3.LUT P0, RZ, R0, 0x7fffffff, R10, 0xc8, !PT ;  /* 0x7fffffff00ff7812 */ /* 0x000fda000780c80a */
[----:B------:R-:W-:Y:S05]  /*13d0*/  @!P0 BRA `(.L_x_169) ;  /* 0x00000004003c8947 */ /* 0x000fea0003800000 */
[----:B------:R-:W-:Y:S02]  /*13e0*/  FSETP.NEU.FTZ.AND P2, PT, |R10|, +INF , PT ;  /* 0x7f8000000a00780b */ /* 0x000fe40003f5d200 */
        /* <DEDUP_REMOVED lines=11> */
[----:B------:R-:W-:Y:S01]  /*14a0*/  @P0 MOV R9, RZ ;  /* 0x000000ff00090202 */ /* 0x000fe20000000f00 */
[----:B------:R-:W-:Y:S01]  /*14b0*/  @!P0 FFMA R10, R10, 1.84467440737095516160e+19, RZ ;  /* 0x5f8000000a0a8823 */ /* 0x000fe200000000ff */
[----:B------:R-:W-:Y:S01]  /*14c0*/  @!P0 MOV R9, 0xffffffc0 ;  /* 0xffffffc000098802 */ /* 0x000fe20000000f00 */
[----:B------:R-:W-:-:S04]  /*14d0*/  @!P1 FFMA R0, R0, 1.84467440737095516160e+19, RZ ;  /* 0x5f80000000009823 */ /* 0x000fc800000000ff */
[----:B------:R-:W-:-:S07]  /*14e0*/  @!P1 VIADD R9, R9, 0x40 ;  /* 0x0000004009099836 */ /* 0x000fce0000000000 */
.L_x_167:
[----:B------:R-:W-:Y:S01]  /*14f0*/  LEA R11, R8, 0xc0800000, 0x17 ;  /* 0xc0800000080b7811 */ /* 0x000fe200078eb8ff */
[----:B------:R-:W-:Y:S01]  /*1500*/  BSSY.RECONVERGENT B1, `(.L_x_172) ;  /* 0x0000036000017945 */ /* 0x000fe20003800200 */
[----:B------:R-:W-:Y:S02]  /*1510*/  IADD3 R21, PT, PT, R21, -0x7f, RZ ;  /* 0xffffff8115157810 */ /* 0x000fe40007ffe0ff */
[----:B------:R-:W-:-:S04]  /*1520*/  IADD3 R20, PT, PT, -R11, R0, RZ ;  /* 0x000000000b147210 */ /* 0x000fc80007ffe1ff */
[----:B------:R-:W0:Y:S01]  /*1530*/  MUFU.RCP R0, R20 ;  /* 0x0000001400007308 */ /* 0x000e220000001000 */
[----:B------:R-:W-:-:S04]  /*1540*/  FADD.FTZ R19, -R20, -RZ ;  /* 0x800000ff14137221 */ /* 0x000fc80000010100 */
[----:B0-----:R-:W-:-:S04]  /*1550*/  FFMA R11, R0, R19, 1 ;  /* 0x3f800000000b7423 */ /* 0x001fc80000000013 */
[----:B------:R-:W-:Y:S01]  /*1560*/  FFMA R11, R0, R11, R0 ;  /* 0x0000000b000b7223 */ /* 0x000fe20000000000 */
[----:B------:R-:W-:-:S04]  /*1570*/  IMAD R0, R21, -0x800000, R10 ;  /* 0xff80000015007824 */ /* 0x000fc800078e020a */
[----:B------:R-:W-:-:S04]  /*1580*/  FFMA R10, R0, R11, RZ ;  /* 0x0000000b000a7223 */ /* 0x000fc800000000ff */
[----:B------:R-:W-:-:S04]  /*1590*/  FFMA R16, R19, R10, R0 ;  /* 0x0000000a13107223 */ /* 0x000fc80000000000 */
[----:B------:R-:W-:Y:S01]  /*15a0*/  FFMA R16, R11, R16, R10 ;  /* 0x000000100b107223 */ /* 0x000fe2000000000a */
[----:B------:R-:W-:-:S03]  /*15b0*/  IADD3 R10, PT, PT, R21, 0x7f, -R8 ;  /* 0x0000007f150a7810 */ /* 0x000fc60007ffe808 */
[----:B------:R-:W-:Y:S01]  /*15c0*/  FFMA R19, R19, R16, R0 ;  /* 0x0000001013137223 */ /* 0x000fe20000000000 */
[----:B------:R-:W-:-:S03]  /*15d0*/  IADD3 R9, PT, PT, R10, R9, RZ ;  /* 0x000000090a097210 */ /* 0x000fc60007ffe0ff */
[----:B------:R-:W-:-:S05]  /*15e0*/  FFMA R0, R11, R19, R16 ;  /* 0x000000130b007223 */ /* 0x000fca0000000010 */
[----:B------:R-:W-:-:S04]  /*15f0*/  SHF.R.U32.HI R8, RZ, 0x17, R0 ;  /* 0x00000017ff087819 */ /* 0x000fc80000011600 */
[----:B------:R-:W-:-:S04]  /*1600*/  LOP3.LUT R8, R8, 0xff, RZ, 0xc0, !PT ;  /* 0x000000ff08087812 */ /* 0x000fc800078ec0ff */
[----:B------:R-:W-:-:S04]  /*1610*/  IADD3 R8, PT, PT, R8, R9, RZ ;  /* 0x0000000908087210 */ /* 0x000fc80007ffe0ff */
[----:B------:R-:W-:-:S04]  /*1620*/  IADD3 R10, PT, PT, R8, -0x1, RZ ;  /* 0xffffffff080a7810 */ /* 0x000fc80007ffe0ff */
        /* <DEDUP_REMOVED lines=10> */
[CCC-:B------:R-:W-:Y:S01]  /*16d0*/  FFMA.RP R10, R11.reuse, R19.reuse, R16.reuse ;  /* 0x000000130b0a7223 */ /* 0x1c0fe20000008010 */
[----:B------:R-:W-:Y:S01]  /*16e0*/  FFMA.RM R19, R11, R19, R16 ;  /* 0x000000130b137223 */ /* 0x000fe20000004010 */
[C---:B------:R-:W-:Y:S01]  /*16f0*/  VIADD R11, R8.reuse, 0x20 ;  /* 0x00000020080b7836 */ /* 0x040fe20000000000 */
[C---:B------:R-:W-:Y:S02]  /*1700*/  ISETP.NE.AND P2, PT, R8.reuse, RZ, PT ;  /* 0x000000ff0800720c */ /* 0x040fe40003f45270 */
[----:B------:R-:W-:Y:S02]  /*1710*/  LOP3.LUT R9, R9, 0x7fffff, RZ, 0xc0, !PT ;  /* 0x007fffff09097812 */ /* 0x000fe400078ec0ff */
[----:B------:R-:W-:Y:S02]  /*1720*/  ISETP.NE.AND P1, PT, R8, RZ, PT ;  /* 0x000000ff0800720c */ /* 0x000fe40003f25270 */
[----:B------:R-:W-:-:S02]  /*1730*/  LOP3.LUT R16, R9, 0x800000, RZ, 0xfc, !PT ;  /* 0x0080000009107812 */ /* 0x000fc400078efcff */
[----:B------:R-:W-:Y:S02]  /*1740*/  IADD3 R8, PT, PT, -R8, RZ, RZ ;  /* 0x000000ff08087210 */ /* 0x000fe40007ffe1ff */
[----:B------:R-:W-:Y:S02]  /*1750*/  SHF.L.U32 R11, R16, R11, RZ ;  /* 0x0000000b100b7219 */ /* 0x000fe400000006ff */
[----:B------:R-:W-:Y:S02]  /*1760*/  FSETP.NEU.FTZ.AND P0, PT, R10, R19, PT ;  /* 0x000000130a00720b */ /* 0x000fe40003f1d000 */
[----:B------:R-:W-:Y:S02]  /*1770*/  SEL R9, R8, RZ, P2 ;  /* 0x000000ff08097207 */ /* 0x000fe40001000000 */
[----:B------:R-:W-:Y:S02]  /*1780*/  ISETP.NE.AND P1, PT, R11, RZ, P1 ;  /* 0x000000ff0b00720c */ /* 0x000fe40000f25270 */
[----:B------:R-:W-:-:S02]  /*1790*/  SHF.R.U32.HI R11, RZ, R9, R16 ;  /* 0x00000009ff0b7219 */ /* 0x000fc40000011610 */
[----:B------:R-:W-:Y:S02]  /*17a0*/  PLOP3.LUT P0, PT, P0, P1, PT, 0xf8, 0x8f ;  /* 0x00000000008f781c */ /* 0x000fe40000703f70 */
[----:B------:R-:W-:Y:S02]  /*17b0*/  SHF.R.U32.HI R9, RZ, 0x1, R11 ;  /* 0x00000001ff097819 */ /* 0x000fe4000001160b */
[----:B------:R-:W-:-:S04]  /*17c0*/  SEL R8, RZ, 0x1, !P0 ;  /* 0x00000001ff087807 */ /* 0x000fc80004000000 */
[----:B------:R-:W-:-:S04]  /*17d0*/  LOP3.LUT R8, R8, 0x1, R9, 0xf8, !PT ;  /* 0x0000000108087812 */ /* 0x000fc800078ef809 */
[----:B------:R-:W-:-:S04]  /*17e0*/  LOP3.LUT R8, R8, R11, RZ, 0xc0, !PT ;  /* 0x0000000b08087212 */ /* 0x000fc800078ec0ff */
[----:B------:R-:W-:-:S04]  /*17f0*/  IADD3 R9, PT, PT, R9, R8, RZ ;  /* 0x0000000809097210 */ /* 0x000fc80007ffe0ff */
[----:B------:R-:W-:Y:S01]  /*1800*/  LOP3.LUT R0, R9, R0, RZ, 0xfc, !PT ;  /* 0x0000000009007212 */ /* 0x000fe200078efcff */
[----:B------:R-:W-:Y:S06]  /*1810*/  BRA `(.L_x_175) ;  /* 0x0000000000107947 */ /* 0x000fec0003800000 */
.L_x_174:
[----:B------:R-:W-:-:S04]  /*1820*/  LOP3.LUT R0, R0, 0x80000000, RZ, 0xc0, !PT ;  /* 0x8000000000007812 */ /* 0x000fc800078ec0ff */
[----:B------:R-:W-:Y:S01]  /*1830*/  LOP3.LUT R0, R0, 0x7f800000, RZ, 0xfc, !PT ;  /* 0x7f80000000007812 */ /* 0x000fe200078efcff */
[----:B------:R-:W-:Y:S06]  /*1840*/  BRA `(.L_x_175) ;  /* 0x0000000000047947 */ /* 0x000fec0003800000 */
.L_x_173:
[----:B------:R-:W-:-:S07]  /*1850*/  LEA R0, R9, R0, 0x17 ;  /* 0x0000000009007211 */ /* 0x000fce00078eb8ff */
.L_x_175:
[----:B------:R-:W-:Y:S05]  /*1860*/  BSYNC.RECONVERGENT B1 ;  /* 0x0000000000017941 */ /* 0x000fea0003800200 */
.L_x_172:
[----:B------:R-:W-:Y:S05]  /*1870*/  BRA `(.L_x_176) ;  /* 0x0000000000207947 */ /* 0x000fea0003800000 */
.L_x_171:
[----:B------:R-:W-:-:S04]  /*1880*/  LOP3.LUT R0, R0, 0x80000000, R10, 0x48, !PT ;  /* 0x8000000000007812 */ /* 0x000fc800078e480a */
[----:B------:R-:W-:Y:S01]  /*1890*/  LOP3.LUT R0, R0, 0x7f800000, RZ, 0xfc, !PT ;  /* 0x7f80000000007812 */ /* 0x000fe200078efcff */
[----:B------:R-:W-:Y:S06]  /*18a0*/  BRA `(.L_x_176) ;  /* 0x0000000000147947 */ /* 0x000fec0003800000 */
.L_x_170:
[----:B------:R-:W-:Y:S01]  /*18b0*/  LOP3.LUT R0, R0, 0x80000000, R10, 0x48, !PT ;  /* 0x8000000000007812 */ /* 0x000fe200078e480a */
[----:B------:R-:W-:Y:S06]  /*18c0*/  BRA `(.L_x_176) ;  /* 0x00000000000c7947 */ /* 0x000fec0003800000 */
.L_x_169:
[----:B------:R-:W0:Y:S01]  /*18d0*/  MUFU.RSQ R0, -QNAN ;  /* 0xffc0000000007908 */ /* 0x000e220000001400 */
[----:B------:R-:W-:Y:S05]  /*18e0*/  BRA `(.L_x_176) ;  /* 0x0000000000047947 */ /* 0x000fea0003800000 */
.L_x_168:
[----:B------:R-:W-:-:S07]  /*18f0*/  FADD.FTZ R0, R10, R0 ;  /* 0x000000000a007221 */ /* 0x000fce0000010000 */
.L_x_176:
[----:B------:R-:W-:Y:S05]  /*1900*/  BSYNC.RECONVERGENT B0 ;  /* 0x0000000000007941 */ /* 0x000fea0003800200 */
.L_x_166:
[----:B------:R-:W-:Y:S01]  /*1910*/  HFMA2 R9, -RZ, RZ, 0, 0 ;  /* 0x00000000ff097431 */ /* 0x000fe200000001ff */
[----:B------:R-:W-:-:S04]  /*1920*/  MOV R8, R6 ;  /* 0x0000000600087202 */ /* 0x000fc80000000f00 */
[----:B0-----:R-:W-:Y:S05]  /*1930*/  RET.REL.NODEC R8 `(_Z11precompute2P6float4S0_PiS1_iiii) ;  /* 0xffffffe408b07950 */ /* 0x001fea0003c3ffff */
.L_x_177:
        /* <DEDUP_REMOVED lines=12> */
.L_x_255:


//--------------------- .text._Z14build_quadtreePiS_iP6float4S_S_S_S1_ii --------------------------
	.section	.text._Z14build_quadtreePiS_iP6float4S_S_S_S1_ii,"ax",@progbits
	.align	128
        .global         _Z14build_quadtreePiS_iP6float4S_S_S_S1_ii
        .type           _Z14build_quadtreePiS_iP6float4S_S_S_S1_ii,@function
        .size           _Z14build_quadtreePiS_iP6float4S_S_S_S1_ii,(.L_x_263 - _Z14build_quadtreePiS_iP6float4S_S_S_S1_ii)
        .other          _Z14build_quadtreePiS_iP6float4S_S_S_S1_ii,@"STO_CUDA_ENTRY STV_DEFAULT"
_Z14build_quadtreePiS_iP6float4S_S_S_S1_ii:
.text._Z14build_quadtreePiS_iP6float4S_S_S_S1_ii:
[----:B------:R-:W0:Y:S01]  /*0000*/  LDC R1, c[0x0][0x37c] ;  /* 0x0000df00ff017b82 */ /* 0x000e220000000800 */
[----:B------:R-:W1:Y:S01]  /*0010*/  S2R R0, SR_TID.X ;  /* 0x0000000000007919 */ /* 0x000e620000002100 */
[----:B------:R-:W1:Y:S06]  /*0020*/  LDCU UR8, c[0x0][0x390] ;  /* 0x00007200ff0877ac */ /* 0x000e6c0008000800 */
[----:B------:R-:W-:Y:S01]  /*0030*/  S2UR UR40, SR_CTAID.X ;  /* 0x00000000002879c3 */ /* 0x000fe20000002500 */
[----:B0-----:R-:W-:Y:S01]  /*0040*/  VIADD R1, R1, 0xffffffd0 ;  /* 0xffffffd001017836 */ /* 0x001fe20000000000 */
[----:B------:R-:W0:Y:S04]  /*0050*/  LDCU UR4, c[0x0][0x2f8] ;  /* 0x00005f00ff0477ac */ /* 0x000e280008000800 */
[----:B------:R-:W-:Y:S01]  /*0060*/  R2UR UR41, R1 ;  /* 0x00000000012972ca */ /* 0x000fe200000e0000 */
[----:B------:R-:W2:Y:S01]  /*0070*/  LDCU UR5, c[0x0][0x2fc] ;  /* 0x00005f80ff0577ac */ /* 0x000ea20008000800 */
[----:B------:R-:W3:Y:S01]  /*0080*/  S2UR UR6, SR_CTAID.Y ;  /* 0x00000000000679c3 */ /* 0x000ee20000002600 */
[----:B------:R-:W3:Y:S10]  /*0090*/  LDCU UR7, c[0x0][0x370] ;  /* 0x00006e00ff0777ac */ /* 0x000ef40008000800 */
[----:B0-----:R-:W-:-:S04]  /*00a0*/  UIADD3 UR41, UP0, UPT, UR41, UR4, URZ ;  /* 0x0000000429297290 */ /* 0x001fc8000ff1e0ff */
[----:B--2---:R-:W-:Y:S01]  /*00b0*/  UIADD3.X UR42, UPT, UPT, URZ, UR5, URZ, UP0, !UPT ;  /* 0x00000005ff2a7290 */ /* 0x004fe200087fe4ff */
[----:B-1----:R-:W-:Y:S01]  /*00c0*/  ISETP.GE.AND P0, PT, R0, UR8, PT ;  /* 0x0000000800007c0c */ /* 0x002fe2000bf06270 */
[----:B---3--:R-:W-:-:S12]  /*00d0*/  UIMAD UR40, UR6, UR7, UR40 ;  /* 0x00000007062872a4 */ /* 0x008fd8000f8e0228 */
[----:B------:R-:W-:Y:S05]  /*00e0*/  @P0 EXIT ;  /* 0x000000000000094d */ /* 0x000fea0003800000 */
[----:B------:R-:W0:Y:S01]  /*00f0*/  LDCU.128 UR4, c[0x0][0x380] ;  /* 0x00007000ff0477ac */ /* 0x000e220008000c00 */
[----:B------:R-:W-:Y:S01]  /*0100*/  IMAD.U32 R3, RZ, RZ, UR8 ;  /* 0x00000008ff037e24 */ /* 0x000fe2000f8e00ff */
[----:B------:R-:W1:Y:S03]  /*0110*/  LDCU.64 UR36, c[0x0][0x358] ;  /* 0x00006b00ff2477ac */ /* 0x000e660008000a00 */
[----:B------:R-:W-:Y:S01]  /*0120*/  IMAD R3, R3, UR40, R0 ;  /* 0x0000002803037c24 */ /* 0x000fe2000f8e0200 */
[----:B0-----:R-:W-:Y:S01]  /*0130*/  MOV R4, UR4 ;  /* 0x0000000400047c02 */ /* 0x001fe20008000f00 */
[----:B------:R-:W-:-:S04]  /*0140*/  IMAD.U32 R5, RZ, RZ, UR5 ;  /* 0x00000005ff057e24 */ /* 0x000fc8000f8e00ff */
[----:B------:R-:W-:-:S05]  /*0150*/  IMAD.WIDE.U32 R4, R3, 0x4, R4 ;  /* 0x0000000403047825 */ /* 0x000fca00078e0004 */
[----:B-1----:R0:W5:Y:S01]  /*0160*/  LDG.E R3, desc[UR36][R4.64] ;  /* 0x0000002404037981 */ /* 0x002162000c1e1900 */
[----:B------:R-:W1:Y:S01]  /*0170*/  LDCU UR4, c[0x0][0x3c0] ;  /* 0x00007800ff0477ac */ /* 0x000e620008000800 */
[----:B------:R-:W-:Y:S01]  /*0180*/  BSSY B0, `(.L_x_178) ;  /* 0x00000da000007945 */ /* 0x000fe20003800000 */
[----:B------:R-:W-:Y:S01]  /*0190*/  IMAD.MOV.U32 R10, RZ, RZ, 0x1 ;  /* 0x00000001ff0a7424 */ /* 0x000fe200078e00ff */
[----:B------:R-:W-:Y:S01]  /*01a0*/  UIMAD.WIDE UR38, UR40, 0x4, UR6 ;  /* 0x00000004282678a5 */ /* 0x000fe2000f8e0206 */
[----:B01----:R-:W-:-:S11]  /*01b0*/  MOV R2, UR4 ;  /* 0x0000000400027c02 */ /* 0x003fd60008000f00 */
.L_x_194:
[----:B0-----:R-:W-:Y:S02]  /*01c0*/  IMAD.U32 R9, RZ, RZ, UR39 ;  /* 0x00000027ff097e24 */ /* 0x001fe4000f8e00ff */
[----:B------:R-:W-:-:S05]  /*01d0*/  IMAD.U32 R8, RZ, RZ, UR38 ;  /* 0x00000026ff087e24 */ /* 0x000fca000f8e00ff */
[----:B------:R-:W2:Y:S01]  /*01e0*/  LDG.E R9, desc[UR36][R8.64] ;  /* 0x0000002408097981 */ /* 0x000ea2000c1e1900 */
[----:B------:R-:W-:Y:S05]  /*01f0*/  YIELD ;  /* 0x0000000000007946 */ /* 0x000fea0003800000 */
[----:B--2---:R-:W-:-:S13]  /*0200*/  ISETP.GE.AND P0, PT, R0, R9, PT ;  /* 0x000000090000720c */ /* 0x004fda0003f06270 */
[----:B-----5:R-:W-:Y:S05]  /*0210*/  @P0 EXIT ;  /* 0x000000000000094d */ /* 0x020fea0003800000 */
[----:B------:R-:W0:Y:S01]  /*0220*/  LDC R13, c[0x0][0x3c0] ;  /* 0x0000f000ff0d7b82 */ /* 0x000e220000000800 */
[C---:B-----5:R-:W-:Y:S02]  /*0230*/  ISETP.GT.AND P1, PT, R3.reuse, -0x1, PT ;  /* 0xffffffff0300780c */ /* 0x060fe40003f24270 */
[----:B0-----:R-:W-:-:S13]  /*0240*/  ISETP.GE.AND P0, PT, R3, R13, PT ;  /* 0x0000000d0300720c */ /* 0x001fda0003f06270 */
[----:B------:R-:W-:Y:S05]  /*0250*/  @!P0 BRA P1, `(.L_x_179) ;  /* 0x0000000000248947 */ /* 0x000fea0000800000 */
[----:B------:R-:W0:Y:S01]  /*0260*/  LDCU UR4, c[0x0][0x360] ;  /* 0x00006c00ff0477ac */ /* 0x000e220008000800 */
[----:B------:R-:W1:Y:S01]  /*0270*/  LDC.64 R8, c[0x0][0x380] ;  /* 0x0000e000ff087b82 */ /* 0x000e620000000a00 */
[----:B------:R-:W2:Y:S01]  /*0280*/  LDCU UR5, c[0x0][0x390] ;  /* 0x00007200ff0577ac */ /* 0x000ea20008000800 */
[----:B0-----:R-:W-:Y:S01]  /*0290*/  IADD3 R0, PT, PT, R0, UR4, RZ ;  /* 0x0000000400007c10 */ /* 0x001fe2000fffe0ff */
[----:B--2---:R-:W-:-:S04]  /*02a0*/  IMAD.U32 R3, RZ, RZ, UR5 ;  /* 0x00000005ff037e24 */ /* 0x004fc8000f8e00ff */
[----:B------:R-:W-:-:S04]  /*02b0*/  IMAD R3, R3, UR40, R0 ;  /* 0x0000002803037c24 */ /* 0x000fc8000f8e0200 */
[----:B-1----:R-:W-:-:S05]  /*02c0*/  IMAD.WIDE R8, R3, 0x4, R8 ;  /* 0x0000000403087825 */ /* 0x002fca00078e0208 */
[----:B------:R0:W5:Y:S01]  /*02d0*/  LDG.E R3, desc[UR36][R8.64] ;  /* 0x0000002408037981 */ /* 0x000162000c1e1900 */
[----:B------:R-:W-:Y:S05]  /*02e0*/  BRA `(.L_x_180) ;  /* 0x0000000800fc7947 */ /* 0x000fea0003800000 */
.L_x_179:
[----:B------:R-:W-:-:S13]  /*02f0*/  LOP3.LUT P0, RZ, R10, 0xff, RZ, 0xc0, !PT ;  /* 0x000000ff0aff7812 */ /* 0x000fda000780c0ff */
[----:B------:R-:W0:Y:S08]  /*0300*/  @!P0 LDC.64 R8, c[0x0][0x3a8] ;  /* 0x0000ea00ff088b82 */ /* 0x000e300000000a00 */
[----:B------:R-:W1:Y:S08]  /*0310*/  @P0 LDC R12, c[0x0][0x3c0] ;  /* 0x0000f000ff0c0b82 */ /* 0x000e700000000800 */
[----:B------:R-:W2:Y:S01]  /*0320*/  @P0 LDC.64 R10, c[0x0][0x3b8] ;  /* 0x0000ee00ff0a0b82 */ /* 0x000ea20000000a00 */
[----:B0-----:R-:W-:-:S05]  /*0330*/  @!P0 IMAD.WIDE R8, R2, 0x4, R8 ;  /* 0x0000000402088825 */ /* 0x001fca00078e0208 */
[----:B------:R-:W1:Y:S04]  /*0340*/  @!P0 LDG.E R12, desc[UR36][R8.64] ;  /* 0x00000024080c8981 */ /* 0x000e68000c1e1900 */
[----:B--2---:R0:W5:Y:S01]  /*0350*/  @P0 LDG.E.128 R4, desc[UR36][R10.64] ;  /* 0x000000240a040981 */ /* 0x004162000c1e1d00 */
[----:B------:R-:W-:Y:S01]  /*0360*/  BSSY B1, `(.L_x_181) ;  /* 0x000002a000017945 */ /* 0x000fe20003800000 */
[----:B-1----:R-:W-:-:S13]  /*0370*/  ISETP.GE.AND P0, PT, R12, R13, PT ;  /* 0x0000000d0c00720c */ /* 0x002fda0003f06270 */
[----:B0-----:R-:W-:Y:S05]  /*0380*/  @!P0 BRA `(.L_x_182) ;  /* 0x00000000009c8947 */ /* 0x001fea0003800000 */
[----:B------:R-:W0:Y:S01]  /*0390*/  LDC.64 R14, c[0x0][0x398] ;  /* 0x0000e600ff0e7b82 */ /* 0x000e220000000a00 */
[----:B------:R-:W-:Y:S07]  /*03a0*/  BSSY B2, `(.L_x_183) ;  /* 0x0000024000027945 */ /* 0x000fee0003800000 */
[----:B------:R-:W1:Y:S08]  /*03b0*/  LDC.64 R16, c[0x0][0x3a8] ;  /* 0x0000ea00ff107b82 */ /* 0x000e700000000a00 */
[----:B------:R-:W2:Y:S01]  /*03c0*/  LDC.64 R18, c[0x0][0x3b0] ;  /* 0x0000ec00ff127b82 */ /* 0x000ea20000000a00 */
[----:B0-----:R-:W-:-:S07]  /*03d0*/  IMAD.WIDE.U32 R20, R3, 0x10, R14 ;  /* 0x0000001003147825 */ /* 0x001fce00078e000e */
.L_x_184:
[----:B------:R-:W3:Y:S01]  /*03e0*/  LDG.E.128 R8, desc[UR36][R20.64] ;  /* 0x0000002414087981 */ /* 0x000ee2000c1e1d00 */
[----:B------:R-:W-:Y:S01]  /*03f0*/  IMAD.WIDE R22, R12, 0x10, R14 ;  /* 0x000000100c167825 */ /* 0x000fe200078e020e */
[----:B------:R-:W-:Y:S05]  /*0400*/  YIELD ;  /* 0x0000000000007946 */ /* 0x000fea0003800000 */
[----:B---3--:R-:W-:-:S05]  /*0410*/  FMUL R27, R8, R11 ;  /* 0x0000000b081b7220 */ /* 0x008fca0000400000 */
[----:B-----5:R-:W5:Y:S04]  /*0420*/  ATOMG.E.ADD.F32.FTZ.RN.STRONG.GPU PT, RZ, desc[UR36][R22.64], R27 ;  /* 0x8000001b16ff79a3 */ /* 0x020f68000c1ef324 */
[----:B------:R-:W3:Y:S04]  /*0430*/  LDG.E R2, desc[UR36][R20.64+0x4] ;  /* 0x0000042414027981 */ /* 0x000ee8000c1e1900 */
[----:B------:R-:W3:Y:S02]  /*0440*/  LDG.E R11, desc[UR36][R20.64+0xc] ;  /* 0x00000c24140b7981 */ /* 0x000ee4000c1e1900 */
[----:B---3--:R-:W-:-:S05]  /*0450*/  FMUL R29, R2, R11 ;  /* 0x0000000b021d7220 */ /* 0x008fca0000400000 */
[----:B------:R0:W5:Y:S04]  /*0460*/  ATOMG.E.ADD.F32.FTZ.RN.STRONG.GPU PT, RZ, desc[UR36][R22.64+0x4], R29 ;  /* 0x8000041d16ff79a3 */ /* 0x000168000c1ef324 */
[----:B------:R-:W3:Y:S01]  /*0470*/  LDG.E R25, desc[UR36][R20.64+0xc] ;  /* 0x00000c2414197981 */ /* 0x000ee2000c1e1900 */
[----:B------:R-:W-:Y:S01]  /*0480*/  FADD R2, R7, R5 ;  /* 0x0000000507027221 */ /* 0x000fe20000000000 */
[----:B------:R-:W-:-:S03]  /*0490*/  FADD R11, R6, R4 ;  /* 0x00000004060b7221 */ /* 0x000fc60000000000 */
[----:B------:R-:W-:Y:S01]  /*04a0*/  FMUL R2, R2, 0.5 ;  /* 0x3f00000002027820 */ /* 0x000fe20000400000 */
[----:B------:R-:W-:-:S04]  /*04b0*/  FMUL R11, R11, 0.5 ;  /* 0x3f0000000b0b7820 */ /* 0x000fc80000400000 */
[----:B------:R-:W-:Y:S01]  /*04c0*/  FSETP.GE.AND P1, PT, R9, R2, PT ;  /* 0x000000020900720b */ /* 0x000fe20003f26000 */
[----:B------:R-:W-:Y:S01]  /*04d0*/  IMAD.MOV.U32 R9, RZ, RZ, 0x3 ;  /* 0x00000003ff097424 */ /* 0x000fe200078e00ff */
[----:B------:R-:W-:-:S04]  /*04e0*/  FSETP.GE.AND P0, PT, R8, R11, PT ;  /* 0x0000000b0800720b */ /* 0x000fc80003f06000 */
[----:B------:R-:W-:-:S07]  /*04f0*/  SEL R9, R9, 0x2, P0 ;  /* 0x0000000209097807 */ /* 0x000fce0000000000 */
[----:B------:R-:W-:-:S04]  /*0500*/  @!P1 SEL R9, RZ, 0x1, !P0 ;  /* 0x00000001ff099807 */ /* 0x000fc80004000000 */
[C---:B0-----:R-:W-:Y:S01]  /*0510*/  LEA R29, R12.reuse, R9, 0x2 ;  /* 0x000000090c1d7211 */ /* 0x041fe200078e10ff */
[----:B--2---:R-:W-:-:S04]  /*0520*/  IMAD.WIDE R8, R12, 0x4, R18 ;  /* 0x000000040c087825 */ /* 0x004fc800078e0212 */
[----:B------:R-:W-:Y:S02]  /*0530*/  IMAD.MOV.U32 R10, RZ, RZ, 0x1 ;  /* 0x00000001ff0a7424 */ /* 0x000fe400078e00ff */
[----:B-1----:R-:W-:Y:S01]  /*0540*/  IMAD.WIDE R26, R29, 0x4, R16 ;  /* 0x000000041d1a7825 */ /* 0x002fe200078e0210 */
[----:B---3--:R0:W5:Y:S04]  /*0550*/  ATOMG.E.ADD.F32.FTZ.RN.STRONG.GPU PT, RZ, desc[UR36][R22.64+0xc], R25 ;  /* 0x80000c1916ff79a3 */ /* 0x008168000c1ef324 */
[----:B------:R0:W5:Y:S04]  /*0560*/  ATOMG.E.ADD.STRONG.GPU PT, RZ, desc[UR36][R8.64], R10 ;  /* 0x8000000a08ff79a8 */ /* 0x00016800081ef124 */
[----:B------:R-:W2:Y:S01]  /*0570*/  LDG.E R12, desc[UR36][R26.64] ;  /* 0x000000241a0c7981 */ /* 0x000ea2000c1e1900 */
[----:B------:R-:W-:-:S02]  /*0580*/  FSEL R4, R11, R4, P0 ;  /* 0x000000040b047208 */ /* 0x000fc40000000000 */
[----:B------:R-:W-:Y:S02]  /*0590*/  FSEL R6, R6, R11, P0 ;  /* 0x0000000b06067208 */ /* 0x000fe40000000000 */
[----:B------:R-:W-:Y:S02]  /*05a0*/  FSEL R5, R5, R2, !P1 ;  /* 0x0000000205057208 */ /* 0x000fe40004800000 */
[----:B------:R-:W-:Y:S02]  /*05b0*/  FSEL R7, R2, R7, !P1 ;  /* 0x0000000702077208 */ /* 0x000fe40004800000 */
[----:B--2---:R-:W-:-:S13]  /*05c0*/  ISETP.GE.AND P2, PT, R12, R13, PT ;  /* 0x0000000d0c00720c */ /* 0x004fda0003f46270 */
[----:B0-----:R-:W-:Y:S05]  /*05d0*/  @P2 BRA `(.L_x_184) ;  /* 0xfffffffc00802947 */ /* 0x001fea000383ffff */
[----:B------:R-:W-:Y:S05]  /*05e0*/  BSYNC B2 ;  /* 0x0000000000027941 */ /* 0x000fea0003800000 */
.L_x_183:
[----:B------:R-:W-:-:S07]  /*05f0*/  IMAD.MOV.U32 R2, RZ, RZ, R29 ;  /* 0x000000ffff027224 */ /* 0x000fce00078e001d */
.L_x_182:
[----:B------:R-:W-:Y:S05]  /*0600*/  BSYNC B1 ;  /* 0x0000000000017941 */ /* 0x000fea0003800000 */
.L_x_181:
[----:B------:R-:W-:Y:S02]  /*0610*/  ISETP.NE.AND P0, PT, R12, -0x2, PT ;  /* 0xfffffffe0c00780c */ /* 0x000fe40003f05270 */
[----:B------:R-:W-:-:S11]  /*0620*/  PRMT R10, RZ, 0x7610, R10 ;  /* 0x00007610ff0a7816 */ /* 0x000fd6000000000a */
[----:B------:R-:W-:Y:S05]  /*0630*/  @!P0 BRA `(.L_x_185) ;  /* 0x0000000800208947 */ /* 0x000fea0003800000 */
[----:B------:R-:W0:Y:S01]  /*0640*/  LDC.64 R14, c[0x0][0x3a8] ;  /* 0x0000ea00ff0e7b82 */ /* 0x000e220000000a00 */
[----:B------:R-:W-:Y:S01]  /*0650*/  MOV R13, 0xfffffffe ;  /* 0xfffffffe000d7802 */ /* 0x000fe20000000f00 */
[----:B0-----:R-:W-:-:S05]  /*0660*/  IMAD.WIDE R14, R2, 0x4, R14 ;  /* 0x00000004020e7825 */ /* 0x001fca00078e020e */
[----:B------:R-:W2:Y:S02]  /*0670*/  ATOMG.E.CAS.STRONG.GPU PT, R13, [R14], R12, R13 ;  /* 0x0000000c0e0d73a9 */ /* 0x000ea400001ee10d */
[----:B--2---:R-:W-:-:S13]  /*0680*/  ISETP.NE.AND P0, PT, R13, R12, PT ;  /* 0x0000000c0d00720c */ /* 0x004fda0003f05270 */
[----:B------:R-:W-:Y:S05]  /*0690*/  @P0 BRA `(.L_x_185) ;  /* 0x0000000800080947 */ /* 0x000fea0003800000 */
[----:B------:R-:W-:Y:S01]  /*06a0*/  ISETP.NE.AND P0, PT, R12, -0x1, PT ;  /* 0xffffffff0c00780c */ /* 0x000fe20003f05270 */
[----:B------:R-:W-:-:S12]  /*06b0*/  BSSY B8, `(.L_x_186) ;  /* 0x000006d000087945 */ /* 0x000fd80003800000 */
[----:B------:R-:W-:Y:S05]  /*06c0*/  @!P0 BRA `(.L_x_187) ;  /* 0x0000000400ac8947 */ /* 0x000fea0003800000 */
[----:B------:R-:W0:Y:S02]  /*06d0*/  LDC.64 R20, c[0x0][0x398] ;  /* 0x0000e600ff147b82 */ /* 0x000e240000000a00 */
[----:B0-----:R-:W-:-:S04]  /*06e0*/  IMAD.WIDE.U32 R18, R3, 0x10, R20 ;  /* 0x0000001003127825 */ /* 0x001fc800078e0014 */
[----:B------:R-:W-:Y:S01]  /*06f0*/  IMAD.WIDE R20, R12, 0x10, R20 ;  /* 0x000000100c147825 */ /* 0x000fe200078e0214 */
[----:B------:R-:W2:Y:S04]  /*0700*/  LDG.E R8, desc[UR36][R18.64] ;  /* 0x0000002412087981 */ /* 0x000ea8000c1e1900 */
[----:B------:R-:W2:Y:S02]  /*0710*/  LDG.E R9, desc[UR36][R20.64] ;  /* 0x0000002414097981 */ /* 0x000ea4000c1e1900 */
[----:B--2---:R-:W-:-:S13]  /*0720*/  FSETP.NEU.AND P0, PT, R8, R9, PT ;  /* 0x000000090800720b */ /* 0x004fda0003f0d000 */
[----:B------:R-:W-:Y:S05]  /*0730*/  @P0 BRA `(.L_x_188) ;  /* 0x0000000000100947 */ /* 0x000fea0003800000 */
[----:B------:R-:W2:Y:S04]  /*0740*/  LDG.E R8, desc[UR36][R18.64+0x4] ;  /* 0x0000042412087981 */ /* 0x000ea8000c1e1900 */
[----:B------:R-:W2:Y:S02]  /*0750*/  LDG.E R9, desc[UR36][R20.64+0x4] ;  /* 0x0000042414097981 */ /* 0x000ea4000c1e1900 */
[----:B--2---:R-:W-:-:S13]  /*0760*/  FSETP.NEU.AND P0, PT, R8, R9, PT ;  /* 0x000000090800720b */ /* 0x004fda0003f0d000 */
[----:B------:R-:W-:Y:S05]  /*0770*/  @!P0 BRA `(.L_x_187) ;  /* 0x0000000400808947 */ /* 0x000fea0003800000 */
.L_x_188:
[----:B------:R-:W2:Y:S01]  /*0780*/  LDG.E R8, desc[UR36][R14.64] ;  /* 0x000000240e087981 */ /* 0x000ea2000c1e1900 */
[----:B------:R-:W0:Y:S01]  /*0790*/  LDC R13, c[0x0][0x3c4] ;  /* 0x0000f100ff0d7b82 */ /* 0x000e220000000800 */
[----:B------:R-:W-:Y:S01]  /*07a0*/  BSSY B7, `(.L_x_189) ;  /* 0x0000052000077945 */ /* 0x000fe20003800000 */
[----:B------:R-:W-:Y:S02]  /*07b0*/  IMAD.MOV.U32 R22, RZ, RZ, R14 ;  /* 0x000000ffff167224 */ /* 0x000fe400078e000e */
[----:B------:R-:W-:Y:S01]  /*07c0*/  IMAD.MOV.U32 R23, RZ, RZ, R15 ;  /* 0x000000ffff177224 */ /* 0x000fe200078e000f */
[----:B--2---:R-:W-:-:S13]  /*07d0*/  ISETP.NE.AND P0, PT, R8, -0x1, PT ;  /* 0xffffffff0800780c */ /* 0x004fda0003f05270 */
[----:B0-----:R-:W-:Y:S05]  /*07e0*/  @!P0 BRA `(.L_x_190) ;  /* 0x0000000400348947 */ /* 0x001fea0003800000 */
[----:B------:R-:W-:Y:S01]  /*07f0*/  BSSY B6, `(.L_x_191) ;  /* 0x000004b000067945 */ /* 0x000fe20003800000 */
[----:B------:R-:W-:Y:S01]  /*0800*/  MOV R22, R14 ;  /* 0x0000000e00167202 */ /* 0x000fe20000000f00 */
[----:B------:R-:W-:-:S07]  /*0810*/  IMAD.MOV.U32 R23, RZ, RZ, R15 ;  /* 0x000000ffff177224 */ /* 0x000fce00078e000f */
.L_x_193:
[----:B------:R-:W0:Y:S01]  /*0820*/  S2R R17, SR_LANEID ;  /* 0x0000000000117919 */ /* 0x000e220000000000 */
[----:B------:R-:W-:Y:S05]  /*0830*/  YIELD ;  /* 0x0000000000007946 */ /* 0x000fea0003800000 */
[----:B------:R-:W-:Y:S01]  /*0840*/  VOTEU.ANY UR4, UPT, PT ;  /* 0x0000000000047886 */ /* 0x000fe200038e0100 */
[----:B------:R-:W1:Y:S01]  /*0850*/  LDC.64 R8, c[0x0][0x3a0] ;  /* 0x0000e800ff087b82 */ /* 0x000e620000000a00 */
        /* <DEDUP_REMOVED lines=16> */
[----:B------:R-:W0:-:S12]  /*0960*/  LDC.64 R16, c[0x0][0x398] ;  /* 0x0000e600ff107b82 */ /* 0x000e180000000a00 */
[----:B------:R1:W-:Y:S04]  /*0970*/  @!P0 STG.E desc[UR36][R22.64], R2 ;  /* 0x0000000216008986 */ /* 0x0003e8000c101924 */
[----:B------:R-:W2:Y:S04]  /*0980*/  LDG.E R24, desc[UR36][R18.64] ;  /* 0x0000002412187981 */ /* 0x000ea8000c1e1900 */
[----:B------:R-:W2:Y:S04]  /*0990*/  LDG.E R25, desc[UR36][R18.64+0xc] ;  /* 0x00000c2412197981 */ /* 0x000ea8000c1e1900 */
[----:B------:R-:W3:Y:S01]  /*09a0*/  LDG.E.128 R8, desc[UR36][R20.64] ;  /* 0x0000002414087981 */ /* 0x000ee2000c1e1d00 */
[----:B0-----:R-:W-:-:S04]  /*09b0*/  IMAD.WIDE R16, R2, 0x10, R16 ;  /* 0x0000001002107825 */ /* 0x001fc800078e0210 */
[----:B--2---:R-:W-:-:S04]  /*09c0*/  FMUL R25, R24, R25 ;  /* 0x0000001918197220 */ /* 0x004fc80000400000 */
[----:B---3--:R-:W-:-:S05]  /*09d0*/  FFMA R11, R8, R11, R25 ;  /* 0x0000000b080b7223 */ /* 0x008fca0000000019 */
[----:B------:R0:W5:Y:S04]  /*09e0*/  ATOMG.E.ADD.F32.FTZ.RN.STRONG.GPU PT, RZ, desc[UR36][R16.64], R11 ;  /* 0x8000000b10ff79a3 */ /* 0x000168000c1ef324 */
[----:B------:R-:W2:Y:S04]  /*09f0*/  LDG.E R24, desc[UR36][R18.64+0x4] ;  /* 0x0000042412187981 */ /* 0x000ea8000c1e1900 */
[----:B------:R-:W2:Y:S04]  /*0a00*/  LDG.E R25, desc[UR36][R18.64+0xc] ;  /* 0x00000c2412197981 */ /* 0x000ea8000c1e1900 */
[----:B------:R-:W3:Y:S04]  /*0a10*/  LDG.E R10, desc[UR36][R20.64+0x4] ;  /* 0x00000424140a7981 */ /* 0x000ee8000c1e1900 */
[----:B-1----:R-:W3:Y:S01]  /*0a20*/  LDG.E R23, desc[UR36][R20.64+0xc] ;  /* 0x00000c2414177981 */ /* 0x002ee2000c1e1900 */
[----:B-----5:R-:W-:Y:S01]  /*0a30*/  FADD R22, R6, R4 ;  /* 0x0000000406167221 */ /* 0x020fe20000000000 */
[----:B--2---:R-:W-:-:S04]  /*0a40*/  FMUL R25, R24, R25 ;  /* 0x0000001918197220 */ /* 0x004fc80000400000 */
[----:B---3--:R-:W-:Y:S01]  /*0a50*/  FFMA R25, R10, R23, R25 ;  /* 0x000000170a197223 */ /* 0x008fe20000000019 */
[----:B------:R-:W-:Y:S01]  /*0a60*/  FADD R24, R7, R5 ;  /* 0x0000000507187221 */ /* 0x000fe20000000000 */
[----:B0-----:R-:W0:Y:S03]  /*0a70*/  LDC.64 R10, c[0x0][0x3b0] ;  /* 0x0000ec00ff0a7b82 */ /* 0x001e260000000a00 */
[----:B------:R1:W5:Y:S04]  /*0a80*/  ATOMG.E.ADD.F32.FTZ.RN.STRONG.GPU PT, RZ, desc[UR36][R16.64+0x4], R25 ;  /* 0x8000041910ff79a3 */ /* 0x000368000c1ef324 */
[----:B------:R-:W2:Y:S04]  /*0a90*/  LDG.E R26, desc[UR36][R20.64+0xc] ;  /* 0x00000c24141a7981 */ /* 0x000ea8000c1e1900 */
[----:B------:R-:W2:Y:S01]  /*0aa0*/  LDG.E R27, desc[UR36][R18.64+0xc] ;  /* 0x00000c24121b7981 */ /* 0x000ea2000c1e1900 */
[----:B------:R-:W-:-:S05]  /*0ab0*/  FMUL R24, R24, 0.5 ;  /* 0x3f00000018187820 */ /* 0x000fca0000400000 */
[----:B------:R-:W-:Y:S01]  /*0ac0*/  FSETP.GE.AND P1, PT, R9, R24, PT ;  /* 0x000000180900720b */ /* 0x000fe20003f26000 */
[----:B------:R-:W-:Y:S02]  /*0ad0*/  FMUL R9, R22, 0.5 ;  /* 0x3f00000016097820 */ /* 0x000fe40000400000 */
[----:B------:R-:W3:Y:S03]  /*0ae0*/  LDC.64 R22, c[0x0][0x3a8] ;  /* 0x0000ea00ff167b82 */ /* 0x000ee60000000a00 */
[----:B------:R-:W-:Y:S01]  /*0af0*/  FSETP.GE.AND P0, PT, R8, R9, PT ;  /* 0x000000090800720b */ /* 0x000fe20003f06000 */
[----:B------:R-:W-:-:S03]  /*0b00*/  HFMA2 R8, -RZ, RZ, 0, 1.78813934326171875e-07 ;  /* 0x00000003ff087431 */ /* 0x000fc600000001ff */
[----:B-1----:R-:W-:-:S03]  /*0b10*/  SEL R25, RZ, 0x1, !P0 ;  /* 0x00000001ff197807 */ /* 0x002fc60004000000 */
[----:B------:R-:W-:Y:S01]  /*0b20*/  @P1 SEL R25, R8, 0x2, P0 ;  /* 0x0000000208191807 */ /* 0x000fe20000000000 */
[----:B0-----:R-:W-:-:S04]  /*0b30*/  IMAD.WIDE R10, R2, 0x4, R10 ;  /* 0x00000004020a7825 */ /* 0x001fc800078e020a */
[----:B------:R-:W-:Y:S02]  /*0b40*/  IMAD R25, R2, 0x4, R25 ;  /* 0x0000000402197824 */ /* 0x000fe400078e0219 */
[----:B--2---:R-:W-:Y:S02]  /*0b50*/  FADD R29, R26, R27 ;  /* 0x0000001b1a1d7221 */ /* 0x004fe40000000000 */
[----:B---3--:R-:W-:-:S03]  /*0b60*/  IMAD.WIDE R26, R25, 0x4, R22 ;  /* 0x00000004191a7825 */ /* 0x008fc600078e0216 */
[----:B------:R0:W5:Y:S02]  /*0b70*/  ATOMG.E.ADD.F32.FTZ.RN.STRONG.GPU PT, RZ, desc[UR36][R16.64+0xc], R29 ;  /* 0x80000c1d10ff79a3 */ /* 0x000164000c1ef324 */
[----:B0-----:R-:W-:-:S05]  /*0b80*/  IMAD.MOV.U32 R16, RZ, RZ, 0x2 ;  /* 0x00000002ff107424 */ /* 0x001fca00078e00ff */
[----:B------:R0:W5:Y:S04]  /*0b90*/  ATOMG.E.ADD.STRONG.GPU PT, RZ, desc[UR36][R10.64], R16 ;  /* 0x800000100aff79a8 */ /* 0x00016800081ef124 */
[----:B------:R0:W-:Y:S04]  /*0ba0*/  STG.E desc[UR36][R26.64], R12 ;  /* 0x0000000c1a007986 */ /* 0x0001e8000c101924 */
[----:B------:R-:W2:Y:S02]  /*0bb0*/  LDG.E.64 R28, desc[UR36][R18.64] ;  /* 0x00000024121c7981 */ /* 0x000ea4000c1e1b00 */
[----:B--2---:R-:W-:-:S02]  /*0bc0*/  FSETP.GE.AND P1, PT, R29, R24, PT ;  /* 0x000000181d00720b */ /* 0x004fc40003f26000 */
[----:B------:R-:W-:-:S04]  /*0bd0*/  FSETP.GE.AND P0, PT, R28, R9, PT ;  /* 0x000000091c00720b */ /* 0x000fc80003f06000 */
[----:B------:R-:W-:-:S07]  /*0be0*/  SEL R17, R8, 0x2, P0 ;  /* 0x0000000208117807 */ /* 0x000fce0000000000 */
[----:B------:R-:W-:-:S04]  /*0bf0*/  @!P1 SEL R17, RZ, 0x1, !P0 ;  /* 0x00000001ff119807 */ /* 0x000fc80004000000 */
[----:B------:R-:W-:-:S05]  /*0c00*/  LEA R17, R2, R17, 0x2 ;  /* 0x0000001102117211 */ /* 0x000fca00078e10ff */
[----:B------:R-:W-:-:S05]  /*0c10*/  IMAD.WIDE R22, R17, 0x4, R22 ;  /* 0x0000000411167825 */ /* 0x000fca00078e0216 */
[----:B------:R-:W2:Y:S01]  /*0c20*/  LDG.E R8, desc[UR36][R22.64] ;  /* 0x0000002416087981 */ /* 0x000ea2000c1e1900 */
[----:B------:R-:W-:Y:S02]  /*0c30*/  VIMNMX R13, PT, PT, R2, R13, PT ;  /* 0x0000000d020d7248 */ /* 0x000fe40003fe0100 */
[----:B------:R-:W-:Y:S02]  /*0c40*/  FSEL R4, R9, R4, P0 ;  /* 0x0000000409047208 */ /* 0x000fe40000000000 */
[----:B------:R-:W-:Y:S02]  /*0c50*/  FSEL R6, R6, R9, P0 ;  /* 0x0000000906067208 */ /* 0x000fe40000000000 */
[----:B------:R-:W-:Y:S02]  /*0c60*/  FSEL R5, R5, R24, !P1 ;  /* 0x0000001805057208 */ /* 0x000fe40004800000 */
[----:B------:R-:W-:Y:S02]  /*0c70*/  FSEL R7, R24, R7, !P1 ;  /* 0x0000000718077208 */ /* 0x000fe40004800000 */
[----:B--2---:R-:W-:-:S13]  /*0c80*/  ISETP.NE.AND P2, PT, R8, -0x1, PT ;  /* 0xffffffff0800780c */ /* 0x004fda0003f45270 */
[----:B0-----:R-:W-:Y:S05]  /*0c90*/  @P2 BRA `(.L_x_193) ;  /* 0xfffffff800e02947 */ /* 0x001fea000383ffff */
[----:B------:R-:W-:Y:S05]  /*0ca0*/  BSYNC B6 ;  /* 0x0000000000067941 */ /* 0x000fea0003800000 */
.L_x_191:
[----:B------:R-:W-:-:S07]  /*0cb0*/  IMAD.MOV.U32 R2, RZ, RZ, R17 ;  /* 0x000000ffff027224 */ /* 0x000fce00078e0011 */
.L_x_190:
[----:B------:R-:W-:Y:S05]  /*0cc0*/  BSYNC B7 ;  /* 0x0000000000077941 */ /* 0x000fea0003800000 */
.L_x_189:
        /* <DEDUP_REMOVED lines=10> */
[----:B0-----:R-:W-:-:S07]  /*0d70*/  IMAD.MOV.U32 R3, RZ, RZ, R13 ;  /* 0x000000ffff037224 */ /* 0x001fce00078e000d */
.L_x_187:
[----:B------:R-:W-:Y:S05]  /*0d80*/  BSYNC B8 ;  /* 0x0000000000087941 */ /* 0x000fea0003800000 */
.L_x_186:
[----:B------:R-:W0:Y:S01]  /*0d90*/  LDCU UR4, c[0x0][0x360] ;  /* 0x00006c00ff0477ac */ /* 0x000e220008000800 */
[----:B------:R-:W1:Y:S01]  /*0da0*/  LDC.64 R8, c[0x0][0x380] ;  /* 0x0000e000ff087b82 */ /* 0x000e620000000a00 */
[----:B------:R2:W-:Y:S01]  /*0db0*/  STG.E desc[UR36][R14.64], R3 ;  /* 0x000000030e007986 */ /* 0x0005e2000c101924 */
[----:B------:R-:W3:Y:S01]  /*0dc0*/  LDCU UR5, c[0x0][0x390] ;  /* 0x00007200ff0577ac */ /* 0x000ee20008000800 */
[----:B0-----:R-:W-:Y:S01]  /*0dd0*/  IADD3 R0, PT, PT, R0, UR4, RZ ;  /* 0x0000000400007c10 */ /* 0x001fe2000fffe0ff */
[----:B---3--:R-:W-:-:S04]  /*0de0*/  IMAD.U32 R11, RZ, RZ, UR5 ;  /* 0x00000005ff0b7e24 */ /* 0x008fc8000f8e00ff */
[----:B------:R-:W-:-:S04]  /*0df0*/  IMAD R11, R11, UR40, R0 ;  /* 0x000000280b0b7c24 */ /* 0x000fc8000f8e0200 */
[----:B-1----:R-:W-:Y:S01]  /*0e00*/  IMAD.WIDE.U32 R8, R11, 0x4, R8 ;  /* 0x000000040b087825 */ /* 0x002fe200078e0008 */
        /* <DEDUP_REMOVED lines=8> */
[----:B------:R-:W-:Y:S04]  /*0e90*/  CCTL.IVALL ;  /* 0x00000000ff00798f */ /* 0x000fe80002000000 */
[----:B--2---:R0:W5:Y:S01]  /*0ea0*/  LDG.E R3, desc[UR36][R8.64] ;  /* 0x0000002408037981 */ /* 0x004162000c1e1900 */
[----:B------:R-:W-:-:S07]  /*0eb0*/  MOV R10, 0x1 ;  /* 0x00000001000a7802 */ /* 0x000fce0000000f00 */
.L_x_185:
[----:B------:R-:W-:Y:S05]  /*0ec0*/  WARPSYNC.ALL ;  /* 0x0000000000007948 */ /* 0x000fea0003800000 */
[----:B------:R-:W-:Y:S06]  /*0ed0*/  BAR.SYNC.DEFER_BLOCKING 0x0 ;  /* 0x0000000000007b1d */ /* 0x000fec0000010000 */
.L_x_180:
[----:B------:R-:W1:Y:S02]  /*0ee0*/  LDCU UR4, c[0x0][0x390] ;  /* 0x00007200ff0477ac */ /* 0x000e640008000800 */
[----:B-1----:R-:W-:-:S13]  /*0ef0*/  ISETP.GE.AND P0, PT, R0, UR4, PT ;  /* 0x0000000400007c0c */ /* 0x002fda000bf06270 */
[----:B------:R-:W-:Y:S05]  /*0f00*/  @!P0 BRA `(.L_x_194) ;  /* 0xfffffff000ac8947 */ /* 0x000fea000383ffff */
[----:B------:R-:W-:Y:S05]  /*0f10*/  EXIT ;  /* 0x000000000000794d */ /* 0x000fea0003800000 */
.L_x_192:
[----:B------:R-:W-:Y:S05]  /*0f20*/  BSYNC B0 ;  /* 0x0000000000007941 */ /* 0x000fea0003800000 */
.L_x_178:
[----:B-----5:R0:W2:Y:S04]  /*0f30*/  LDG.E.64 R4, desc[UR36][R18.64] ;  /* 0x0000002412047981 */ /* 0x0200a8000c1e1b00 */
[----:B------:R-:W3:Y:S01]  /*0f40*/  LDG.E.64 R6, desc[UR36][R20.64] ;  /* 0x0000002414067981 */ /* 0x000ee2000c1e1b00 */
[----:B------:R-:W-:Y:S01]  /*0f50*/  MOV R0, 0x20 ;  /* 0x0000002000007802 */ /* 0x000fe20000000f00 */
[----:B------:R-:W1:Y:S02]  /*0f60*/  LDCU.64 UR4, c[0x4][URZ] ;  /* 0x01000000ff0477ac */ /* 0x000e640008000a00 */
[----:B------:R4:W-:Y:S01]  /*0f70*/  STL.64 [R1], R2 ;  /* 0x0000000201007387 */ /* 0x0009e20000100a00 */
[----:B0-----:R4:W0:Y:S03]  /*0f80*/  LDC.64 R18, c[0x4][R0] ;  /* 0x0100000000127b82 */ /* 0x0018260000000a00 */
[----:B------:R4:W-:Y:S01]  /*0f90*/  STL [R1+0x18], R12 ;  /* 0x0000180c01007387 */ /* 0x0009e20000100800 */
[----:B--2---:R1:W2:Y:S08]  /*0fa0*/  F2F.F64.F32 R14, R4 ;  /* 0x00000004000e7310 */ /* 0x0042b00000201800 */
[----:B------:R4:W0:Y:S01]  /*0fb0*/  F2F.F64.F32 R16, R5 ;  /* 0x0000000500107310 */ /* 0x0008220000201800 */
[----:B-1----:R-:W-:Y:S01]  /*0fc0*/  IMAD.U32 R4, RZ, RZ, UR4 ;  /* 0x00000004ff047e24 */ /* 0x002fe2000f8e00ff */
[----:B--2---:R1:W-:Y:S06]  /*0fd0*/  STL.64 [R1+0x8], R14 ;  /* 0x0000080e01007387 */ /* 0x0043ec0000100a00 */
[----:B---3--:R2:W-:Y:S01]  /*0fe0*/  F2F.F64.F32 R8, R6 ;  /* 0x0000000600087310 */ /* 0x0085e20000201800 */
[----:B----4-:R-:W-:Y:S01]  /*0ff0*/  MOV R5, UR5 ;  /* 0x0000000500057c02 */ /* 0x010fe20008000f00 */
[----:B0-----:R1:W-:Y:S06]  /*1000*/  STL.64 [R1+0x10], R16 ;  /* 0x0000101001007387 */ /* 0x0013ec0000100a00 */
[----:B------:R0:W3:Y:S01]  /*1010*/  F2F.F64.F32 R10, R7 ;  /* 0x00000007000a7310 */ /* 0x0000e20000201800 */
[----:B--2---:R-:W-:Y:S01]  /*1020*/  IMAD.U32 R6, RZ, RZ, UR41 ;  /* 0x00000029ff067e24 */ /* 0x004fe2000f8e00ff */
[----:B0-----:R-:W-:Y:S01]  /*1030*/  MOV R7, UR42 ;  /* 0x0000002a00077c02 */ /* 0x001fe20008000f00 */
[----:B---3--:R1:W-:Y:S06]  /*1040*/  STL.128 [R1+0x20], R8 ;  /* 0x0000200801007387 */ /* 0x0083ec0000100c00 */
[----:B------:R-:W-:-:S07]  /*1050*/  LEPC R20, `(.L_x_195) ;  /* 0x000000001014794e */ /* 0x000fce0000000000 */
[----:B-1----:R-:W-:Y:S05]  /*1060*/  CALL.ABS.NOINC R18 ;  /* 0x0000000012007343 */ /* 0x002fea0003c00000 */
.L_x_195:
[----:B------:R-:W-:Y:S05]  /*1070*/  EXIT ;  /* 0x000000000000794d */ /* 0x000fea0003800000 */
.L_x_196:
        /* <DEDUP_REMOVED lines=16> */
.L_x_263:


//--------------------- .text._Z10precomputeP6float4S0_PiS1_iiii --------------------------
	.section	.text._Z10precomputeP6float4S0_PiS1_iiii,"ax",@progbits
	.align	128
        .global         _Z10precomputeP6float4S0_PiS1_iiii
        .type           _Z10precomputeP6float4S0_PiS1_iiii,@function
        .size           _Z10precomputeP6float4S0_PiS1_iiii,(.L_x_256 - _Z10precomputeP6float4S0_PiS1_iiii)
        .other          _Z10precomputeP6float4S0_PiS1_iiii,@"STO_CUDA_ENTRY STV_DEFAULT"
_Z10precomputeP6float4S0_PiS1_iiii:
.text._Z10precomputeP6float4S0_PiS1_iiii:
        /* <DEDUP_REMOVED lines=13> */
[----:B0-----:R-:W-:Y:S02]  /*00d0*/  IMAD R5, R6, UR6, R5 ;  /* 0x0000000606057c24 */ /* 0x001fe4000f8e0205 */
[----:B--2---:R-:W-:-:S04]  /*00e0*/  FADD R0, -R8, R10 ;  /* 0x0000000a08007221 */ /* 0x004fc80000000100 */
[----:B------:R-:W0:Y:S01]  /*00f0*/  FCHK P0, R0, R14 ;  /* 0x0000000e00007302 */ /* 0x000e220000000000 */
[----:B------:R-:W-:-:S04]  /*0100*/  FFMA R2, R0, R3, RZ ;  /* 0x0000000300027223 */ /* 0x000fc800000000ff */
[----:B------:R-:W-:-:S04]  /*0110*/  FFMA R4, -R14, R2, R0 ;  /* 0x000000020e047223 */ /* 0x000fc80000000100 */
[----:B------:R-:W-:Y:S01]  /*0120*/  FFMA R3, R3, R4, R2 ;  /* 0x0000000403037223 */ /* 0x000fe20000000002 */
[----:B---3--:R-:W-:Y:S01]  /*0130*/  IMAD R2, R6, UR7, RZ ;  /* 0x0000000706027c24 */ /* 0x008fe2000f8e02ff */
[----:B0-----:R-:W-:Y:S06]  /*0140*/  @!P0 BRA `(.L_x_197) ;  /* 0x00000000000c8947 */ /* 0x001fec0003800000 */
[----:B------:R-:W-:-:S07]  /*0150*/  MOV R4, 0x170 ;  /* 0x0000017000047802 */ /* 0x000fce0000000f00 */
[----:B------:R-:W-:Y:S05]  /*0160*/  CALL.REL.NOINC `($__internal_3_$__cuda_sm3x_div_rn_noftz_f32_slowpath) ;  /* 0x0000001000987944 */ /* 0x000fea0003c00000 */
[----:B------:R-:W-:-:S07]  /*0170*/  MOV R3, R0 ;  /* 0x0000000000037202 */ /* 0x000fce0000000f00 */
.L_x_197:
        /* <DEDUP_REMOVED lines=12> */
[----:B------:R-:W-:Y:S05]  /*0240*/  CALL.REL.NOINC `($__internal_3_$__cuda_sm3x_div_rn_noftz_f32_slowpath) ;  /* 0x0000001000607944 */ /* 0x000fea0003c00000 */
[----:B------:R-:W-:-:S07]  /*0250*/  MOV R8, R0 ;  /* 0x0000000000087202 */ /* 0x000fce0000000f00 */
.L_x_198:
[----:B------:R-:W0:Y:S02]  /*0260*/  LDCU UR6, c[0x0][0x3a4] ;  /* 0x00007480ff0677ac */ /* 0x000e240008000800 */
[----:B0-----:R-:W-:-:S13]  /*0270*/  ISETP.GE.AND P0, PT, R5, UR6, PT ;  /* 0x0000000605007c0c */ /* 0x001fda000bf06270 */
[----:B------:R-:W-:Y:S05]  /*0280*/  @P0 EXIT ;  /* 0x000000000000094d */ /* 0x000fea0003800000 */
[----:B------:R-:W0:Y:S01]  /*0290*/  I2F.U32.RP R10, R2 ;  /* 0x00000002000a7306 */ /* 0x000e220000209000 */
[C---:B------:R-:W-:Y:S01]  /*02a0*/  IMAD.IADD R0, R2.reuse, 0x1, R5 ;  /* 0x0000000102007824 */ /* 0x040fe200078e0205 */
[----:B------:R-:W-:Y:S01]  /*02b0*/  IADD3 R11, PT, PT, RZ, -R2, RZ ;  /* 0x80000002ff0b7210 */ /* 0x000fe20007ffe0ff */
[----:B------:R-:W1:Y:S01]  /*02c0*/  LDCU UR9, c[0x0][0x3a8] ;  /* 0x00007500ff0977ac */ /* 0x000e620008000800 */
[----:B------:R-:W-:Y:S01]  /*02d0*/  ISETP.NE.U32.AND P2, PT, R2, RZ, PT ;  /* 0x000000ff0200720c */ /* 0x000fe20003f45070 */
[----:B------:R-:W-:Y:S01]  /*02e0*/  BSSY B2, `(.L_x_199) ;  /* 0x0000052000027945 */ /* 0x000fe20003800000 */
[C---:B------:R-:W-:Y:S01]  /*02f0*/  ISETP.GE.AND P0, PT, R0.reuse, UR6, PT ;  /* 0x0000000600007c0c */ /* 0x040fe2000bf06270 */
[----:B------:R-:W2:Y:S01]  /*0300*/  LDCU UR7, c[0x0][0x3a8] ;  /* 0x00007500ff0777ac */ /* 0x000ea20008000800 */
[----:B------:R-:W-:Y:S02]  /*0310*/  VIMNMX R9, PT, PT, R0, UR6, !PT ;  /* 0x0000000600097c48 */ /* 0x000fe4000ffe0100 */
[----:B------:R-:W-:Y:S01]  /*0320*/  SEL R4, RZ, 0x1, P0 ;  /* 0x00000001ff047807 */ /* 0x000fe20000000000 */
[----:B------:R-:W3:Y:S03]  /*0330*/  LDCU UR6, c[0x0][0x3a0] ;  /* 0x00007400ff0677ac */ /* 0x000ee60008000800 */
[----:B------:R-:W-:Y:S01]  /*0340*/  IADD3 R9, PT, PT, R9, -R0, -R4 ;  /* 0x8000000009097210 */ /* 0x000fe20007ffe804 */
[----:B0-----:R-:W0:Y:S01]  /*0350*/  MUFU.RCP R10, R10 ;  /* 0x0000000a000a7308 */ /* 0x001e220000001000 */
[----:B------:R-:W4:Y:S01]  /*0360*/  LDCU UR8, c[0x0][0x3a0] ;  /* 0x00007400ff0877ac */ /* 0x000f220008000800 */
[----:B------:R-:W1:Y:S01]  /*0370*/  LDCU.64 UR10, c[0x0][0x3a0] ;  /* 0x00007400ff0a77ac */ /* 0x000e620008000a00 */
[----:B0-----:R-:W-:-:S05]  /*0380*/  IADD3 R6, PT, PT, R10, 0xffffffe, RZ ;  /* 0x0ffffffe0a067810 */ /* 0x001fca0007ffe0ff */
[----:B------:R0:W5:Y:S02]  /*0390*/  F2I.FTZ.U32.TRUNC.NTZ R7, R6 ;  /* 0x0000000600077305 */ /* 0x000164000021f000 */
[----:B0-----:R-:W-:Y:S02]  /*03a0*/  HFMA2 R6, -RZ, RZ, 0, 0 ;  /* 0x00000000ff067431 */ /* 0x001fe400000001ff */
[----:B-----5:R-:W-:-:S04]  /*03b0*/  IMAD R11, R11, R7, RZ ;  /* 0x000000070b0b7224 */ /* 0x020fc800078e02ff */
        /* <DEDUP_REMOVED lines=8> */
[----:B------:R-:W-:Y:S01]  /*0440*/  @P1 VIADD R7, R7, 0x1 ;  /* 0x0000000107071836 */ /* 0x000fe20000000000 */
[----:B------:R-:W-:-:S04]  /*0450*/  @!P2 LOP3.LUT R7, RZ, R2, RZ, 0x33, !PT ;  /* 0x00000002ff07a212 */ /* 0x000fc800078e33ff */
[----:B------:R-:W-:-:S04]  /*0460*/  IADD3 R9, PT, PT, R4, R7, RZ ;  /* 0x0000000704097210 */ /* 0x000fc80007ffe0ff */
[----:B------:R-:W-:-:S04]  /*0470*/  LOP3.LUT R0, R9, 0x3, RZ, 0xc0, !PT ;  /* 0x0000000309007812 */ /* 0x000fc800078ec0ff */
[----:B------:R-:W-:-:S13]  /*0480*/  ISETP.NE.AND P0, PT, R0, 0x3, PT ;  /* 0x000000030000780c */ /* 0x000fda0003f05270 */
[----:B-1234-:R-:W-:Y:S05]  /*0490*/  @!P0 BRA `(.L_x_200) ;  /* 0x0000000000d88947 */ /* 0x01efea0003800000 */
[----:B------:R-:W0:Y:S01]  /*04a0*/  LDC.64 R20, c[0x0][0x390] ;  /* 0x0000e400ff147b82 */ /* 0x000e220000000a00 */
[----:B------:R-:W-:-:S04]  /*04b0*/  IADD3 R0, PT, PT, R9, 0x1, RZ ;  /* 0x0000000109007810 */ /* 0x000fc80007ffe0ff */
[----:B------:R-:W-:-:S03]  /*04c0*/  LOP3.LUT R0, R0, 0x3, RZ, 0xc0, !PT ;  /* 0x0000000300007812 */ /* 0x000fc600078ec0ff */
[----:B------:R-:W1:Y:S01]  /*04d0*/  LDC.64 R24, c[0x0][0x398] ;  /* 0x0000e600ff187b82 */ /* 0x000e620000000a00 */
[----:B------:R-:W-:-:S07]  /*04e0*/  IADD3 R18, PT, PT, -R0, RZ, RZ ;  /* 0x000000ff00127210 */ /* 0x000fce0007ffe1ff */
[----:B------:R-:W2:Y:S02]  /*04f0*/  LDC.64 R26, c[0x0][0x380] ;  /* 0x0000e000ff1a7b82 */ /* 0x000ea40000000a00 */
.L_x_205:
[----:B------:R-:W3:Y:S01]  /*0500*/  LDC.64 R16, c[0x0][0x388] ;  /* 0x0000e200ff107b82 */ /* 0x000ee20000000a00 */
[----:B--2---:R-:W-:-:S06]  /*0510*/  IMAD.WIDE R10, R5, 0x10, R26 ;  /* 0x00000010050a7825 */ /* 0x004fcc00078e021a */
[----:B------:R-:W2:Y:S04]  /*0520*/  LDG.E.64 R10, desc[UR4][R10.64] ;  /* 0x000000040a0a7981 */ /* 0x000ea8000c1e1b00 */
[----:B---3--:R-:W2:Y:S01]  /*0530*/  LDG.E.64 R16, desc[UR4][R16.64] ;  /* 0x0000000410107981 */ /* 0x008ea2000c1e1b00 */
[----:B------:R-:W3:Y:S01]  /*0540*/  MUFU.RCP R0, R3 ;  /* 0x0000000300007308 */ /* 0x000ee20000001000 */
[----:B------:R-:W-:Y:S05]  /*0550*/  YIELD ;  /* 0x0000000000007946 */ /* 0x000fea0003800000 */
[----:B------:R-:W-:Y:S01]  /*0560*/  BSSY.RECONVERGENT B3, `(.L_x_201) ;  /* 0x000000d000037945 */ /* 0x000fe20003800200 */
[----:B---3--:R-:W-:-:S04]  /*0570*/  FFMA R7, R0, -R3, 1 ;  /* 0x3f80000000077423 */ /* 0x008fc80000000803 */
[----:B------:R-:W-:Y:S01]  /*0580*/  FFMA R7, R0, R7, R0 ;  /* 0x0000000700077223 */ /* 0x000fe20000000000 */
[----:B--2---:R-:W-:-:S04]  /*0590*/  FADD R0, R10, -R16 ;  /* 0x800000100a007221 */ /* 0x004fc80000000000 */
[----:B------:R-:W2:Y:S01]  /*05a0*/  FCHK P0, R0, R3 ;  /* 0x0000000300007302 */ /* 0x000ea20000000000 */
[----:B------:R-:W-:-:S04]  /*05b0*/  FFMA R4, R0, R7, RZ ;  /* 0x0000000700047223 */ /* 0x000fc800000000ff */
[----:B------:R-:W-:-:S04]  /*05c0*/  FFMA R6, R4, -R3, R0 ;  /* 0x8000000304067223 */ /* 0x000fc80000000000 */
[----:B------:R-:W-:Y:S01]  /*05d0*/  FFMA R4, R7, R6, R4 ;  /* 0x0000000607047223 */ /* 0x000fe20000000004 */
[----:B--2---:R-:W-:Y:S06]  /*05e0*/  @!P0 BRA `(.L_x_202) ;  /* 0x0000000000108947 */ /* 0x004fec0003800000 */
[----:B------:R-:W-:Y:S02]  /*05f0*/  MOV R14, R3 ;  /* 0x00000003000e7202 */ /* 0x000fe40000000f00 */
[----:B------:R-:W-:-:S07]  /*0600*/  MOV R4, 0x620 ;  /* 0x0000062000047802 */ /* 0x000fce0000000f00 */
[----:B01----:R-:W-:Y:S05]  /*0610*/  CALL.REL.NOINC `($__internal_3_$__cuda_sm3x_div_rn_noftz_f32_slowpath) ;  /* 0x0000000c006c7944 */ /* 0x003fea0003c00000 */
[----:B------:R-:W-:-:S07]  /*0620*/  IMAD.MOV.U32 R4, RZ, RZ, R0 ;  /* 0x000000ffff047224 */ /* 0x000fce00078e0000 */
.L_x_202:
[----:B------:R-:W-:Y:S05]  /*0630*/  BSYNC.RECONVERGENT B3 ;  /* 0x0000000000037941 */ /* 0x000fea0003800200 */
.L_x_201:
[----:B------:R-:W2:Y:S01]  /*0640*/  MUFU.RCP R7, R8 ;  /* 0x0000000800077308 */ /* 0x000ea20000001000 */
[----:B------:R-:W-:Y:S01]  /*0650*/  FADD R0, R11, -R17 ;  /* 0x800000110b007221 */ /* 0x000fe20000000000 */
[----:B------:R-:W-:Y:S06]  /*0660*/  BSSY.RECONVERGENT B3, `(.L_x_203) ;  /* 0x000000d000037945 */ /* 0x000fec0003800200 */
[----:B------:R-:W3:Y:S08]  /*0670*/  FCHK P0, R0, R8 ;  /* 0x0000000800007302 */ /* 0x000ef00000000000 */
[----:B------:R4:W0:Y:S01]  /*0680*/  F2I.TRUNC.NTZ R10, R4 ;  /* 0x00000004000a7305 */ /* 0x000822000020f100 */
[----:B--2---:R-:W-:-:S04]  /*0690*/  FFMA R6, R7, -R8, 1 ;  /* 0x3f80000007067423 */ /* 0x004fc80000000808 */
[----:B------:R-:W-:-:S04]  /*06a0*/  FFMA R7, R7, R6, R7 ;  /* 0x0000000607077223 */ /* 0x000fc80000000007 */
[----:B------:R-:W-:-:S04]  /*06b0*/  FFMA R11, R0, R7, RZ ;  /* 0x00000007000b7223 */ /* 0x000fc800000000ff */
[----:B------:R-:W-:-:S04]  /*06c0*/  FFMA R6, R11, -R8, R0 ;  /* 0x800000080b067223 */ /* 0x000fc80000000000 */
[----:B------:R-:W-:Y:S01]  /*06d0*/  FFMA R12, R7, R6, R11 ;  /* 0x00000006070c7223 */ /* 0x000fe2000000000b */
[----:B0--34-:R-:W-:Y:S06]  /*06e0*/  @!P0 BRA `(.L_x_204) ;  /* 0x0000000000108947 */ /* 0x019fec0003800000 */
[----:B------:R-:W-:Y:S02]  /*06f0*/  MOV R14, R8 ;  /* 0x00000008000e7202 */ /* 0x000fe40000000f00 */
[----:B------:R-:W-:-:S07]  /*0700*/  MOV R4, 0x720 ;  /* 0x0000072000047802 */ /* 0x000fce0000000f00 */
[----:B-1----:R-:W-:Y:S05]  /*0710*/  CALL.REL.NOINC `($__internal_3_$__cuda_sm3x_div_rn_noftz_f32_slowpath) ;  /* 0x0000000c002c7944 */ /* 0x002fea0003c00000 */
[----:B------:R-:W-:-:S07]  /*0720*/  MOV R12, R0 ;  /* 0x00000000000c7202 */ /* 0x000fce0000000f00 */
.L_x_204:
[----:B------:R-:W-:Y:S05]  /*0730*/  BSYNC.RECONVERGENT B3 ;  /* 0x0000000000037941 */ /* 0x000fea0003800200 */
.L_x_203:
[----:B------:R-:W0:Y:S01]  /*0740*/  F2I.TRUNC.NTZ R7, R12 ;  /* 0x0000000c00077305 */ /* 0x000e22000020f100 */
[----:B------:R-:W-:Y:S02]  /*0750*/  HFMA2 R13, -RZ, RZ, 0, 5.9604644775390625e-08 ;  /* 0x00000001ff0d7431 */ /* 0x000fe400000001ff */
[----:B0-----:R-:W-:-:S04]  /*0760*/  IMAD R11, R7, UR7, R10 ;  /* 0x00000007070b7c24 */ /* 0x001fc8000f8e020a */
[----:B-1----:R-:W-:-:S06]  /*0770*/  IMAD.WIDE R6, R11, 0x4, R24 ;  /* 0x000000040b067825 */ /* 0x002fcc00078e0218 */
[----:B------:R-:W2:Y:S01]  /*0780*/  ATOMG.E.ADD.STRONG.GPU PT, R6, desc[UR4][R6.64], R13 ;  /* 0x8000000d060679a8 */ /* 0x000ea200081ef104 */
[----:B------:R-:W-:-:S04]  /*0790*/  IADD3 R18, PT, PT, R18, 0x1, RZ ;  /* 0x0000000112127810 */ /* 0x000fc80007ffe0ff */
[----:B------:R-:W-:Y:S01]  /*07a0*/  ISETP.NE.AND P0, PT, R18, RZ, PT ;  /* 0x000000ff1200720c */ /* 0x000fe20003f05270 */
[----:B--2---:R-:W-:-:S04]  /*07b0*/  IMAD R11, R11, UR6, R6 ;  /* 0x000000060b0b7c24 */ /* 0x004fc8000f8e0206 */
[----:B------:R-:W-:-:S05]  /*07c0*/  IMAD.WIDE R10, R11, 0x4, R20 ;  /* 0x000000040b0a7825 */ /* 0x000fca00078e0214 */
[----:B------:R0:W-:Y:S02]  /*07d0*/  STG.E desc[UR4][R10.64], R5 ;  /* 0x000000050a007986 */ /* 0x0001e4000c101904 */
[----:B0-----:R-:W-:Y:S01]  /*07e0*/  IMAD.IADD R5, R2, 0x1, R5 ;  /* 0x0000000102057824 */ /* 0x001fe200078e0205 */
[----:B------:R-:W-:Y:S06]  /*07f0*/  @P0 BRA `(.L_x_205) ;  /* 0xfffffffc00400947 */ /* 0x000fec000383ffff */
.L_x_200:
[----:B------:R-:W-:Y:S05]  /*0800*/  BSYNC B2 ;  /* 0x0000000000027941 */ /* 0x000fea0003800000 */
.L_x_199:
[----:B------:R-:W0:Y:S01]  /*0810*/  LDC.64 R10, c[0x0][0x390] ;  /* 0x0000e400ff0a7b82 */ /* 0x000e220000000a00 */
[----:B------:R-:W-:-:S07]  /*0820*/  ISETP.GE.U32.AND P0, PT, R9, 0x3, PT ;  /* 0x000000030900780c */ /* 0x000fce0003f06070 */
[----:B------:R-:W1:Y:S08]  /*0830*/  LDC.64 R16, c[0x0][0x398] ;  /* 0x0000e600ff107b82 */ /* 0x000e700000000a00 */
[----:B------:R-:W2:Y:S01]  /*0840*/  LDC.64 R24, c[0x0][0x380] ;  /* 0x0000e000ff187b82 */ /* 0x000ea20000000a00 */
[----:B------:R-:W-:Y:S05]  /*0850*/  @!P0 EXIT ;  /* 0x000000000000894d */ /* 0x000fea0003800000 */
.L_x_222:
[----:B---3--:R-:W3:Y:S01]  /*0860*/  LDC.64 R18, c[0x0][0x388] ;  /* 0x0000e200ff127b82 */ /* 0x008ee20000000a00 */
[----:B--2---:R-:W-:-:S05]  /*0870*/  IMAD.WIDE R28, R5, 0x10, R24 ;  /* 0x00000010051c7825 */ /* 0x004fca00078e0218 */
        /* <DEDUP_REMOVED lines=14> */
[----:B------:R-:W-:Y:S02]  /*0960*/  MOV R14, R3 ;  /* 0x00000003000e7202 */ /* 0x000fe40000000f00 */
[----:B------:R-:W-:-:S07]  /*0970*/  MOV R4, 0x990 ;  /* 0x0000099000047802 */ /* 0x000fce0000000f00 */
[----:B01----:R-:W-:Y:S05]  /*0980*/  CALL.REL.NOINC `($__internal_3_$__cuda_sm3x_div_rn_noftz_f32_slowpath) ;  /* 0x0000000800907944 */ /* 0x003fea0003c00000 */
[----:B------:R-:W-:-:S07]  /*0990*/  MOV R9, R0 ;  /* 0x0000000000097202 */ /* 0x000fce0000000f00 */
.L_x_207:
[----:B------:R-:W-:Y:S05]  /*09a0*/  BSYNC.RECONVERGENT B2 ;  /* 0x0000000000027941 */ /* 0x000fea0003800200 */
.L_x_206:
[----:B------:R-:W2:Y:S01]  /*09b0*/  MUFU.RCP R7, R8 ;  /* 0x0000000800077308 */ /* 0x000ea20000001000 */
[----:B------:R-:W-:Y:S01]  /*09c0*/  FADD R19, R21, -R19 ;  /* 0x8000001315137221 */ /* 0x000fe20000000000 */
[----:B------:R-:W-:Y:S06]  /*09d0*/  BSSY.RECONVERGENT B2, `(.L_x_208) ;  /* 0x000000d000027945 */ /* 0x000fec0003800200 */
[----:B------:R-:W3:Y:S08]  /*09e0*/  FCHK P0, R19, R8 ;  /* 0x0000000813007302 */ /* 0x000ef00000000000 */
[----:B------:R-:W4:Y:S01]  /*09f0*/  F2I.TRUNC.NTZ R9, R9 ;  /* 0x0000000900097305 */ /* 0x000f22000020f100 */
[----:B--2---:R-:W-:-:S04]  /*0a00*/  FFMA R0, R7, -R8, 1 ;  /* 0x3f80000007007423 */ /* 0x004fc80000000808 */
[----:B------:R-:W-:-:S04]  /*0a10*/  FFMA R0, R7, R0, R7 ;  /* 0x0000000007007223 */ /* 0x000fc80000000007 */
[----:B------:R-:W-:-:S04]  /*0a20*/  FFMA R7, R0, R19, RZ ;  /* 0x0000001300077223 */ /* 0x000fc800000000ff */
[----:B------:R-:W-:-:S04]  /*0a30*/  FFMA R4, R7, -R8, R19 ;  /* 0x8000000807047223 */ /* 0x000fc80000000013 */
[----:B------:R-:W-:Y:S01]  /*0a40*/  FFMA R0, R0, R4, R7 ;  /* 0x0000000400007223 */ /* 0x000fe20000000007 */
[----:B---34-:R-:W-:Y:S06]  /*0a50*/  @!P0 BRA `(.L_x_209) ;  /* 0x0000000000108947 */ /* 0x018fec0003800000 */
[----:B------:R-:W-:Y:S01]  /*0a60*/  MOV R0, R19 ;  /* 0x0000001300007202 */ /* 0x000fe20000000f00 */
[----:B------:R-:W-:Y:S01]  /*0a70*/  IMAD.MOV.U32 R14, RZ, RZ, R8 ;  /* 0x000000ffff0e7224 */ /* 0x000fe200078e0008 */
[----:B------:R-:W-:-:S07]  /*0a80*/  MOV R4, 0xaa0 ;  /* 0x00000aa000047802 */ /* 0x000fce0000000f00 */
[----:B01----:R-:W-:Y:S05]  /*0a90*/  CALL.REL.NOINC `($__internal_3_$__cuda_sm3x_div_rn_noftz_f32_slowpath) ;  /* 0x00000008004c7944 */ /* 0x003fea0003c00000 */
.L_x_209:
[----:B------:R-:W-:Y:S05]  /*0aa0*/  BSYNC.RECONVERGENT B2 ;  /* 0x0000000000027941 */ /* 0x000fea0003800200 */
.L_x_208:
[----:B------:R-:W2:Y:S01]  /*0ab0*/  F2I.TRUNC.NTZ R0, R0 ;  /* 0x0000000000007305 */ /* 0x000ea2000020f100 */
[----:B------:R-:W-:Y:S02]  /*0ac0*/  HFMA2 R15, -RZ, RZ, 0, 5.9604644775390625e-08 ;  /* 0x00000001ff0f7431 */ /* 0x000fe400000001ff */
[----:B--2---:R-:W-:-:S04]  /*0ad0*/  IMAD R9, R0, UR9, R9 ;  /* 0x0000000900097c24 */ /* 0x004fc8000f8e0209 */
[----:B-1----:R-:W-:-:S06]  /*0ae0*/  IMAD.WIDE R6, R9, 0x4, R16 ;  /* 0x0000000409067825 */ /* 0x002fcc00078e0210 */
[----:B------:R-:W2:Y:S01]  /*0af0*/  ATOMG.E.ADD.STRONG.GPU PT, R6, desc[UR4][R6.64], R15 ;  /* 0x8000000f060679a8 */ /* 0x000ea200081ef104 */
[----:B------:R-:W1:Y:S01]  /*0b00*/  LDC.64 R18, c[0x0][0x388] ;  /* 0x0000e200ff127b82 */ /* 0x000e620000000a00 */
[----:B------:R-:W-:-:S04]  /*0b10*/  IMAD.WIDE R28, R2, 0x10, R28 ;  /* 0x00000010021c7825 */ /* 0x000fc800078e021c */
[----:B--2---:R-:W-:-:S04]  /*0b20*/  IMAD R13, R9, UR8, R6 ;  /* 0x00000008090d7c24 */ /* 0x004fc8000f8e0206 */
[----:B0-----:R-:W-:-:S05]  /*0b30*/  IMAD.WIDE R12, R13, 0x4, R10 ;  /* 0x000000040d0c7825 */ /* 0x001fca00078e020a */
[----:B------:R0:W-:Y:S04]  /*0b40*/  STG.E desc[UR4][R12.64], R5 ;  /* 0x000000050c007986 */ /* 0x0001e8000c101904 */
[----:B------:R-:W2:Y:S04]  /*0b50*/  LDG.E.64 R20, desc[UR4][R28.64] ;  /* 0x000000041c147981 */ /* 0x000ea8000c1e1b00 */
[----:B-1----:R-:W2:Y:S01]  /*0b60*/  LDG.E.64 R18, desc[UR4][R18.64] ;  /* 0x0000000412127981 */ /* 0x002ea2000c1e1b00 */
[----:B------:R-:W1:Y:S01]  /*0b70*/  MUFU.RCP R0, R3 ;  /* 0x0000000300007308 */ /* 0x000e620000001000 */
[----:B------:R-:W-:Y:S01]  /*0b80*/  BSSY.RECONVERGENT B2, `(.L_x_210) ;  /* 0x000000f000027945 */ /* 0x000fe20003800200 */
[----:B------:R-:W-:Y:S01]  /*0b90*/  IADD3 R27, PT, PT, R2, R5, RZ ;  /* 0x00000005021b7210 */ /* 0x000fe20007ffe0ff */
[----:B-1----:R-:W-:-:S04]  /*0ba0*/  FFMA R23, R0, -R3, 1 ;  /* 0x3f80000000177423 */ /* 0x002fc80000000803 */
[----:B------:R-:W-:Y:S01]  /*0bb0*/  FFMA R0, R0, R23, R0 ;  /* 0x0000001700007223 */ /* 0x000fe20000000000 */
[----:B--2---:R-:W-:-:S04]  /*0bc0*/  FADD R9, R20, -R18 ;  /* 0x8000001214097221 */ /* 0x004fc80000000000 */
[----:B------:R-:W1:Y:S01]  /*0bd0*/  FCHK P0, R9, R3 ;  /* 0x0000000309007302 */ /* 0x000e620000000000 */
[----:B------:R-:W-:-:S04]  /*0be0*/  FFMA R4, R0, R9, RZ ;  /* 0x0000000900047223 */ /* 0x000fc800000000ff */
[----:B------:R-:W-:-:S04]  /*0bf0*/  FFMA R7, R4, -R3, R9 ;  /* 0x8000000304077223 */ /* 0x000fc80000000009 */
[----:B0-----:R-:W-:Y:S01]  /*0c00*/  FFMA R5, R0, R7, R4 ;  /* 0x0000000700057223 */ /* 0x001fe20000000004 */
[----:B-1----:R-:W-:Y:S06]  /*0c10*/  @!P0 BRA `(.L_x_211) ;  /* 0x0000000000148947 */ /* 0x002fec0003800000 */
[----:B------:R-:W-:Y:S02]  /*0c20*/  MOV R0, R9 ;  /* 0x0000000900007202 */ /* 0x000fe40000000f00 */
[----:B------:R-:W-:Y:S02]  /*0c30*/  MOV R14, R3 ;  /* 0x00000003000e7202 */ /* 0x000fe40000000f00 */
[----:B------:R-:W-:-:S07]  /*0c40*/  MOV R4, 0xc60 ;  /* 0x00000c6000047802 */ /* 0x000fce0000000f00 */
[----:B------:R-:W-:Y:S05]  /*0c50*/  CALL.REL.NOINC `($__internal_3_$__cuda_sm3x_div_rn_noftz_f32_slowpath) ;  /* 0x0000000400dc7944 */ /* 0x000fea0003c00000 */
[----:B------:R-:W-:-:S07]  /*0c60*/  IMAD.MOV.U32 R5, RZ, RZ, R0 ;  /* 0x000000ffff057224 */ /* 0x000fce00078e0000 */
.L_x_211:
[----:B------:R-:W-:Y:S05]  /*0c70*/  BSYNC.RECONVERGENT B2 ;  /* 0x0000000000027941 */ /* 0x000fea0003800200 */
.L_x_210:
        /* <DEDUP_REMOVED lines=12> */
[----:B------:R-:W-:Y:S02]  /*0d40*/  MOV R14, R8 ;  /* 0x00000008000e7202 */ /* 0x000fe40000000f00 */
[----:B------:R-:W-:-:S07]  /*0d50*/  MOV R4, 0xd70 ;  /* 0x00000d7000047802 */ /* 0x000fce0000000f00 */
[----:B------:R-:W-:Y:S05]  /*0d60*/  CALL.REL.NOINC `($__internal_3_$__cuda_sm3x_div_rn_noftz_f32_slowpath) ;  /* 0x0000000400987944 */ /* 0x000fea0003c00000 */
.L_x_213:
[----:B------:R-:W-:Y:S05]  /*0d70*/  BSYNC.RECONVERGENT B2 ;  /* 0x0000000000027941 */ /* 0x000fea0003800200 */
.L_x_212:
[----:B------:R-:W0:Y:S01]  /*0d80*/  F2I.TRUNC.NTZ R0, R0 ;  /* 0x0000000000007305 */ /* 0x000e22000020f100 */
[----:B------:R-:W-:Y:S02]  /*0d90*/  HFMA2 R9, -RZ, RZ, 0, 5.9604644775390625e-08 ;  /* 0x00000001ff097431 */ /* 0x000fe400000001ff */
[----:B0-----:R-:W-:-:S04]  /*0da0*/  IMAD R5, R0, UR9, R5 ;  /* 0x0000000900057c24 */ /* 0x001fc8000f8e0205 */
[----:B------:R-:W-:-:S06]  /*0db0*/  IMAD.WIDE R6, R5, 0x4, R16 ;  /* 0x0000000405067825 */ /* 0x000fcc00078e0210 */
[----:B------:R-:W2:Y:S01]  /*0dc0*/  ATOMG.E.ADD.STRONG.GPU PT, R6, desc[UR4][R6.64], R9 ;  /* 0x80000009060679a8 */ /* 0x000ea200081ef104 */
[----:B------:R-:W0:Y:S01]  /*0dd0*/  LDC.64 R18, c[0x0][0x388] ;  /* 0x0000e200ff127b82 */ /* 0x000e220000000a00 */
[----:B------:R-:W-:-:S04]  /*0de0*/  IMAD.WIDE R20, R2, 0x10, R28 ;  /* 0x0000001002147825 */ /* 0x000fc800078e021c */
[----:B--2---:R-:W-:-:S04]  /*0df0*/  IMAD R13, R5, UR8, R6 ;  /* 0x00000008050d7c24 */ /* 0x004fc8000f8e0206 */
[----:B------:R-:W-:-:S05]  /*0e00*/  IMAD.WIDE R12, R13, 0x4, R10 ;  /* 0x000000040d0c7825 */ /* 0x000fca00078e020a */
[----:B------:R1:W-:Y:S04]  /*0e10*/  STG.E desc[UR4][R12.64], R27 ;  /* 0x0000001b0c007986 */ /* 0x0003e8000c101904 */
[----:B------:R-:W2:Y:S04]  /*0e20*/  LDG.E.64 R4, desc[UR4][R20.64] ;  /* 0x0000000414047981 */ /* 0x000ea8000c1e1b00 */
[----:B0-----:R-:W2:Y:S01]  /*0e30*/  LDG.E.64 R18, desc[UR4][R18.64] ;  /* 0x0000000412127981 */ /* 0x001ea2000c1e1b00 */
[----:B------:R-:W0:Y:S01]  /*0e40*/  MUFU.RCP R0, R3 ;  /* 0x0000000300007308 */ /* 0x000e220000001000 */
[----:B------:R-:W-:Y:S01]  /*0e50*/  BSSY.RECONVERGENT B2, `(.L_x_214) ;  /* 0x000000e000027945 */ /* 0x000fe20003800200 */
[----:B------:R-:W-:Y:S01]  /*0e60*/  IADD3 R9, PT, PT, R2, R27, RZ ;  /* 0x0000001b02097210 */ /* 0x000fe20007ffe0ff */
[----:B0-----:R-:W-:-:S04]  /*0e70*/  FFMA R23, R0, -R3, 1 ;  /* 0x3f80000000177423 */ /* 0x001fc80000000803 */
[----:B------:R-:W-:Y:S01]  /*0e80*/  FFMA R0, R0, R23, R0 ;  /* 0x0000001700007223 */ /* 0x000fe20000000000 */
[----:B--2---:R-:W-:-:S04]  /*0e90*/  FADD R15, R4, -R18 ;  /* 0x80000012040f7221 */ /* 0x004fc80000000000 */
[----:B------:R-:W0:Y:S01]  /*0ea0*/  FCHK P0, R15, R3 ;  /* 0x000000030f007302 */ /* 0x000e220000000000 */
[----:B------:R-:W-:-:S04]  /*0eb0*/  FFMA R4, R0, R15, RZ ;  /* 0x0000000f00047223 */ /* 0x000fc800000000ff */
[----:B------:R-:W-:-:S04]  /*0ec0*/  FFMA R7, R4, -R3, R15 ;  /* 0x8000000304077223 */ /* 0x000fc8000000000f */
[----:B------:R-:W-:Y:S01]  /*0ed0*/  FFMA R0, R0, R7, R4 ;  /* 0x0000000700007223 */ /* 0x000fe20000000004 */
[----:B01----:R-:W-:Y:S06]  /*0ee0*/  @!P0 BRA `(.L_x_215) ;  /* 0x0000000000108947 */ /* 0x003fec0003800000 */
[----:B------:R-:W-:Y:S01]  /*0ef0*/  IMAD.MOV.U32 R0, RZ, RZ, R15 ;  /* 0x000000ffff007224 */ /* 0x000fe200078e000f */
[----:B------:R-:W-:Y:S02]  /*0f00*/  MOV R14, R3 ;  /* 0x00000003000e7202 */ /* 0x000fe40000000f00 */
[----:B------:R-:W-:-:S07]  /*0f10*/  MOV R4, 0xf30 ;  /* 0x00000f3000047802 */ /* 0x000fce0000000f00 */
[----:B------:R-:W-:Y:S05]  /*0f20*/  CALL.REL.NOINC `($__internal_3_$__cuda_sm3x_div_rn_noftz_f32_slowpath) ;  /* 0x0000000400287944 */ /* 0x000fea0003c00000 */
.L_x_215:
[----:B------:R-:W-:Y:S05]  /*0f30*/  BSYNC.RECONVERGENT B2 ;  /* 0x0000000000027941 */ /* 0x000fea0003800200 */
.L_x_214:
[----:B------:R-:W0:Y:S01]  /*0f40*/  MUFU.RCP R7, R8 ;  /* 0x0000000800077308 */ /* 0x000e220000001000 */
[----:B------:R-:W-:Y:S01]  /*0f50*/  FADD R19, R5, -R19 ;  /* 0x8000001305137221 */ /* 0x000fe20000000000 */
[----:B------:R-:W-:Y:S06]  /*0f60*/  BSSY.RECONVERGENT B2, `(.L_x_216) ;  /* 0x000000d000027945 */ /* 0x000fec0003800200 */
[----:B------:R-:W1:Y:S08]  /*0f70*/  FCHK P0, R19, R8 ;  /* 0x0000000813007302 */ /* 0x000e700000000000 */
[----:B------:R2:W3:Y:S01]  /*0f80*/  F2I.TRUNC.NTZ R18, R0 ;  /* 0x0000000000127305 */ /* 0x0004e2000020f100 */
[----:B0-----:R-:W-:-:S04]  /*0f90*/  FFMA R4, R7, -R8, 1 ;  /* 0x3f80000007047423 */ /* 0x001fc80000000808 */
[----:B--2---:R-:W-:-:S04]  /*0fa0*/  FFMA R0, R7, R4, R7 ;  /* 0x0000000407007223 */ /* 0x004fc80000000007 */
[----:B------:R-:W-:-:S04]  /*0fb0*/  FFMA R5, R0, R19, RZ ;  /* 0x0000001300057223 */ /* 0x000fc800000000ff */
[----:B------:R-:W-:-:S04]  /*0fc0*/  FFMA R4, R5, -R8, R19 ;  /* 0x8000000805047223 */ /* 0x000fc80000000013 */
[----:B------:R-:W-:Y:S01]  /*0fd0*/  FFMA R0, R0, R4, R5 ;  /* 0x0000000400007223 */ /* 0x000fe20000000005 */
[----:B-1-3--:R-:W-:Y:S06]  /*0fe0*/  @!P0 BRA `(.L_x_217) ;  /* 0x0000000000108947 */ /* 0x00afec0003800000 */
[----:B------:R-:W-:Y:S02]  /*0ff0*/  MOV R0, R19 ;  /* 0x0000001300007202 */ /* 0x000fe40000000f00 */
[----:B------:R-:W-:Y:S02]  /*1000*/  MOV R14, R8 ;  /* 0x00000008000e7202 */ /* 0x000fe40000000f00 */
[----:B------:R-:W-:-:S07]  /*1010*/  MOV R4, 0x1030 ;  /* 0x0000103000047802 */ /* 0x000fce0000000f00 */
[----:B------:R-:W-:Y:S05]  /*1020*/  CALL.REL.NOINC `($__internal_3_$__cuda_sm3x_div_rn_noftz_f32_slowpath) ;  /* 0x0000000000e87944 */ /* 0x000fea0003c00000 */
.L_x_217:
[----:B------:R-:W-:Y:S05]  /*1030*/  BSYNC.RECONVERGENT B2 ;  /* 0x0000000000027941 */ /* 0x000fea0003800200 */
.L_x_216:
[----:B------:R-:W0:Y:S01]  /*1040*/  F2I.TRUNC.NTZ R5, R0 ;  /* 0x0000000000057305 */ /* 0x000e22000020f100 */
[----:B------:R-:W-:Y:S02]  /*1050*/  HFMA2 R23, -RZ, RZ, 0, 5.9604644775390625e-08 ;  /* 0x00000001ff177431 */ /* 0x000fe400000001ff */
[----:B0-----:R-:W-:-:S04]  /*1060*/  IMAD R5, R5, UR9, R18 ;  /* 0x0000000905057c24 */ /* 0x001fc8000f8e0212 */
[----:B------:R-:W-:-:S06]  /*1070*/  IMAD.WIDE R6, R5, 0x4, R16 ;  /* 0x0000000405067825 */ /* 0x000fcc00078e0210 */
[----:B------:R-:W2:Y:S01]  /*1080*/  ATOMG.E.ADD.STRONG.GPU PT, R6, desc[UR4][R6.64], R23 ;  /* 0x80000017060679a8 */ /* 0x000ea200081ef104 */
[----:B------:R-:W0:Y:S01]  /*1090*/  LDC.64 R18, c[0x0][0x388] ;  /* 0x0000e200ff127b82 */ /* 0x000e220000000a00 */
[----:B------:R-:W1:Y:S01]  /*10a0*/  MUFU.RCP R0, R3 ;  /* 0x0000000300007308 */ /* 0x000e620000001000 */
[----:B--2---:R-:W-:Y:S02]  /*10b0*/  IMAD R13, R5, UR8, R6 ;  /* 0x00000008050d7c24 */ /* 0x004fe4000f8e0206 */
[----:B------:R-:W-:-:S04]  /*10c0*/  IMAD.WIDE R4, R2, 0x10, R20 ;  /* 0x0000001002047825 */ /* 0x000fc800078e0214 */
[----:B------:R-:W-:-:S05]  /*10d0*/  IMAD.WIDE R12, R13, 0x4, R10 ;  /* 0x000000040d0c7825 */ /* 0x000fca00078e020a */
[----:B------:R2:W-:Y:S04]  /*10e0*/  STG.E desc[UR4][R12.64], R9 ;  /* 0x000000090c007986 */ /* 0x0005e8000c101904 */
[----:B------:R-:W3:Y:S04]  /*10f0*/  LDG.E.64 R4, desc[UR4][R4.64] ;  /* 0x0000000404047981 */ /* 0x000ee8000c1e1b00 */
[----:B0-----:R-:W3:Y:S01]  /*1100*/  LDG.E.64 R18, desc[UR4][R18.64] ;  /* 0x0000000412127981 */ /* 0x001ee2000c1e1b00 */
[C---:B-1----:R-:W-:Y:S01]  /*1110*/  FFMA R21, R0.reuse, -R3, 1 ;  /* 0x3f80000000157423 */ /* 0x042fe20000000803 */
[----:B------:R-:W-:Y:S03]  /*1120*/  BSSY.RECONVERGENT B2, `(.L_x_218) ;  /* 0x000000e000027945 */ /* 0x000fe60003800200 */
[----:B------:R-:W-:Y:S01]  /*1130*/  FFMA R0, R0, R21, R0 ;  /* 0x0000001500007223 */ /* 0x000fe20000000000 */
[----:B------:R-:W-:Y:S01]  /*1140*/  IADD3 R21, PT, PT, R2, R9, RZ ;  /* 0x0000000902157210 */ /* 0x000fe20007ffe0ff */
[----:B---3--:R-:W-:-:S04]  /*1150*/  FADD R15, R4, -R18 ;  /* 0x80000012040f7221 */ /* 0x008fc80000000000 */
[----:B------:R-:W0:Y:S01]  /*1160*/  FCHK P0, R15, R3 ;  /* 0x000000030f007302 */ /* 0x000e220000000000 */
[----:B------:R-:W-:-:S04]  /*1170*/  FFMA R6, R0, R15, RZ ;  /* 0x0000000f00067223 */ /* 0x000fc800000000ff */
[----:B------:R-:W-:-:S04]  /*1180*/  FFMA R7, R6, -R3, R15 ;  /* 0x8000000306077223 */ /* 0x000fc8000000000f */
[----:B--2---:R-:W-:Y:S01]  /*1190*/  FFMA R9, R0, R7, R6 ;  /* 0x0000000700097223 */ /* 0x004fe20000000006 */
[----:B0-----:R-:W-:Y:S06]  /*11a0*/  @!P0 BRA `(.L_x_219) ;  /* 0x0000000000148947 */ /* 0x001fec0003800000 */
[----:B------:R-:W-:Y:S01]  /*11b0*/  IMAD.MOV.U32 R0, RZ, RZ, R15 ;  /* 0x000000ffff007224 */ /* 0x000fe200078e000f */
[----:B------:R-:W-:Y:S02]  /*11c0*/  MOV R14, R3 ;  /* 0x00000003000e7202 */ /* 0x000fe40000000f00 */
[----:B------:R-:W-:-:S07]  /*11d0*/  MOV R4, 0x11f0 ;  /* 0x000011f000047802 */ /* 0x000fce0000000f00 */
[----:B------:R-:W-:Y:S05]  /*11e0*/  CALL.REL.NOINC `($__internal_3_$__cuda_sm3x_div_rn_noftz_f32_slowpath) ;  /* 0x0000000000787944 */ /* 0x000fea0003c00000 */
[----:B------:R-:W-:-:S07]  /*11f0*/  MOV R9, R0 ;  /* 0x0000000000097202 */ /* 0x000fce0000000f00 */
.L_x_219:
[----:B------:R-:W-:Y:S05]  /*1200*/  BSYNC.RECONVERGENT B2 ;  /* 0x0000000000027941 */ /* 0x000fea0003800200 */
.L_x_218:
        /* <DEDUP_REMOVED lines=15> */
.L_x_221:
[----:B------:R-:W-:Y:S05]  /*1300*/  BSYNC.RECONVERGENT B2 ;  /* 0x0000000000027941 */ /* 0x000fea0003800200 */
.L_x_220:
[----:B------:R-:W0:Y:S01]  /*1310*/  F2I.TRUNC.NTZ R0, R0 ;  /* 0x0000000000007305 */ /* 0x000e22000020f100 */
[----:B------:R-:W-:Y:S02]  /*1320*/  HFMA2 R15, -RZ, RZ, 0, 5.9604644775390625e-08 ;  /* 0x00000001ff0f7431 */ /* 0x000fe400000001ff */
[----:B0-----:R-:W-:-:S04]  /*1330*/  IMAD R9, R0, UR9, R9 ;  /* 0x0000000900097c24 */ /* 0x001fc8000f8e0209 */
[----:B------:R-:W-:-:S06]  /*1340*/  IMAD.WIDE R6, R9, 0x4, R16 ;  /* 0x0000000409067825 */ /* 0x000fcc00078e0210 */
[----:B------:R-:W2:Y:S01]  /*1350*/  ATOMG.E.ADD.STRONG.GPU PT, R6, desc[UR4][R6.64], R15 ;  /* 0x8000000f060679a8 */ /* 0x000ea200081ef104 */
[----:B------:R-:W-:-:S05]  /*1360*/  IMAD.IADD R5, R2, 0x1, R21 ;  /* 0x0000000102057824 */ /* 0x000fca00078e0215 */
[----:B------:R-:W-:Y:S01]  /*1370*/  ISETP.GE.AND P0, PT, R5, UR11, PT ;  /* 0x0000000b05007c0c */ /* 0x000fe2000bf06270 */
[----:B--2---:R-:W-:-:S04]  /*1380*/  IMAD R13, R9, UR10, R6 ;  /* 0x0000000a090d7c24 */ /* 0x004fc8000f8e0206 */
[----:B------:R-:W-:-:S05]  /*1390*/  IMAD.WIDE R12, R13, 0x4, R10 ;  /* 0x000000040d0c7825 */ /* 0x000fca00078e020a */
[----:B------:R3:W-:Y:S03]  /*13a0*/  STG.E desc[UR4][R12.64], R21 ;  /* 0x000000150c007986 */ /* 0x0007e6000c101904 */
[----:B------:R-:W-:Y:S05]  /*13b0*/  @!P0 BRA `(.L_x_222) ;  /* 0xfffffff400288947 */ /* 0x000fea000383ffff */
[----:B------:R-:W-:Y:S05]  /*13c0*/  EXIT ;  /* 0x000000000000794d */ /* 0x000fea0003800000 */
        .weak           $__internal_3_$__cuda_sm3x_div_rn_noftz_f32_slowpath
        .type           $__internal_3_$__cuda_sm3x_div_rn_noftz_f32_slowpath,@function
        .size           $__internal_3_$__cuda_sm3x_div_rn_noftz_f32_slowpath,(.L_x_256 - $__internal_3_$__cuda_sm3x_div_rn_noftz_f32_slowpath)
$__internal_3_$__cuda_sm3x_div_rn_noftz_f32_slowpath:
        /* <DEDUP_REMOVED lines=34> */
.L_x_224:
[----:B------:R-:W-:Y:S01]  /*15f0*/  LEA R13, R6, 0xc0800000, 0x17 ;  /* 0xc0800000060d7811 */ /* 0x000fe200078eb8ff */
[----:B------:R-:W-:Y:S01]  /*1600*/  BSSY.RECONVERGENT B1, `(.L_x_229) ;  /* 0x0000036000017945 */ /* 0x000fe20003800200 */
[----:B------:R-:W-:Y:S02]  /*1610*/  IADD3 R15, PT, PT, R15, -0x7f, RZ ;  /* 0xffffff810f0f7810 */ /* 0x000fe40007ffe0ff */
[----:B------:R-:W-:-:S03]  /*1620*/  IADD3 R22, PT, PT, -R13, R14, RZ ;  /* 0x0000000e0d167210 */ /* 0x000fc60007ffe1ff */
[----:B------:R-:W-:Y:S01]  /*1630*/  IMAD R0, R15, -0x800000, R0 ;  /* 0xff8000000f007824 */ /* 0x000fe200078e0200 */
[----:B------:R-:W0:Y:S01]  /*1640*/  MUFU.RCP R12, R22 ;  /* 0x00000016000c7308 */ /* 0x000e220000001000 */
[----:B------:R-:W-:-:S04]  /*1650*/  FADD.FTZ R13, -R22, -RZ ;  /* 0x800000ff160d7221 */ /* 0x000fc80000010100 */
[----:B0-----:R-:W-:-:S04]  /*1660*/  FFMA R23, R12, R13, 1 ;  /* 0x3f8000000c177423 */ /* 0x001fc8000000000d */
[----:B------:R-:W-:-:S04]  /*1670*/  FFMA R23, R12, R23, R12 ;  /* 0x000000170c177223 */ /* 0x000fc8000000000c */
        /* <DEDUP_REMOVED lines=42> */
.L_x_231:
[----:B------:R-:W-:-:S04]  /*1920*/  LOP3.LUT R0, R0, 0x80000000, RZ, 0xc0, !PT ;  /* 0x8000000000007812 */ /* 0x000fc800078ec0ff */
[----:B------:R-:W-:Y:S01]  /*1930*/  LOP3.LUT R0, R0, 0x7f800000, RZ, 0xfc, !PT ;  /* 0x7f80000000007812 */ /* 0x000fe200078efcff */
[----:B------:R-:W-:Y:S06]  /*1940*/  BRA `(.L_x_232) ;  /* 0x0000000000047947 */ /* 0x000fec0003800000 */
.L_x_230:
[----:B------:R-:W-:-:S07]  /*1950*/  LEA R0, R7, R0, 0x17 ;  /* 0x0000000007007211 */ /* 0x000fce00078eb8ff */
.L_x_232:
[----:B------:R-:W-:Y:S05]  /*1960*/  BSYNC.RECONVERGENT B1 ;  /* 0x0000000000017941 */ /* 0x000fea0003800200 */
.L_x_229:
[----:B------:R-:W-:Y:S05]  /*1970*/  BRA `(.L_x_233) ;  /* 0x0000000000207947 */ /* 0x000fea0003800000 */
.L_x_228:
[----:B------:R-:W-:-:S04]  /*1980*/  LOP3.LUT R0, R14, 0x80000000, R0, 0x48, !PT ;  /* 0x800000000e007812 */ /* 0x000fc800078e4800 */
[----:B------:R-:W-:Y:S01]  /*1990*/  LOP3.LUT R0, R0, 0x7f800000, RZ, 0xfc, !PT ;  /* 0x7f80000000007812 */ /* 0x000fe200078efcff */
[----:B------:R-:W-:Y:S06]  /*19a0*/  BRA `(.L_x_233) ;  /* 0x0000000000147947 */ /* 0x000fec0003800000 */
.L_x_227:
[----:B------:R-:W-:Y:S01]  /*19b0*/  LOP3.LUT R0, R14, 0x80000000, R0, 0x48, !PT ;  /* 0x800000000e007812 */ /* 0x000fe200078e4800 */
[----:B------:R-:W-:Y:S06]  /*19c0*/  BRA `(.L_x_233) ;  /* 0x00000000000c7947 */ /* 0x000fec0003800000 */
.L_x_226:
[----:B------:R-:W0:Y:S01]  /*19d0*/  MUFU.RSQ R0, -QNAN ;  /* 0xffc0000000007908 */ /* 0x000e220000001400 */
[----:B------:R-:W-:Y:S05]  /*19e0*/  BRA `(.L_x_233) ;  /* 0x0000000000047947 */ /* 0x000fea0003800000 */
.L_x_225:
[----:B------:R-:W-:-:S07]  /*19f0*/  FADD.FTZ R0, R0, R14 ;  /* 0x0000000e00007221 */ /* 0x000fce0000010000 */
.L_x_233:
[----:B------:R-:W-:Y:S05]  /*1a00*/  BSYNC.RECONVERGENT B0 ;  /* 0x0000000000007941 */ /* 0x000fea0003800200 */
.L_x_223:
[----:B------:R-:W-:Y:S01]  /*1a10*/  HFMA2 R7, -RZ, RZ, 0, 0 ;  /* 0x00000000ff077431 */ /* 0x000fe200000001ff */
[----:B------:R-:W-:-:S04]  /*1a20*/  MOV R6, R4 ;  /* 0x0000000400067202 */ /* 0x000fc80000000f00 */
[----:B0-----:R-:W-:Y:S05]  /*1a30*/  RET.REL.NODEC R6 `(_Z10precomputeP6float4S0_PiS1_iiii) ;  /* 0xffffffe406707950 */ /* 0x001fea0003c3ffff */
.L_x_234:
        /* <DEDUP_REMOVED lines=12> */
.L_x_256:


//--------------------- .text._Z17compute_bounds_2DP6float4iS0_ --------------------------
	.section	.text._Z17compute_bounds_2DP6float4iS0_,"ax",@progbits
	.align	128
        .global         _Z17compute_bounds_2DP6float4iS0_
        .type           _Z17compute_bounds_2DP6float4iS0_,@function
        .size           _Z17compute_bounds_2DP6float4iS0_,(.L_x_265 - _Z17compute_bounds_2DP6float4iS0_)
        .other          _Z17compute_bounds_2DP6float4iS0_,@"STO_CUDA_ENTRY STV_DEFAULT"
_Z17compute_bounds_2DP6float4iS0_:
.text._Z17compute_bounds_2DP6float4iS0_:
[----:B------:R-:W-:Y:S01]  /*0000*/  LDC R1, c[0x0][0x37c] ;  /* 0x0000df00ff017b82 */ /* 0x000fe20000000800 */
[----:B------:R-:W0:Y:S07]  /*0010*/  S2R R7, SR_CTAID.X ;  /* 0x0000000000077919 */ /* 0x000e2e0000002500 */
[----:B------:R-:W1:Y:S01]  /*0020*/  LDC.64 R2, c[0x0][0x380] ;  /* 0x0000e000ff027b82 */ /* 0x000e620000000a00 */
[----:B------:R-:W2:Y:S01]  /*0030*/  LDCU.64 UR6, c[0x0][0x358] ;  /* 0x00006b00ff0677ac */ /* 0x000ea20008000a00 */
[----:B------:R-:W0:Y:S01]  /*0040*/  S2R R0, SR_TID.X ;  /* 0x0000000000007919 */ /* 0x000e220000002100 */
[----:B------:R-:W3:Y:S01]  /*0050*/  LDCU UR8, c[0x0][0x388] ;  /* 0x00007100ff0877ac */ /* 0x000ee20008000800 */
[----:B0-----:R-:W-:-:S04]  /*0060*/  IMAD R11, R7, 0x80, R0 ;  /* 0x00000080070b7824 */ /* 0x001fc800078e0200 */
[----:B-1----:R-:W-:-:S06]  /*0070*/  IMAD.WIDE R28, R11, 0x10, R2 ;  /* 0x000000100b1c7825 */ /* 0x002fcc00078e0202 */
[----:B--2---:R-:W2:Y:S01]  /*0080*/  LDG.E.64 R28, desc[UR6][R28.64] ;  /* 0x000000061c1c7981 */ /* 0x004ea2000c1e1b00 */
[----:B------:R-:W0:Y:S01]  /*0090*/  LDC R6, c[0x0][0x370] ;  /* 0x0000dc00ff067b82 */ /* 0x000e220000000800 */
[----:B------:R-:W-:Y:S01]  /*00a0*/  BSSY.RECONVERGENT B0, `(.L_x_235) ;  /* 0x0000051000007945 */ /* 0x000fe20003800200 */
[----:B0-----:R-:W-:-:S04]  /*00b0*/  IMAD.SHL.U32 R4, R6, 0x80, RZ ;  /* 0x0000008006047824 */ /* 0x001fc800078e00ff */
[----:B------:R-:W-:-:S05]  /*00c0*/  IMAD.IADD R5, R4, 0x1, R11 ;  /* 0x0000000104057824 */ /* 0x000fca00078e020b */
[----:B---3--:R-:W-:Y:S01]  /*00d0*/  ISETP.GE.AND P0, PT, R5, UR8, PT ;  /* 0x0000000805007c0c */ /* 0x008fe2000bf06270 */
[----:B--2---:R-:W-:Y:S02]  /*00e0*/  IMAD.MOV.U32 R31, RZ, RZ, R29 ;  /* 0x000000ffff1f7224 */ /* 0x004fe400078e001d */
[----:B------:R-:W-:-:S10]  /*00f0*/  IMAD.MOV.U32 R30, RZ, RZ, R28 ;  /* 0x000000ffff1e7224 */ /* 0x000fd400078e001c */
[----:B------:R-:W-:Y:S05]  /*0100*/  @P0 BRA `(.L_x_236) ;  /* 0x0000000400280947 */ /* 0x000fea0003800000 */
[----:B------:R-:W-:Y:S01]  /*0110*/  VIMNMX.U32 R13, PT, PT, R4, 0x1, !PT ;  /* 0x00000001040d7848 */ /* 0x000fe20007fe0000 */
[----:B------:R-:W-:Y:S01]  /*0120*/  IMAD R11, R6, 0x100, R11 ;  /* 0x00000100060b7824 */ /* 0x000fe200078e020b */
[----:B------:R-:W-:Y:S01]  /*0130*/  BSSY.RECONVERGENT B1, `(.L_x_237) ;  /* 0x0000032000017945 */ /* 0x000fe20003800200 */
[----:B------:R-:W-:Y:S01]  /*0140*/  IMAD.MOV.U32 R30, RZ, RZ, R28 ;  /* 0x000000ffff1e7224 */ /* 0x000fe200078e001c */
[----:B------:R-:W0:Y:S01]  /*0150*/  I2F.U32.RP R14, R13 ;  /* 0x0000000d000e7306 */ /* 0x000e220000209000 */
[----:B------:R-:W-:Y:S01]  /*0160*/  IMAD.MOV R15, RZ, RZ, -R13 ;  /* 0x000000ffff0f7224 */ /* 0x000fe200078e0a0d */
[C---:B------:R-:W-:Y:S01]  /*0170*/  ISETP.GE.AND P0, PT, R11.reuse, UR8, PT ;  /* 0x000000080b007c0c */ /* 0x040fe2000bf06270 */
[----:B------:R-:W-:Y:S01]  /*0180*/  IMAD.MOV.U32 R31, RZ, RZ, R29 ;  /* 0x000000ffff1f7224 */ /* 0x000fe200078e001d */
[----:B------:R-:W-:Y:S02]  /*0190*/  VIMNMX R10, PT, PT, R11, UR8, !PT ;  /* 0x000000080b0a7c48 */ /* 0x000fe4000ffe0100 */
[----:B------:R-:W-:-:S02]  /*01a0*/  SEL R12, RZ, 0x1, P0 ;  /* 0x00000001ff0c7807 */ /* 0x000fc40000000000 */
[----:B------:R-:W-:Y:S02]  /*01b0*/  ISETP.NE.U32.AND P2, PT, R13, RZ, PT ;  /* 0x000000ff0d00720c */ /* 0x000fe40003f45070 */
[----:B------:R-:W-:Y:S01]  /*01c0*/  IADD3 R10, PT, PT, R10, -R11, -R12 ;  /* 0x8000000b0a0a7210 */ /* 0x000fe20007ffe80c */
[----:B0-----:R-:W0:Y:S02]  /*01d0*/  MUFU.RCP R14, R14 ;  /* 0x0000000e000e7308 */ /* 0x001e240000001000 */
[----:B0-----:R-:W-:-:S06]  /*01e0*/  VIADD R8, R14, 0xffffffe ;  /* 0x0ffffffe0e087836 */ /* 0x001fcc0000000000 */
[----:B------:R0:W1:Y:S02]  /*01f0*/  F2I.FTZ.U32.TRUNC.NTZ R9, R8 ;  /* 0x0000000800097305 */ /* 0x000064000021f000 */
[----:B0-----:R-:W-:Y:S02]  /*0200*/  IMAD.MOV.U32 R8, RZ, RZ, RZ ;  /* 0x000000ffff087224 */ /* 0x001fe400078e00ff */
[----:B-1----:R-:W-:-:S04]  /*0210*/  IMAD R15, R15, R9, RZ ;  /* 0x000000090f0f7224 */ /* 0x002fc800078e02ff */
[----:B------:R-:W-:-:S06]  /*0220*/  IMAD.HI.U32 R9, R9, R15, R8 ;  /* 0x0000000f09097227 */ /* 0x000fcc00078e0008 */
[----:B------:R-:W-:-:S04]  /*0230*/  IMAD.HI.U32 R9, R9, R10, RZ ;  /* 0x0000000a09097227 */ /* 0x000fc800078e00ff */
[----:B------:R-:W-:-:S04]  /*0240*/  IMAD.MOV R8, RZ, RZ, -R9 ;  /* 0x000000ffff087224 */ /* 0x000fc800078e0a09 */
[----:B------:R-:W-:-:S05]  /*0250*/  IMAD R10, R13, R8, R10 ;  /* 0x000000080d0a7224 */ /* 0x000fca00078e020a */
[----:B------:R-:W-:-:S13]  /*0260*/  ISETP.GE.U32.AND P0, PT, R10, R13, PT ;  /* 0x0000000d0a00720c */ /* 0x000fda0003f06070 */
[----:B------:R-:W-:Y:S02]  /*0270*/  @P0 IMAD.IADD R10, R10, 0x1, -R13 ;  /* 0x000000010a0a0824 */ /* 0x000fe400078e0a0d */
[----:B------:R-:W-:-:S03]  /*0280*/  @P0 VIADD R9, R9, 0x1 ;  /* 0x0000000109090836 */ /* 0x000fc60000000000 */
[----:B------:R-:W-:-:S13]  /*0290*/  ISETP.GE.U32.AND P1, PT, R10, R13, PT ;  /* 0x0000000d0a00720c */ /* 0x000fda0003f26070 */
[----:B------:R-:W-:Y:S01]  /*02a0*/  @P1 VIADD R9, R9, 0x1 ;  /* 0x0000000109091836 */ /* 0x000fe20000000000 */
[----:B------:R-:W-:-:S05]  /*02b0*/  @!P2 LOP3.LUT R9, RZ, R13, RZ, 0x33, !PT ;  /* 0x0000000dff09a212 */ /* 0x000fca00078e33ff */
[----:B------:R-:W-:Y:S02]  /*02c0*/  IMAD.IADD R12, R12, 0x1, R9 ;  /* 0x000000010c0c7824 */ /* 0x000fe400078e0209 */
[----:B------:R-:W-:-:S03]  /*02d0*/  IMAD.MOV.U32 R9, RZ, RZ, R5 ;  /* 0x000000ffff097224 */ /* 0x000fc600078e0005 */
[C---:B------:R-:W-:Y:S01]  /*02e0*/  LOP3.LUT R8, R12.reuse, 0x3, RZ, 0xc0, !PT ;  /* 0x000000030c087812 */ /* 0x040fe200078ec0ff */
[----:B------:R-:W-:Y:S01]  /*02f0*/  IMAD.MOV.U32 R5, RZ, RZ, R9 ;  /* 0x000000ffff057224 */ /* 0x000fe200078e0009 */
[----:B------:R-:W-:Y:S02]  /*0300*/  ISETP.GE.U32.AND P1, PT, R12, 0x3, PT ;  /* 0x000000030c00780c */ /* 0x000fe40003f26070 */
[----:B------:R-:W-:-:S13]  /*0310*/  ISETP.NE.AND P0, PT, R8, 0x3, PT ;  /* 0x000000030800780c */ /* 0x000fda0003f05270 */
[----:B------:R-:W-:Y:S05]  /*0320*/  @!P0 BRA `(.L_x_238) ;  /* 0x0000000000488947 */ /* 0x000fea0003800000 */
[----:B------:R-:W-:Y:S02]  /*0330*/  VIADD R12, R12, 0x1 ;  /* 0x000000010c0c7836 */ /* 0x000fe40000000000 */
[----:B------:R-:W-:Y:S02]  /*0340*/  IMAD.IADD R5, R6, 0x1, R7 ;  /* 0x0000000106057824 */ /* 0x000fe400078e0207 */
[----:B------:R-:W-:Y:S01]  /*0350*/  IMAD.MOV.U32 R30, RZ, RZ, R28 ;  /* 0x000000ffff1e7224 */ /* 0x000fe200078e001c */
[----:B------:R-:W-:Y:S01]  /*0360*/  LOP3.LUT R12, R12, 0x3, RZ, 0xc0, !PT ;  /* 0x000000030c0c7812 */ /* 0x000fe200078ec0ff */
[----:B------:R-:W-:Y:S02]  /*0370*/  IMAD.MOV.U32 R31, RZ, RZ, R29 ;  /* 0x000000ffff1f7224 */ /* 0x000fe400078e001d */
[----:B------:R-:W-:Y:S02]  /*0380*/  IMAD R5, R5, 0x80, R0 ;  /* 0x0000008005057824 */ /* 0x000fe400078e0200 */
[----:B------:R-:W-:-:S07]  /*0390*/  IMAD.MOV R12, RZ, RZ, -R12 ;  /* 0x000000ffff0c7224 */ /* 0x000fce00078e0a0c */
.L_x_239:
[----:B------:R-:W-:-:S06]  /*03a0*/  IMAD.WIDE R6, R9, 0x10, R2 ;  /* 0x0000001009067825 */ /* 0x000fcc00078e0202 */
[----:B------:R-:W2:Y:S01]  /*03b0*/  LDG.E.64 R6, desc[UR6][R6.64] ;  /* 0x0000000606067981 */ /* 0x000ea2000c1e1b00 */
[----:B------:R-:W-:Y:S02]  /*03c0*/  VIADD R12, R12, 0x1 ;  /* 0x000000010c0c7836 */ /* 0x000fe40000000000 */
[C---:B------:R-:W-:Y:S02]  /*03d0*/  IMAD.IADD R5, R4.reuse, 0x1, R5 ;  /* 0x0000000104057824 */ /* 0x040fe400078e0205 */
[----:B------:R-:W-:Y:S01]  /*03e0*/  IMAD.IADD R9, R4, 0x1, R9 ;  /* 0x0000000104097824 */ /* 0x000fe200078e0209 */
[----:B------:R-:W-:Y:S02]  /*03f0*/  ISETP.NE.AND P0, PT, R12, RZ, PT ;  /* 0x000000ff0c00720c */ /* 0x000fe40003f05270 */
[C---:B--2---:R-:W-:Y:S02]  /*0400*/  FMNMX R28, R6.reuse, R28, PT ;  /* 0x0000001c061c7209 */ /* 0x044fe40003800000 */
[----:B------:R-:W-:-:S02]  /*0410*/  FMNMX R30, R6, R30, !PT ;  /* 0x0000001e061e7209 */ /* 0x000fc40007800000 */
[C---:B------:R-:W-:Y:S02]  /*0420*/  FMNMX R29, R7.reuse, R29, PT ;  /* 0x0000001d071d7209 */ /* 0x040fe40003800000 */
[----:B------:R-:W-:-:S05]  /*0430*/  FMNMX R31, R7, R31, !PT ;  /* 0x0000001f071f7209 */ /* 0x000fca0007800000 */
[----:B------:R-:W-:Y:S05]  /*0440*/  @P0 BRA `(.L_x_239) ;  /* 0xfffffffc00d40947 */ /* 0x000fea000383ffff */
.L_x_238:
[----:B------:R-:W-:Y:S05]  /*0450*/  BSYNC.RECONVERGENT B1 ;  /* 0x0000000000017941 */ /* 0x000fea0003800200 */
.L_x_237:
[----:B------:R-:W-:Y:S05]  /*0460*/  @!P1 BRA `(.L_x_236) ;  /* 0x0000000000509947 */ /* 0x000fea0003800000 */
.L_x_240:
[----:B------:R-:W-:-:S04]  /*0470*/  IMAD.WIDE R6, R5, 0x10, R2 ;  /* 0x0000001005067825 */ /* 0x000fc800078e0202 */
[C---:B------:R-:W-:Y:S02]  /*0480*/  IMAD.WIDE R8, R4.reuse, 0x10, R6 ;  /* 0x0000001004087825 */ /* 0x040fe400078e0206 */
[----:B------:R-:W2:Y:S02]  /*0490*/  LDG.E.64 R6, desc[UR6][R6.64] ;  /* 0x0000000606067981 */ /* 0x000ea4000c1e1b00 */
[C---:B------:R-:W-:Y:S02]  /*04a0*/  IMAD.WIDE R10, R4.reuse, 0x10, R8 ;  /* 0x00000010040a7825 */ /* 0x040fe400078e0208 */
[----:B------:R-:W2:Y:S02]  /*04b0*/  LDG.E.64 R8, desc[UR6][R8.64] ;  /* 0x0000000608087981 */ /* 0x000ea4000c1e1b00 */
[C---:B------:R-:W-:Y:S02]  /*04c0*/  IMAD.WIDE R12, R4.reuse, 0x10, R10 ;  /* 0x00000010040c7825 */ /* 0x040fe400078e020a */
[----:B------:R-:W3:Y:S04]  /*04d0*/  LDG.E.64 R10, desc[UR6][R10.64] ;  /* 0x000000060a0a7981 */ /* 0x000ee8000c1e1b00 */
[----:B------:R-:W3:Y:S01]  /*04e0*/  LDG.E.64 R12, desc[UR6][R12.64] ;  /* 0x000000060c0c7981 */ /* 0x000ee2000c1e1b00 */
[----:B------:R-:W-:-:S04]  /*04f0*/  IADD3 R5, PT, PT, R4, R5, R4 ;  /* 0x0000000504057210 */ /* 0x000fc80007ffe004 */
[----:B------:R-:W-:-:S04]  /*0500*/  IADD3 R5, PT, PT, R4, R5, R4 ;  /* 0x0000000504057210 */ /* 0x000fc80007ffe004 */
[----:B------:R-:W-:Y:S02]  /*0510*/  ISETP.GE.AND P0, PT, R5, UR8, PT ;  /* 0x0000000805007c0c */ /* 0x000fe4000bf06270 */
[-CC-:B--2---:R-:W-:Y:S02]  /*0520*/  FMNMX3 R15, R28, R6.reuse, R8.reuse, PT ;  /* 0x000000061c0f7276 */ /* 0x184fe40003800008 */
[----:B------:R-:W-:Y:S02]  /*0530*/  FMNMX3 R17, R30, R6, R8, !PT ;  /* 0x000000061e117276 */ /* 0x000fe40007800008 */
[-CC-:B------:R-:W-:Y:S02]  /*0540*/  FMNMX3 R14, R29, R7.reuse, R9.reuse, PT ;  /* 0x000000071d0e7276 */ /* 0x180fe40003800009 */
[----:B------:R-:W-:Y:S02]  /*0550*/  FMNMX3 R6, R31, R7, R9, !PT ;  /* 0x000000071f067276 */ /* 0x000fe40007800009 */
[----:B---3--:R-:W-:-:S02]  /*0560*/  FMNMX3 R28, R15, R10, R12, PT ;  /* 0x0000000a0f1c7276 */ /* 0x008fc4000380000c */
[----:B------:R-:W-:Y:S02]  /*0570*/  FMNMX3 R30, R17, R10, R12, !PT ;  /* 0x0000000a111e7276 */ /* 0x000fe4000780000c */
[-CC-:B------:R-:W-:Y:S02]  /*0580*/  FMNMX3 R29, R14, R11.reuse, R13.reuse, PT ;  /* 0x0000000b0e1d7276 */ /* 0x180fe4000380000d */
[----:B------:R-:W-:Y:S01]  /*0590*/  FMNMX3 R31, R6, R11, R13, !PT ;  /* 0x0000000b061f7276 */ /* 0x000fe2000780000d */
[----:B------:R-:W-:Y:S06]  /*05a0*/  @!P0 BRA `(.L_x_240) ;  /* 0xfffffffc00b08947 */ /* 0x000fec000383ffff */
.L_x_236:
[----:B------:R-:W-:Y:S05]  /*05b0*/  BSYNC.RECONVERGENT B0 ;  /* 0x0000000000007941 */ /* 0x000fea0003800200 */
.L_x_235:
[----:B------:R-:W0:Y:S01]  /*05c0*/  S2UR UR5, SR_CgaCtaId ;  /* 0x00000000000579c3 */ /* 0x000e220000008800 */
[----:B------:R-:W-:Y:S01]  /*05d0*/  UMOV UR4, 0x400 ;  /* 0x0000040000047882 */ /* 0x000fe20000000000 */
[----:B------:R-:W-:Y:S01]  /*05e0*/  ISETP.NE.AND P0, PT, R0, RZ, PT ;  /* 0x000000ff0000720c */ /* 0x000fe20003f05270 */
[----:B0-----:R-:W-:-:S06]  /*05f0*/  ULEA UR4, UR5, UR4, 0x18 ;  /* 0x0000000405047291 */ /* 0x001fcc000f8ec0ff */
[----:B------:R-:W-:-:S05]  /*0600*/  LEA R0, R0, UR4, 0x4 ;  /* 0x0000000400007c11 */ /* 0x000fca000f8e20ff */
[----:B------:R0:W-:Y:S01]  /*0610*/  STS.128 [R0], R28 ;  /* 0x0000001c00007388 */ /* 0x0001e20000000c00 */
[----:B------:R-:W-:Y:S06]  /*0620*/  BAR.SYNC.DEFER_BLOCKING 0x0 ;  /* 0x0000000000007b1d */ /* 0x000fec0000010000 */
[----:B------:R-:W-:Y:S05]  /*0630*/  @P0 EXIT ;  /* 0x000000000000094d */ /* 0x000fea0003800000 */
[----:B------:R-:W-:Y:S04]  /*0640*/  LDS.128 R12, [UR4] ;  /* 0x00000004ff0c7984 */ /* 0x000fe80008000c00 */
[----:B------:R-:W0:Y:S04]  /*0650*/  LDS.128 R16, [UR4+0x10] ;  /* 0x00001004ff107984 */ /* 0x000e280008000c00 */
[----:B------:R-:W-:Y:S04]  /*0660*/  LDS.128 R20, [UR4+0x20] ;  /* 0x00002004ff147984 */ /* 0x000fe80008000c00 */
[----:B------:R-:W1:Y:S04]  /*0670*/  LDS.128 R24, [UR4+0x30] ;  /* 0x00003004ff187984 */ /* 0x000e680008000c00 */
[----:B------:R-:W-:Y:S04]  /*0680*/  LDS.128 R4, [UR4+0x40] ;  /* 0x00004004ff047984 */ /* 0x000fe80008000c00 */
[----:B------:R-:W2:Y:S01]  /*0690*/  LDS.128 R8, [UR4+0x50] ;  /* 0x00005004ff087984 */ /* 0x000ea20008000c00 */
[----:B0-----:R-:W-:-:S02]  /*06a0*/  FMNMX3 R0, R29, R13, R17, PT ;  /* 0x0000000d1d007276 */ /* 0x001fc40003800011 */
[----:B------:R-:W-:Y:S02]  /*06b0*/  FMNMX3 R3, R28, R12, R16, PT ;  /* 0x0000000c1c037276 */ /* 0x000fe40003800010 */
[----:B------:R-:W-:Y:S02]  /*06c0*/  FMNMX3 R29, R30, R14, R18, !PT ;  /* 0x0000000e1e1d7276 */ /* 0x000fe40007800012 */
[----:B------:R-:W-:Y:S02]  /*06d0*/  FMNMX3 R2, R31, R15, R19, !PT ;  /* 0x0000000f1f027276 */ /* 0x000fe40007800013 */
[----:B------:R-:W-:Y:S01]  /*06e0*/  LDS.128 R12, [UR4+0x60] ;  /* 0x00006004ff0c7984 */ /* 0x000fe20008000c00 */
[----:B-1----:R-:W-:Y:S02]  /*06f0*/  FMNMX3 R0, R0, R21, R25, PT ;  /* 0x0000001500007276 */ /* 0x002fe40003800019 */
[----:B------:R-:W-:Y:S01]  /*0700*/  FMNMX3 R3, R3, R20, R24, PT ;  /* 0x0000001403037276 */ /* 0x000fe20003800018 */
[----:B------:R-:W0:Y:S01]  /*0710*/  LDS.128 R16, [UR4+0x70] ;  /* 0x00007004ff107984 */ /* 0x000e220008000c00 */
[----:B------:R-:W-:-:S02]  /*0720*/  FMNMX3 R29, R29, R22, R26, !PT ;  /* 0x000000161d1d7276 */ /* 0x000fc4000780001a */
[----:B------:R-:W-:Y:S02]  /*0730*/  FMNMX3 R2, R2, R23, R27, !PT ;  /* 0x0000001702027276 */ /* 0x000fe4000780001b */
[----:B--2---:R-:W-:Y:S02]  /*0740*/  FMNMX3 R0, R0, R5, R9, PT ;  /* 0x0000000500007276 */ /* 0x004fe40003800009 */
[----:B------:R-:W-:Y:S02]  /*0750*/  FMNMX3 R3, R3, R4, R8, PT ;  /* 0x0000000403037276 */ /* 0x000fe40003800008 */
[----:B------:R-:W-:Y:S02]  /*0760*/  FMNMX3 R29, R29, R6, R10, !PT ;  /* 0x000000061d1d7276 */ /* 0x000fe4000780000a */
[----:B------:R-:W-:Y:S02]  /*0770*/  FMNMX3 R2, R2, R7, R11, !PT ;  /* 0x0000000702027276 */ /* 0x000fe4000780000b */
[----:B0-----:R-:W-:Y:S01]  /*0780*/  FMNMX3 R20, R0, R13, R17, PT ;  /* 0x0000000d00147276 */ /* 0x001fe20003800011 */
[----:B------:R-:W-:Y:S01]  /*0790*/  IMAD.MOV.U32 R0, RZ, RZ, 0xc0 ;  /* 0x000000c0ff007424 */ /* 0x000fe200078e00ff */
[----:B------:R-:W-:-:S02]  /*07a0*/  FMNMX3 R3, R3, R12, R16, PT ;  /* 0x0000000c03037276 */ /* 0x000fc40003800010 */
[----:B------:R-:W-:Y:S02]  /*07b0*/  FMNMX3 R29, R29, R14, R18, !PT ;  /* 0x0000000e1d1d7276 */ /* 0x000fe40007800012 */
[----:B------:R-:W-:-:S07]  /*07c0*/  FMNMX3 R2, R2, R15, R19, !PT ;  /* 0x0000000f02027276 */ /* 0x000fce0007800013 */
.L_x_241:
[----:B------:R-:W-:Y:S04]  /*07d0*/  LDS.128 R4, [R0+UR4+-0x40] ;  /* 0xffffc00400047984 */ /* 0x000fe80008000c00 */
[----:B------:R-:W0:Y:S04]  /*07e0*/  LDS.128 R8, [R0+UR4+-0x30] ;  /* 0xffffd00400087984 */ /* 0x000e280008000c00 */
[----:B------:R-:W-:Y:S04]  /*07f0*/  LDS.128 R12, [R0+UR4+-0x20] ;  /* 0xffffe004000c7984 */ /* 0x000fe80008000c00 */
[----:B------:R-:W1:Y:S04]  /*0800*/  LDS.128 R16, [R0+UR4+-0x10] ;  /* 0xfffff00400107984 */ /* 0x000e680008000c00 */
[----:B------:R-:W-:Y:S01]  /*0810*/  LDS.128 R24, [R0+UR4+0x10] ;  /* 0x0000100400187984 */ /* 0x000fe20008000c00 */
[----:B0-----:R-:W-:-:S02]  /*0820*/  FMNMX3 R3, R3, R4, R8, PT ;  /* 0x0000000403037276 */ /* 0x001fc40003800008 */
[----:B------:R-:W-:Y:S02]  /*0830*/  FMNMX3 R4, R20, R5, R9, PT ;  /* 0x0000000514047276 */ /* 0x000fe40003800009 */
[----:B------:R-:W0:Y:S01]  /*0840*/  LDS.128 R20, [R0+UR4] ;  /* 0x0000000400147984 */ /* 0x000e220008000c00 */
[----:B------:R-:W-:Y:S02]  /*0850*/  FMNMX3 R29, R29, R6, R10, !PT ;  /* 0x000000061d1d7276 */ /* 0x000fe4000780000a */
[----:B------:R-:W-:Y:S02]  /*0860*/  FMNMX3 R2, R2, R7, R11, !PT ;  /* 0x0000000702027276 */ /* 0x000fe4000780000b */
[----:B-1----:R-:W-:Y:S01]  /*0870*/  FMNMX3 R3, R3, R12, R16, PT ;  /* 0x0000000c03037276 */ /* 0x002fe20003800010 */
[----:B------:R-:W-:Y:S01]  /*0880*/  LDS.128 R8, [R0+UR4+0x30] ;  /* 0x0000300400087984 */ /* 0x000fe20008000c00 */
[----:B------:R-:W-:Y:S02]  /*0890*/  FMNMX3 R12, R4, R13, R17, PT ;  /* 0x0000000d040c7276 */ /* 0x000fe40003800011 */
[----:B------:R-:W-:Y:S01]  /*08a0*/  FMNMX3 R29, R29, R14, R18, !PT ;  /* 0x0000000e1d1d7276 */ /* 0x000fe20007800012 */
[----:B------:R-:W1:Y:S01]  /*08b0*/  LDS.128 R4, [R0+UR4+0x20] ;  /* 0x0000200400047984 */ /* 0x000e620008000c00 */
[----:B------:R-:W-:-:S03]  /*08c0*/  FMNMX3 R2, R2, R15, R19, !PT ;  /* 0x0000000f02027276 */ /* 0x000fc60007800013 */
[----:B------:R-:W-:Y:S01]  /*08d0*/  LDS.128 R16, [R0+UR4+0x50] ;  /* 0x0000500400107984 */ /* 0x000fe20008000c00 */
[----:B0-----:R-:W-:Y:S02]  /*08e0*/  FMNMX3 R3, R3, R20, R24, PT ;  /* 0x0000001403037276 */ /* 0x001fe40003800018 */
[----:B------:R-:W-:Y:S02]  /*08f0*/  FMNMX3 R20, R12, R21, R25, PT ;  /* 0x000000150c147276 */ /* 0x000fe40003800019 */
[----:B------:R-:W0:Y:S01]  /*0900*/  LDS.128 R12, [R0+UR4+0x40] ;  /* 0x00004004000c7984 */ /* 0x000e220008000c00 */
[----:B------:R-:W-:Y:S02]  /*0910*/  FMNMX3 R29, R29, R22, R26, !PT ;  /* 0x000000161d1d7276 */ /* 0x000fe4000780001a */
[----:B------:R-:W-:Y:S02]  /*0920*/  FMNMX3 R2, R2, R23, R27, !PT ;  /* 0x0000001702027276 */ /* 0x000fe4000780001b */
[----:B------:R-:W-:Y:S01]  /*0930*/  LDS.128 R24, [R0+UR4+0x70] ;  /* 0x0000700400187984 */ /* 0x000fe20008000c00 */
[----:B-1----:R-:W-:-:S02]  /*0940*/  FMNMX3 R3, R3, R4, R8, PT ;  /* 0x0000000403037276 */ /* 0x002fc40003800008 */
[----:B------:R-:W-:Y:S02]  /*0950*/  FMNMX3 R4, R20, R5, R9, PT ;  /* 0x0000000514047276 */ /* 0x000fe40003800009 */
[----:B------:R-:W1:Y:S01]  /*0960*/  LDS.128 R20, [R0+UR4+0x60] ;  /* 0x0000600400147984 */ /* 0x000e620008000c00 */
[----:B------:R-:W-:Y:S02]  /*0970*/  FMNMX3 R29, R29, R6, R10, !PT ;  /* 0x000000061d1d7276 */ /* 0x000fe4000780000a */
[----:B------:R-:W-:Y:S02]  /*0980*/  FMNMX3 R2, R2, R7, R11, !PT ;  /* 0x0000000702027276 */ /* 0x000fe4000780000b */
[----:B------:R-:W-:Y:S01]  /*0990*/  LDS.128 R8, [R0+UR4+0x90] ;  /* 0x0000900400087984 */ /* 0x000fe20008000c00 */
[----:B0-----:R-:W-:Y:S02]  /*09a0*/  FMNMX3 R3, R3, R12, R16, PT ;  /* 0x0000000c03037276 */ /* 0x001fe40003800010 */
[----:B------:R-:W-:-:S02]  /*09b0*/  FMNMX3 R12, R4, R13, R17, PT ;  /* 0x0000000d040c7276 */ /* 0x000fc40003800011 */
[----:B------:R-:W0:Y:S01]  /*09c0*/  LDS.128 R4, [R0+UR4+0x80] ;  /* 0x0000800400047984 */ /* 0x000e220008000c00 */
[----:B------:R-:W-:Y:S02]  /*09d0*/  FMNMX3 R29, R29, R14, R18, !PT ;  /* 0x0000000e1d1d7276 */ /* 0x000fe40007800012 */
[----:B------:R-:W-:Y:S02]  /*09e0*/  FMNMX3 R2, R2, R15, R19, !PT ;  /* 0x0000000f02027276 */ /* 0x000fe40007800013 */
[----:B------:R-:W-:Y:S01]  /*09f0*/  LDS.128 R16, [R0+UR4+0xb0] ;  /* 0x0000b00400107984 */ /* 0x000fe20008000c00 */
[----:B-1----:R-:W-:Y:S02]  /*0a00*/  FMNMX3 R3, R3, R20, R24, PT ;  /* 0x0000001403037276 */ /* 0x002fe40003800018 */
[----:B------:R-:W-:Y:S02]  /*0a10*/  FMNMX3 R20, R12, R21, R25, PT ;  /* 0x000000150c147276 */ /* 0x000fe40003800019 */
[----:B------:R-:W1:Y:S01]  /*0a20*/  LDS.128 R12, [R0+UR4+0xa0] ;  /* 0x0000a004000c7984 */ /* 0x000e620008000c00 */
[----:B------:R-:W-:-:S02]  /*0a30*/  FMNMX3 R29, R29, R22, R26, !PT ;  /* 0x000000161d1d7276 */ /* 0x000fc4000780001a */
[----:B------:R-:W-:Y:S02]  /*0a40*/  FMNMX3 R2, R2, R23, R27, !PT ;  /* 0x0000001702027276 */ /* 0x000fe4000780001b */
[----:B------:R-:W-:Y:S01]  /*0a50*/  LDS.128 R24, [R0+UR4+0xd0] ;  /* 0x0000d00400187984 */ /* 0x000fe20008000c00 */
[----:B0-----:R-:W-:Y:S02]  /*0a60*/  FMNMX3 R3, R3, R4, R8, PT ;  /* 0x0000000403037276 */ /* 0x001fe40003800008 */
[----:B------:R-:W-:Y:S02]  /*0a70*/  FMNMX3 R4, R20, R5, R9, PT ;  /* 0x0000000514047276 */ /* 0x000fe40003800009 */
[----:B------:R-:W0:Y:S01]  /*0a80*/  LDS.128 R20, [R0+UR4+0xc0] ;  /* 0x0000c00400147984 */ /* 0x000e220008000c00 */
[----:B------:R-:W-:Y:S02]  /*0a90*/  FMNMX3 R29, R29, R6, R10, !PT ;  /* 0x000000061d1d7276 */ /* 0x000fe4000780000a */
[----:B------:R-:W-:-:S02]  /*0aa0*/  FMNMX3 R2, R2, R7, R11, !PT ;  /* 0x0000000702027276 */ /* 0x000fc4000780000b */
[----:B------:R-:W-:Y:S01]  /*0ab0*/  LDS.128 R8, [R0+UR4+0xf0] ;  /* 0x0000f00400087984 */ /* 0x000fe20008000c00 */
[----:B-1----:R-:W-:Y:S02]  /*0ac0*/  FMNMX3 R3, R3, R12, R16, PT ;  /* 0x0000000c03037276 */ /* 0x002fe40003800010 */
[----:B------:R-:W-:Y:S02]  /*0ad0*/  FMNMX3 R12, R4, R13, R17, PT ;  /* 0x0000000d040c7276 */ /* 0x000fe40003800011 */
[----:B------:R-:W1:Y:S01]  /*0ae0*/  LDS.128 R4, [R0+UR4+0xe0] ;  /* 0x0000e00400047984 */ /* 0x000e620008000c00 */
[----:B------:R-:W-:Y:S02]  /*0af0*/  FMNMX3 R29, R29, R14, R18, !PT ;  /* 0x0000000e1d1d7276 */ /* 0x000fe40007800012 */
[----:B------:R-:W-:Y:S02]  /*0b00*/  FMNMX3 R2, R2, R15, R19, !PT ;  /* 0x0000000f02027276 */ /* 0x000fe40007800013 */
[----:B------:R-:W-:Y:S01]  /*0b10*/  LDS.128 R16, [R0+UR4+0x100] ;  /* 0x0001000400107984 */ /* 0x000fe20008000c00 */
[----:B0-----:R-:W-:-:S02]  /*0b20*/  FMNMX3 R3, R3, R20, R24, PT ;  /* 0x0000001403037276 */ /* 0x001fc40003800018 */
[----:B------:R-:W-:Y:S02]  /*0b30*/  FMNMX3 R20, R12, R21, R25, PT ;  /* 0x000000150c147276 */ /* 0x000fe40003800019 */
[----:B------:R-:W0:Y:S01]  /*0b40*/  LDS.128 R12, [R0+UR4+0x110] ;  /* 0x00011004000c7984 */ /* 0x000e220008000c00 */
[----:B------:R-:W-:Y:S02]  /*0b50*/  FMNMX3 R29, R29, R22, R26, !PT ;  /* 0x000000161d1d7276 */ /* 0x000fe4000780001a */
[----:B------:R-:W-:Y:S02]  /*0b60*/  FMNMX3 R2, R2, R23, R27, !PT ;  /* 0x0000001702027276 */ /* 0x000fe4000780001b */
[----:B------:R-:W-:Y:S01]  /*0b70*/  LDS.128 R24, [R0+UR4+0x120] ;  /* 0x0001200400187984 */ /* 0x000fe20008000c00 */
[----:B-1----:R-:W-:Y:S02]  /*0b80*/  FMNMX3 R3, R3, R4, R8, PT ;  /* 0x0000000403037276 */ /* 0x002fe40003800008 */
[----:B------:R-:W-:-:S02]  /*0b90*/  FMNMX3 R4, R20, R5, R9, PT ;  /* 0x0000000514047276 */ /* 0x000fc40003800009 */
[----:B------:R-:W1:Y:S01]  /*0ba0*/  LDS.128 R20, [R0+UR4+0x130] ;  /* 0x0001300400147984 */ /* 0x000e620008000c00 */
[----:B------:R-:W-:Y:S02]  /*0bb0*/  FMNMX3 R29, R29, R6, R10, !PT ;  /* 0x000000061d1d7276 */ /* 0x000fe4000780000a */
[----:B------:R-:W-:Y:S02]  /*0bc0*/  FMNMX3 R2, R2, R7, R11, !PT ;  /* 0x0000000702027276 */ /* 0x000fe4000780000b */
[----:B------:R-:W-:Y:S01]  /*0bd0*/  LDS.128 R8, [R0+UR4+0x140] ;  /* 0x0001400400087984 */ /* 0x000fe20008000c00 */
[----:B0-----:R-:W-:Y:S02]  /*0be0*/  FMNMX3 R3, R3, R16, R12, PT ;  /* 0x0000001003037276 */ /* 0x001fe4000380000c */
[----:B------:R-:W-:Y:S02]  /*0bf0*/  FMNMX3 R12, R4, R17, R13, PT ;  /* 0x00000011040c7276 */ /* 0x000fe4000380000d */
[----:B------:R-:W0:Y:S01]  /*0c00*/  LDS.128 R4, [R0+UR4+0x150] ;  /* 0x0001500400047984 */ /* 0x000e220008000c00 */
[----:B------:R-:W-:-:S02]  /*0c10*/  FMNMX3 R29, R29, R18, R14, !PT ;  /* 0x000000121d1d7276 */ /* 0x000fc4000780000e */
[----:B------:R-:W-:Y:S02]  /*0c20*/  FMNMX3 R2, R2, R19, R15, !PT ;  /* 0x0000001302027276 */ /* 0x000fe4000780000f */
[----:B------:R-:W-:Y:S01]  /*0c30*/  LDS.128 R16, [R0+UR4+0x160] ;  /* 0x0001600400107984 */ /* 0x000fe20008000c00 */
[----:B-1----:R-:W-:Y:S02]  /*0c40*/  FMNMX3 R3, R3, R24, R20, PT ;  /* 0x0000001803037276 */ /* 0x002fe40003800014 */
[----:B------:R-:W-:Y:S02]  /*0c50*/  FMNMX3 R20, R12, R25, R21, PT ;  /* 0x000000190c147276 */ /* 0x000fe40003800015 */
[----:B------:R-:W1:Y:S01]  /*0c60*/  LDS.128 R12, [R0+UR4+0x170] ;  /* 0x00017004000c7984 */ /* 0x000e620008000c00 */
[----:B------:R-:W-:Y:S02]  /*0c70*/  FMNMX3 R29, R29, R26, R22, !PT ;  /* 0x0000001a1d1d7276 */ /* 0x000fe40007800016 */
[----:B------:R-:W-:-:S02]  /*0c80*/  FMNMX3 R2, R2, R27, R23, !PT ;  /* 0x0000001b02027276 */ /* 0x000fc40007800017 */
        /* <DEDUP_REMOVED lines=15> */
[----:B------:R-:W-:Y:S02]  /*0d80*/  FMNMX3 R3, R13, R26, R22, !PT ;  /* 0x0000001a0d037276 */ /* 0x000fe40007800016 */
[----:B------:R-:W0:Y:S01]  /*0d90*/  LDS.128 R12, [R0+UR4+0x1d0] ;  /* 0x0001d004000c7984 */ /* 0x000e220008000c00 */
        /* <DEDUP_REMOVED lines=13> */
[----:B-1----:R-:W-:Y:S01]  /*0e70*/  FMNMX3 R29, R29, R24, R20, PT ;  /* 0x000000181d1d7276 */ /* 0x002fe20003800014 */
[----:B------:R-:W-:Y:S01]  /*0e80*/  LDS.128 R16, [R0+UR4+0x230] ;  /* 0x0002300400107984 */ /* 0x000fe20008000c00 */
[----:B------:R-:W-:-:S02]  /*0e90*/  FMNMX3 R20, R12, R25, R21, PT ;  /* 0x000000190c147276 */ /* 0x000fc40003800015 */
[----:B------:R-:W-:Y:S01]  /*0ea0*/  FMNMX3 R3, R3, R26, R22, !PT ;  /* 0x0000001a03037276 */ /* 0x000fe20007800016 */
[----:B------:R1:W2:Y:S01]  /*0eb0*/  LDS.128 R12, [R0+UR4+0x220] ;  /* 0x00022004000c7984 */ /* 0x0002a20008000c00 */
[----:B------:R-:W-:Y:S01]  /*0ec0*/  FMNMX3 R2, R2, R27, R23, !PT ;  /* 0x0000001b02027276 */ /* 0x000fe20007800017 */
[----:B-1----:R-:W-:-:S05]  /*0ed0*/  VIADD R0, R0, 0x280 ;  /* 0x0000028000007836 */ /* 0x002fca0000000000 */
[----:B------:R-:W-:Y:S02]  /*0ee0*/  ISETP.NE.AND P0, PT, R0, 0x840, PT ;  /* 0x000008400000780c */ /* 0x000fe40003f05270 */
[----:B0-----:R-:W-:Y:S02]  /*0ef0*/  FMNMX3 R29, R29, R8, R4, PT ;  /* 0x000000081d1d7276 */ /* 0x001fe40003800004 */
[----:B------:R-:W-:Y:S02]  /*0f00*/  FMNMX3 R20, R20, R9, R5, PT ;  /* 0x0000000914147276 */ /* 0x000fe40003800005 */
[----:B------:R-:W-:Y:S02]  /*0f10*/  FMNMX3 R5, R3, R10, R6, !PT ;  /* 0x0000000a03057276 */ /* 0x000fe40007800006 */
[----:B------:R-:W-:Y:S02]  /*0f20*/  FMNMX3 R2, R2, R11, R7, !PT ;  /* 0x0000000b02027276 */ /* 0x000fe40007800007 */
[----:B--2---:R-:W-:-:S02]  /*0f30*/  FMNMX3 R3, R29, R12, R16, PT ;  /* 0x0000000c1d037276 */ /* 0x004fc40003800010 */
[----:B------:R-:W-:Y:S02]  /*0f40*/  FMNMX3 R20, R20, R13, R17, PT ;  /* 0x0000000d14147276 */ /* 0x000fe40003800011 */
[----:B------:R-:W-:Y:S02]  /*0f50*/  FMNMX3 R29, R5, R14, R18, !PT ;  /* 0x0000000e051d7276 */ /* 0x000fe40007800012 */
[----:B------:R-:W-:Y:S01]  /*0f60*/  FMNMX3 R2, R2, R15, R19, !PT ;  /* 0x0000000f02027276 */ /* 0x000fe20007800013 */
[----:B------:R-:W-:Y:S06]  /*0f70*/  @P0 BRA `(.L_x_241) ;  /* 0xfffffff800140947 */ /* 0x000fec000383ffff */
[----:B------:R-:W0:Y:S02]  /*0f80*/  LDC.64 R4, c[0x0][0x390] ;  /* 0x0000e400ff047b82 */ /* 0x000e240000000a00 */
[----:B0-----:R0:W5:Y:S01]  /*0f90*/  LDG.E R6, desc[UR6][R4.64] ;  /* 0x0000000604067981 */ /* 0x001162000c1e1900 */
[----:B------:R-:W-:Y:S01]  /*0fa0*/  BSSY B0, `(.L_x_242) ;  /* 0x0000007000007945 */ /* 0x000fe20003800000 */
.L_x_243:
[C---:B-----5:R-:W-:Y:S01]  /*0fb0*/  FMNMX R7, R6.reuse, R3, PT ;  /* 0x0000000306077209 */ /* 0x060fe20003800000 */
[----:B------:R-:W-:Y:S05]  /*0fc0*/  YIELD ;  /* 0x0000000000007946 */ /* 0x000fea0003800000 */
[----:B------:R-:W2:Y:S02]  /*0fd0*/  ATOMG.E.CAS.STRONG.GPU PT, R7, [R4], R6, R7 ;  /* 0x00000006040773a9 */ /* 0x000ea400001ee107 */
[----:B--2---:R-:W-:Y:S01]  /*0fe0*/  ISETP.NE.AND P0, PT, R6, R7, PT ;  /* 0x000000070600720c */ /* 0x004fe20003f05270 */
[----:B------:R-:W-:-:S12]  /*0ff0*/  IMAD.MOV.U32 R6, RZ, RZ, R7 ;  /* 0x000000ffff067224 */ /* 0x000fd800078e0007 */
[----:B------:R-:W-:Y:S05]  /*1000*/  @P0 BRA `(.L_x_243) ;  /* 0xfffffffc00e80947 */ /* 0x000fea000383ffff */
[----:B------:R-:W-:Y:S05]  /*1010*/  BSYNC B0 ;  /* 0x0000000000007941 */ /* 0x000fea0003800000 */
.L_x_242:
[----:B------:R1:W5:Y:S01]  /*1020*/  LDG.E R8, desc[UR6][R4.64+0x4] ;  /* 0x0000040604087981 */ /* 0x000362000c1e1900 */
[----:B------:R-:W2:Y:S01]  /*1030*/  LDCU.64 UR4, c[0x0][0x390] ;  /* 0x00007200ff0477ac */ /* 0x000ea20008000a00 */
[----:B------:R-:W-:Y:S01]  /*1040*/  BSSY B0, `(.L_x_244) ;  /* 0x000000b000007945 */ /* 0x000fe20003800000 */
[----:B--2---:R-:W-:-:S04]  /*1050*/  UIADD3 UR4, UP0, UPT, UR4, 0x4, URZ ;  /* 0x0000000404047890 */ /* 0x004fc8000ff1e0ff */
[----:B------:R-:W-:Y:S02]  /*1060*/  UIADD3.X UR5, UPT, UPT, URZ, UR5, URZ, UP0, !UPT ;  /* 0x00000005ff057290 */ /* 0x000fe400087fe4ff */
[----:B------:R-:W-:-:S04]  /*1070*/  IMAD.U32 R6, RZ, RZ, UR4 ;  /* 0x00000004ff067e24 */ /* 0x000fc8000f8e00ff */
[----:B-1----:R-:W-:-:S07]  /*1080*/  IMAD.U32 R7, RZ, RZ, UR5 ;  /* 0x00000005ff077e24 */ /* 0x002fce000f8e00ff */
.L_x_245:
[C---:B-----5:R-:W-:Y:S01]  /*1090*/  FMNMX R9, R8.reuse, R20, PT ;  /* 0x0000001408097209 */ /* 0x060fe20003800000 */
[----:B------:R-:W-:Y:S05]  /*10a0*/  YIELD ;  /* 0x0000000000007946 */ /* 0x000fea0003800000 */
[----:B------:R-:W2:Y:S02]  /*10b0*/  ATOMG.E.CAS.STRONG.GPU PT, R9, [R6], R8, R9 ;  /* 0x00000008060973a9 */ /* 0x000ea400001ee109 */
[----:B--2---:R-:W-:Y:S01]  /*10c0*/  ISETP.NE.AND P0, PT, R8, R9, PT ;  /* 0x000000090800720c */ /* 0x004fe20003f05270 */
[----:B------:R-:W-:-:S12]  /*10d0*/  IMAD.MOV.U32 R8, RZ, RZ, R9 ;  /* 0x000000ffff087224 */ /* 0x000fd800078e0009 */
[----:B------:R-:W-:Y:S05]  /*10e0*/  @P0 BRA `(.L_x_245) ;  /* 0xfffffffc00e80947 */ /* 0x000fea000383ffff */
[----:B------:R-:W-:Y:S05]  /*10f0*/  BSYNC B0 ;  /* 0x0000000000007941 */ /* 0x000fea0003800000 */
.L_x_244:
[----:B------:R1:W5:Y:S01]  /*1100*/  LDG.E R8, desc[UR6][R4.64+0x8] ;  /* 0x0000080604087981 */ /* 0x000362000c1e1900 */
[----:B------:R-:W-:Y:S01]  /*1110*/  BSSY B0, `(.L_x_246) ;  /* 0x0000007000007945 */ /* 0x000fe20003800000 */
.L_x_247:
[C---:B-----5:R-:W-:Y:S01]  /*1120*/  FMNMX R9, R8.reuse, R29, !PT ;  /* 0x0000001d08097209 */ /* 0x060fe20007800000 */
[----:B------:R-:W-:Y:S05]  /*1130*/  YIELD ;  /* 0x0000000000007946 */ /* 0x000fea0003800000 */
[----:B------:R-:W2:Y:S02]  /*1140*/  ATOMG.E.CAS.STRONG.GPU PT, R9, [R6+0x4], R8, R9 ;  /* 0x00000408060973a9 */ /* 0x000ea400001ee109 */
[----:B--2---:R-:W-:Y:S01]  /*1150*/  ISETP.NE.AND P0, PT, R8, R9, PT ;  /* 0x000000090800720c */ /* 0x004fe20003f05270 */
[----:B------:R-:W-:-:S12]  /*1160*/  IMAD.MOV.U32 R8, RZ, RZ, R9 ;  /* 0x000000ffff087224 */ /* 0x000fd800078e0009 */
[----:B------:R-:W-:Y:S05]  /*1170*/  @P0 BRA `(.L_x_247) ;  /* 0xfffffffc00e80947 */ /* 0x000fea000383ffff */
[----:B------:R-:W-:Y:S05]  /*1180*/  BSYNC B0 ;  /* 0x0000000000007941 */ /* 0x000fea0003800000 */
.L_x_246:
[----:B01----:R0:W5:Y:S02]  /*1190*/  LDG.E R4, desc[UR6][R4.64+0xc] ;  /* 0x00000c0604047981 */ /* 0x003164000c1e1900 */
.L_x_248:
[C---:B0----5:R-:W-:Y:S01]  /*11a0*/  FMNMX R5, R4.reuse, R2, !PT ;  /* 0x0000000204057209 */ /* 0x061fe20007800000 */
[----:B------:R-:W-:Y:S05]  /*11b0*/  YIELD ;  /* 0x0000000000007946 */ /* 0x000fea0003800000 */
[----:B------:R-:W2:Y:S02]  /*11c0*/  ATOMG.E.CAS.STRONG.GPU PT, R5, [R6+0x8], R4, R5 ;  /* 0x00000804060573a9 */ /* 0x000ea400001ee105 */
[----:B--2---:R-:W-:Y:S01]  /*11d0*/  ISETP.NE.AND P0, PT, R4, R5, PT ;  /* 0x000000050400720c */ /* 0x004fe20003f05270 */
[----:B------:R-:W-:-:S12]  /*11e0*/  IMAD.MOV.U32 R4, RZ, RZ, R5 ;  /* 0x000000ffff047224 */ /* 0x000fd800078e0005 */
[----:B------:R-:W-:Y:S05]  /*11f0*/  @P0 BRA `(.L_x_248) ;  /* 0xfffffffc00e80947 */ /* 0x000fea000383ffff */
[----:B------:R-:W-:Y:S05]  /*1200*/  EXIT ;  /* 0x000000000000794d */ /* 0x000fea0003800000 */
.L_x_249:
        /* <DEDUP_REMOVED lines=15> */
.L_x_265:


//--------------------- .text._Z14bodyForce_2d_IP6float4S0_fi --------------------------
	.section	.text._Z14bodyForce_2d_IP6float4S0_fi,"ax",@progbits
	.align	128
        .global         _Z14bodyForce_2d_IP6float4S0_fi
        .type           _Z14bodyForce_2d_IP6float4S0_fi,@function
        .size           _Z14bodyForce_2d_IP6float4S0_fi,(.L_x_266 - _Z14bodyForce_2d_IP6float4S0_fi)
        .other          _Z14bodyForce_2d_IP6float4S0_fi,@"STO_CUDA_ENTRY STV_DEFAULT"
_Z14bodyForce_2d_IP6float4S0_fi:
.text._Z14bodyForce_2d_IP6float4S0_fi:
[----:B------:R-:W-:Y:S01]  /*0000*/  LDC R1, c[0x0][0x37c] ;  /* 0x0000df00ff017b82 */ /* 0x000fe20000000800 */
[----:B------:R-:W0:Y:S01]  /*0010*/  S2R R7, SR_CTAID.X ;  /* 0x0000000000077919 */ /* 0x000e220000002500 */
[----:B------:R-:W0:Y:S01]  /*0020*/  LDCU UR4, c[0x0][0x360] ;  /* 0x00006c00ff0477ac */ /* 0x000e220008000800 */
[----:B------:R-:W0:Y:S01]  /*0030*/  S2R R0, SR_TID.X ;  /* 0x0000000000007919 */ /* 0x000e220000002100 */
[----:B------:R-:W1:Y:S01]  /*0040*/  LDCU UR5, c[0x0][0x394] ;  /* 0x00007280ff0577ac */ /* 0x000e620008000800 */
[----:B0-----:R-:W-:-:S05]  /*0050*/  IMAD R7, R7, UR4, R0 ;  /* 0x0000000407077c24 */ /* 0x001fca000f8e0200 */
[----:B-1----:R-:W-:-:S13]  /*0060*/  ISETP.GE.AND P0, PT, R7, UR5, PT ;  /* 0x0000000507007c0c */ /* 0x002fda000bf06270 */
[----:B------:R-:W-:Y:S05]  /*0070*/  @P0 EXIT ;  /* 0x000000000000094d */ /* 0x000fea0003800000 */
[----:B------:R-:W0:Y:S01]  /*0080*/  LDC.64 R2, c[0x0][0x388] ;  /* 0x0000e200ff027b82 */ /* 0x000e220000000a00 */
[----:B------:R-:W1:Y:S01]  /*0090*/  LDCU.64 UR4, c[0x0][0x358] ;  /* 0x00006b00ff0477ac */ /* 0x000e620008000a00 */
[----:B------:R-:W2:Y:S06]  /*00a0*/  LDCU UR6, c[0x0][0x390] ;  /* 0x00007200ff0677ac */ /* 0x000eac0008000800 */
[----:B------:R-:W3:Y:S01]  /*00b0*/  LDC.64 R4, c[0x0][0x380] ;  /* 0x0000e000ff047b82 */ /* 0x000ee20000000a00 */
[----:B0-----:R-:W-:-:S05]  /*00c0*/  IMAD.WIDE R2, R7, 0x10, R2 ;  /* 0x0000001007027825 */ /* 0x001fca00078e0202 */
[----:B-1----:R-:W2:Y:S01]  /*00d0*/  LDG.E.128 R8, desc[UR4][R2.64] ;  /* 0x0000000402087981 */ /* 0x002ea2000c1e1d00 */
[----:B---3--:R-:W-:-:S04]  /*00e0*/  IMAD.WIDE R4, R7, 0x10, R4 ;  /* 0x0000001007047825 */ /* 0x008fc800078e0204 */
[----:B--2---:R-:W-:Y:S01]  /*00f0*/  FFMA R8, R10, UR6, R8 ;  /* 0x000000060a087c23 */ /* 0x004fe20008000008 */
[----:B------:R-:W-:-:S05]  /*0100*/  FFMA R9, R11, UR6, R9 ;  /* 0x000000060b097c23 */ /* 0x000fca0008000009 */
[----:B------:R-:W-:Y:S04]  /*0110*/  STG.E.64 desc[UR4][R2.64], R8 ;  /* 0x0000000802007986 */ /* 0x000fe8000c101b04 */
[----:B------:R-:W2:Y:S02]  /*0120*/  LDG.E.64 R6, desc[UR4][R4.64] ;  /* 0x0000000404067981 */ /* 0x000ea4000c1e1b00 */
[----:B--2---:R-:W-:Y:S01]  /*0130*/  FFMA R6, R8, UR6, R6 ;  /* 0x0000000608067c23 */ /* 0x004fe20008000006 */
[----:B------:R-:W-:-:S05]  /*0140*/  FFMA R7, R9, UR6, R7 ;  /* 0x0000000609077c23 */ /* 0x000fca0008000007 */
[----:B------:R-:W-:Y:S01]  /*0150*/  STG.E.64 desc[UR4][R4.64], R6 ;  /* 0x0000000604007986 */ /* 0x000fe2000c101b04 */
[----:B------:R-:W-:Y:S05]  /*0160*/  EXIT ;  /* 0x000000000000794d */ /* 0x000fea0003800000 */
.L_x_250:
        /* <DEDUP_REMOVED lines=9> */
.L_x_266:


//--------------------- .text._Z12bodyForce_2dP6float4S0_fi --------------------------
	.section	.text._Z12bodyForce_2dP6float4S0_fi,"ax",@progbits
	.align	128
        .global         _Z12bodyForce_2dP6float4S0_fi
        .type           _Z12bodyForce_2dP6float4S0_fi,@function
        .size           _Z12bodyForce_2dP6float4S0_fi,(.L_x_267 - _Z12bodyForce_2dP6float4S0_fi)
        .other          _Z12bodyForce_2dP6float4S0_fi,@"STO_CUDA_ENTRY STV_DEFAULT"
_Z12bodyForce_2dP6float4S0_fi:
.text._Z12bodyForce_2dP6float4S0_fi:
        /* <DEDUP_REMOVED lines=8> */
[----:B------:R-:W0:Y:S01]  /*0080*/  S2UR UR5, SR_CgaCtaId ;  /* 0x00000000000579c3 */ /* 0x000e220000008800 */
[----:B------:R-:W1:Y:S01]  /*0090*/  LDCU UR6, c[0x0][0x370] ;  /* 0x00006e00ff0677ac */ /* 0x000e620008000800 */
[----:B------:R-:W-:Y:S01]  /*00a0*/  CS2R R14, SRZ ;  /* 0x00000000000e7805 */ /* 0x000fe2000001ff00 */
[----:B------:R-:W-:Y:S01]  /*00b0*/  UMOV UR4, 0x400 ;  /* 0x0000040000047882 */ /* 0x000fe20000000000 */
[----:B------:R-:W2:Y:S04]  /*00c0*/  LDCU.64 UR8, c[0x0][0x358] ;  /* 0x00006b00ff0877ac */ /* 0x000ea80008000a00 */
[----:B------:R-:W3:Y:S01]  /*00d0*/  LDC.64 R2, c[0x0][0x380] ;  /* 0x0000e000ff027b82 */ /* 0x000ee20000000a00 */
[----:B0-----:R-:W-:Y:S02]  /*00e0*/  ULEA UR4, UR5, UR4, 0x18 ;  /* 0x0000000405047291 */ /* 0x001fe4000f8ec0ff */
[----:B-1----:R-:W-:-:S04]  /*00f0*/  UIADD3 UR5, UPT, UPT, -UR6, URZ, URZ ;  /* 0x000000ff06057290 */ /* 0x002fc8000fffe1ff */
[----:B------:R-:W-:Y:S01]  /*0100*/  LEA R0, R13, UR4, 0x4 ;  /* 0x000000040d007c11 */ /* 0x000fe2000f8e20ff */
[----:B--23--:R-:W-:-:S07]  /*0110*/  IMAD.WIDE R4, R11, 0x10, R2 ;  /* 0x000000100b047825 */ /* 0x00cfce00078e0202 */
.L_x_251:
[----:B------:R-:W-:-:S06]  /*0120*/  IMAD.WIDE.U32 R16, R13, 0x10, R2 ;  /* 0x000000100d107825 */ /* 0x000fcc00078e0002 */
[----:B------:R-:W2:Y:S01]  /*0130*/  LDG.E.128 R16, desc[UR8][R16.64] ;  /* 0x0000000810107981 */ /* 0x000ea2000c1e1d00 */
[----:B------:R-:W0:Y:S03]  /*0140*/  LDC.64 R6, c[0x0][0x380] ;  /* 0x0000e000ff067b82 */ /* 0x000e260000000a00 */
[----:B--2---:R-:W-:Y:S05]  /*0150*/  STS.128 [R0], R16 ;  /* 0x0000001000007388 */ /* 0x004fea0000000c00 */
[----:B------:R-:W-:Y:S06]  /*0160*/  BAR.SYNC.DEFER_BLOCKING 0x0 ;  /* 0x0000000000007b1d */ /* 0x000fec0000010000 */
[----:B------:R-:W2:Y:S04]  /*0170*/  LDG.E.64 R8, desc[UR8][R4.64] ;  /* 0x0000000804087981 */ /* 0x000ea8000c1e1b00 */
[----:B0-----:R-:W3:Y:S04]  /*0180*/  LDG.E R26, desc[UR8][R6.64+0xc] ;  /* 0x00000c08061a7981 */ /* 0x001ee8000c1e1900 */
[----:B------:R-:W4:Y:S04]  /*0190*/  LDG.E R22, desc[UR8][R6.64+0x1c] ;  /* 0x00001c0806167981 */ /* 0x000f28000c1e1900 */
[----:B------:R-:W5:Y:S04]  /*01a0*/  LDG.E R21, desc[UR8][R6.64+0x2c] ;  /* 0x00002c0806157981 */ /* 0x000f68000c1e1900 */
[----:B------:R-:W5:Y:S04]  /*01b0*/  LDG.E R20, desc[UR8][R6.64+0x3c] ;  /* 0x00003c0806147981 */ /* 0x000f68000c1e1900 */
[----:B------:R-:W2:Y:S04]  /*01c0*/  LDS.64 R24, [UR4] ;  /* 0x00000004ff187984 */ /* 0x000ea80008000a00 */
[----:B------:R-:W5:Y:S04]  /*01d0*/  LDG.E R12, desc[UR8][R6.64+0x4c] ;  /* 0x00004c08060c7981 */ /* 0x000f68000c1e1900 */
[----:B------:R-:W5:Y:S01]  /*01e0*/  LDG.E R10, desc[UR8][R6.64+0x5c] ;  /* 0x00005c08060a7981 */ /* 0x000f62000c1e1900 */
[----:B--2---:R-:W-:Y:S01]  /*01f0*/  FADD R23, -R8, R24 ;  /* 0x0000001808177221 */ /* 0x004fe20000000100 */
[----:B------:R-:W-:-:S03]  /*0200*/  FADD R24, -R9, R25 ;  /* 0x0000001909187221 */ /* 0x000fc60000000100 */
[----:B------:R-:W-:-:S04]  /*0210*/  FFMA R17, R23, R23, 1 ;  /* 0x3f80000017117423 */ /* 0x000fc80000000017 */
[----:B------:R-:W-:Y:S02]  /*0220*/  FFMA R27, R24, R24, R17 ;  /* 0x00000018181b7223 */ /* 0x000fe40000000011 */
[----:B------:R-:W0:Y:S03]  /*0230*/  LDS.64 R16, [UR4+0x10] ;  /* 0x00001004ff107984 */ /* 0x000e260008000a00 */
[----:B------:R-:W-:-:S13]  /*0240*/  FSETP.GEU.AND P0, PT, |R27|, 1.175494350822287508e-38, PT ;  /* 0x008000001b00780b */ /* 0x000fda0003f0e200 */
[----:B------:R-:W-:-:S04]  /*0250*/  @!P0 FMUL R27, R27, 16777216 ;  /* 0x4b8000001b1b8820 */ /* 0x000fc80000400000 */
[----:B------:R-:W1:Y:S02]  /*0260*/  MUFU.RSQ R18, R27 ;  /* 0x0000001b00127308 */ /* 0x000e640000001400 */
[----:B-1----:R-:W-:-:S04]  /*0270*/  @!P0 FMUL R18, R18, 4096 ;  /* 0x4580000012128820 */ /* 0x002fc80000400000 */
[----:B------:R-:W-:Y:S01]  /*0280*/  FMUL R25, R18, R18 ;  /* 0x0000001212197220 */ /* 0x000fe20000400000 */
[----:B0-----:R-:W-:-:S03]  /*0290*/  FADD R19, -R8, R16 ;  /* 0x0000001008137221 */ /* 0x001fc60000000100 */
[----:B------:R-:W-:Y:S01]  /*02a0*/  FMUL R25, R18, R25 ;  /* 0x0000001912197220 */ /* 0x000fe20000400000 */
[----:B------:R-:W-:Y:S01]  /*02b0*/  FADD R18, -R9, R17 ;  /* 0x0000001109127221 */ /* 0x000fe20000000100 */
[----:B------:R-:W-:-:S04]  /*02c0*/  FFMA R17, R19, R19, 1 ;  /* 0x3f80000013117423 */ /* 0x000fc80000000013 */
[----:B------:R-:W-:Y:S02]  /*02d0*/  FFMA R29, R18, R18, R17 ;  /* 0x00000012121d7223 */ /* 0x000fe40000000011 */
[----:B------:R-:W0:Y:S03]  /*02e0*/  LDS.64 R16, [UR4+0x20] ;  /* 0x00002004ff107984 */ /* 0x000e260008000a00 */
[----:B------:R-:W-:Y:S01]  /*02f0*/  FSETP.GEU.AND P0, PT, |R29|, 1.175494350822287508e-38, PT ;  /* 0x008000001d00780b */ /* 0x000fe20003f0e200 */
[----:B---3--:R-:W-:-:S04]  /*0300*/  FMUL R25, R25, R26 ;  /* 0x0000001a19197220 */ /* 0x008fc80000400000 */
[----:B------:R-:W-:Y:S02]  /*0310*/  FFMA R26, R23, R25, R14 ;  /* 0x00000019171a7223 */ /* 0x000fe4000000000e */
[----:B------:R-:W2:Y:S06]  /*0320*/  LDG.E R14, desc[UR8][R6.64+0x6c] ;  /* 0x00006c08060e7981 */ /* 0x000eac000c1e1900 */
[----:B------:R-:W-:-:S04]  /*0330*/  @!P0 FMUL R29, R29, 16777216 ;  /* 0x4b8000001d1d8820 */ /* 0x000fc80000400000 */
[----:B------:R-:W1:Y:S01]  /*0340*/  MUFU.RSQ R27, R29 ;  /* 0x0000001d001b7308 */ /* 0x000e620000001400 */
[----:B------:R-:W-:Y:S01]  /*0350*/  FFMA R25, R24, R25, R15 ;  /* 0x0000001918197223 */ /* 0x000fe2000000000f */
[----:B-1----:R-:W-:Y:S01]  /*0360*/  @!P0 FMUL R27, R27, 4096 ;  /* 0x458000001b1b8820 */ /* 0x002fe20000400000 */
[----:B0-----:R-:W-:Y:S01]  /*0370*/  FADD R23, -R8, R16 ;  /* 0x0000001008177221 */ /* 0x001fe20000000100 */
[----:B------:R-:W-:-:S03]  /*0380*/  FADD R24, -R9, R17 ;  /* 0x0000001109187221 */ /* 0x000fc60000000100 */
[----:B------:R-:W-:Y:S01]  /*0390*/  FFMA R15, R23, R23, 1 ;  /* 0x3f800000170f7423 */ /* 0x000fe20000000017 */
[----:B------:R-:W-:-:S03]  /*03a0*/  FMUL R16, R27, R27 ;  /* 0x0000001b1b107220 */ /* 0x000fc60000400000 */
[----:B------:R-:W-:Y:S01]  /*03b0*/  FFMA R28, R24, R24, R15 ;  /* 0x00000018181c7223 */ /* 0x000fe2000000000f */
[----:B------:R-:W-:Y:S01]  /*03c0*/  FMUL R27, R27, R16 ;  /* 0x000000101b1b7220 */ /* 0x000fe20000400000 */
[----:B------:R-:W3:Y:S03]  /*03d0*/  LDG.E R15, desc[UR8][R6.64+0x7c] ;  /* 0x00007c08060f7981 */ /* 0x000ee6000c1e1900 */
[----:B------:R-:W-:Y:S01]  /*03e0*/  FSETP.GEU.AND P0, PT, |R28|, 1.175494350822287508e-38, PT ;  /* 0x008000001c00780b */ /* 0x000fe20003f0e200 */
[----:B------:R-:W0:Y:S01]  /*03f0*/  LDS.64 R16, [UR4+0x30] ;  /* 0x00003004ff107984 */ /* 0x000e220008000a00 */
[----:B----4-:R-:W-:-:S04]  /*0400*/  FMUL R27, R27, R22 ;  /* 0x000000161b1b7220 */ /* 0x010fc80000400000 */
[----:B------:R-:W-:-:S07]  /*0410*/  FFMA R26, R19, R27, R26 ;  /* 0x0000001b131a7223 */ /* 0x000fce000000001a */
[----:B------:R-:W-:-:S04]  /*0420*/  @!P0 FMUL R28, R28, 16777216 ;  /* 0x4b8000001c1c8820 */ /* 0x000fc80000400000 */
[----:B------:R-:W1:Y:S01]  /*0430*/  MUFU.RSQ R19, R28 ;  /* 0x0000001c00137308 */ /* 0x000e620000001400 */
[----:B------:R-:W-:Y:S01]  /*0440*/  FFMA R27, R18, R27, R25 ;  /* 0x0000001b121b7223 */ /* 0x000fe20000000019 */
[----:B-1----:R-:W-:-:S04]  /*0450*/  @!P0 FMUL R19, R19, 4096 ;  /* 0x4580000013138820 */ /* 0x002fc80000400000 */
[----:B------:R-:W-:Y:S01]  /*0460*/  FMUL R18, R19, R19 ;  /* 0x0000001313127220 */ /* 0x000fe20000400000 */
[----:B0-----:R-:W-:-:S03]  /*0470*/  FADD R22, -R8, R16 ;  /* 0x0000001008167221 */ /* 0x001fc60000000100 */
[----:B------:R-:W-:Y:S01]  /*0480*/  FMUL R18, R19, R18 ;  /* 0x0000001213127220 */ /* 0x000fe20000400000 */
[----:B------:R-:W-:Y:S01]  /*0490*/  FADD R25, -R9, R17 ;  /* 0x0000001109197221 */ /* 0x000fe20000000100 */
[----:B------:R-:W-:Y:S02]  /*04a0*/  FFMA R16, R22, R22, 1 ;  /* 0x3f80000016107423 */ /* 0x000fe40000000016 */
[----:B-----5:R-:W-:Y:S02]  /*04b0*/  FMUL R21, R18, R21 ;  /* 0x0000001512157220 */ /* 0x020fe40000400000 */
[----:B------:R-:W0:Y:S01]  /*04c0*/  LDS.64 R18, [UR4+0x40] ;  /* 0x00004004ff127984 */ /* 0x000e220008000a00 */
[----:B------:R-:W-:Y:S01]  /*04d0*/  FFMA R29, R25, R25, R16 ;  /* 0x00000019191d7223 */ /* 0x000fe20000000010 */
[----:B------:R-:W-:Y:S02]  /*04e0*/  FFMA R17, R23, R21, R26 ;  /* 0x0000001517117223 */ /* 0x000fe4000000001a */
[----:B------:R-:W4:Y:S02]  /*04f0*/  LDG.E R16, desc[UR8][R6.64+0x8c] ;  /* 0x00008c0806107981 */ /* 0x000f24000c1e1900 */
[----:B------:R-:W-:-:S13]  /*0500*/  FSETP.GEU.AND P0, PT, |R29|, 1.175494350822287508e-38, PT ;  /* 0x008000001d00780b */ /* 0x000fda0003f0e200 */
[----:B------:R-:W-:-:S04]  /*0510*/  @!P0 FMUL R29, R29, 16777216 ;  /* 0x4b8000001d1d8820 */ /* 0x000fc80000400000 */
[----:B------:R-:W1:Y:S01]  /*0520*/  MUFU.RSQ R26, R29 ;  /* 0x0000001d001a7308 */ /* 0x000e620000001400 */
[----:B------:R-:W-:Y:S01]  /*0530*/  FFMA R24, R24, R21, R27 ;  /* 0x0000001518187223 */ /* 0x000fe2000000001b */
[----:B-1----:R-:W-:Y:S01]  /*0540*/  @!P0 FMUL R26, R26, 4096 ;  /* 0x458000001a1a8820 */ /* 0x002fe20000400000 */
[----:B0-----:R-:W-:Y:S01]  /*0550*/  FADD R21, -R8, R18 ;  /* 0x0000001208157221 */ /* 0x001fe20000000100 */
[----:B------:R-:W-:Y:S02]  /*0560*/  FADD R23, -R9, R19 ;  /* 0x0000001309177221 */ /* 0x000fe40000000100 */
[----:B------:R-:W-:Y:S01]  /*0570*/  FMUL R19, R26, R26 ;  /* 0x0000001a1a137220 */ /* 0x000fe20000400000 */
[----:B------:R-:W-:-:S03]  /*0580*/  FFMA R18, R21, R21, 1 ;  /* 0x3f80000015127423 */ /* 0x000fc60000000015 */
[----:B------:R-:W-:Y:S01]  /*0590*/  FMUL R19, R26, R19 ;  /* 0x000000131a137220 */ /* 0x000fe20000400000 */
[----:B------:R-:W-:-:S03]  /*05a0*/  FFMA R27, R23, R23, R18 ;  /* 0x00000017171b7223 */ /* 0x000fc60000000012 */
[----:B------:R-:W-:Y:S02]  /*05b0*/  FMUL R20, R19, R20 ;  /* 0x0000001413147220 */ /* 0x000fe40000400000 */
[----:B------:R-:W-:Y:S01]  /*05c0*/  FSETP.GEU.AND P0, PT, |R27|, 1.175494350822287508e-38, PT ;  /* 0x008000001b00780b */ /* 0x000fe20003f0e200 */
[----:B------:R-:W0:Y:S01]  /*05d0*/  LDS.64 R18, [UR4+0x50] ;  /* 0x00005004ff127984 */ /* 0x000e220008000a00 */
[----:B------:R-:W-:-:S03]  /*05e0*/  FFMA R26, R22, R20, R17 ;  /* 0x00000014161a7223 */ /* 0x000fc60000000011 */
[----:B------:R-:W5:Y:S08]  /*05f0*/  LDG.E R17, desc[UR8][R6.64+0x9c] ;  /* 0x00009c0806117981 */ /* 0x000f70000c1e1900 */
        /* <DEDUP_REMOVED lines=12> */
[----:B------:R-:W-:Y:S02]  /*06c0*/  FMUL R28, R25, R12 ;  /* 0x0000000c191c7220 */ /* 0x000fe40000400000 */
[----:B------:R-:W5:Y:S02]  /*06d0*/  LDG.E R12, desc[UR8][R6.64+0xac] ;  /* 0x0000ac08060c7981 */ /* 0x000f64000c1e1900 */
[----:B------:R-:W-:-:S08]  /*06e0*/  FFMA R25, R21, R28, R26 ;  /* 0x0000001c15197223 */ /* 0x000fd0000000001a */
        /* <DEDUP_REMOVED lines=11> */
[----:B------:R-:W0:Y:S01]  /*07a0*/  LDS.64 R18, [UR4+0x70] ;  /* 0x00007004ff127984 */ /* 0x000e220008000a00 */
[----:B------:R-:W-:-:S03]  /*07b0*/  FSETP.GEU.AND P0, PT, |R28|, 1.175494350822287508e-38, PT ;  /* 0x008000001c00780b */ /* 0x000fc60003f0e200 */
[----:B------:R-:W5:Y:S01]  /*07c0*/  LDG.E R10, desc[UR8][R6.64+0xbc] ;  /* 0x0000bc08060a7981 */ /* 0x000f62000c1e1900 */
[----:B------:R-:W-:-:S09]  /*07d0*/  FFMA R24, R20, R26, R25 ;  /* 0x0000001a14187223 */ /* 0x000fd20000000019 */
        /* <DEDUP_REMOVED lines=12> */
[----:B--2---:R-:W-:Y:S02]  /*08a0*/  FMUL R27, R27, R14 ;  /* 0x0000000e1b1b7220 */ /* 0x004fe40000400000 */
[----:B------:R-:W2:Y:S02]  /*08b0*/  LDG.E R14, desc[UR8][R6.64+0xcc] ;  /* 0x0000cc08060e7981 */ /* 0x000ea4000c1e1900 */
[----:B------:R-:W-:-:S08]  /*08c0*/  FFMA R25, R21, R27, R24 ;  /* 0x0000001b15197223 */ /* 0x000fd00000000018 */
        /* <DEDUP_REMOVED lines=9> */
[----:B------:R-:W-:Y:S02]  /*0960*/  FMUL R24, R24, R19 ;  /* 0x0000001318187220 */ /* 0x000fe40000400000 */
[----:B------:R-:W0:Y:S02]  /*0970*/  LDS.64 R18, [UR4+0x90] ;  /* 0x00009004ff127984 */ /* 0x000e240008000a00 */
[----:B------:R-:W-:Y:S01]  /*0980*/  FSETP.GEU.AND P0, PT, |R28|, 1.175494350822287508e-38, PT ;  /* 0x008000001c00780b */ /* 0x000fe20003f0e200 */
[----:B---3--:R-:W-:Y:S02]  /*0990*/  FMUL R26, R24, R15 ;  /* 0x0000000f181a7220 */ /* 0x008fe40000400000 */
[----:B------:R-:W3:Y:S02]  /*09a0*/  LDG.E R15, desc[UR8][R6.64+0xdc] ;  /* 0x0000dc08060f7981 */ /* 0x000ee4000c1e1900 */
[----:B------:R-:W-:-:S08]  /*09b0*/  FFMA R24, R20, R26, R25 ;  /* 0x0000001a14187223 */ /* 0x000fd00000000019 */
        /* <DEDUP_REMOVED lines=12> */
[----:B----4-:R-:W-:Y:S02]  /*0a80*/  FMUL R27, R27, R16 ;  /* 0x000000101b1b7220 */ /* 0x010fe40000400000 */
[----:B------:R-:W4:Y:S02]  /*0a90*/  LDG.E R16, desc[UR8][R6.64+0xec] ;  /* 0x0000ec0806107981 */ /* 0x000f24000c1e1900 */
        /* <DEDUP_REMOVED lines=13> */
[----:B-----5:R-:W-:Y:S02]  /*0b70*/  FMUL R26, R24, R17 ;  /* 0x00000011181a7220 */ /* 0x020fe40000400000 */
[----:B------:R-:W5:Y:S02]  /*0b80*/  LDG.E R17, desc[UR8][R6.64+0xfc] ;  /* 0x0000fc0806117981 */ /* 0x000f64000c1e1900 */
        /* <DEDUP_REMOVED lines=1421> */
[----:B------:R-:W0:Y:S01]  /*6460*/  LDS.64 R18, [UR4+0x6a0] ;  /* 0x0006a004ff127984 */ /* 0x000e220008000a00 */
[----:B----4-:R-:W-:-:S03]  /*6470*/  FMUL R27, R27, R16 ;  /* 0x000000101b1b7220 */ /* 0x010fc60000400000 */
[----:B------:R-:W4:Y:S01]  /*6480*/  LDG.E R16, desc[UR8][R6.64+0x6ec] ;  /* 0x0006ec0806107981 */ /* 0x000f22000c1e1900 */
[----:B------:R-:W-:Y:S01]  /*6490*/  FSETP.GEU.AND P0, PT, |R29|, 1.175494350822287508e-38, PT ;  /* 0x008000001d00780b */ /* 0x000fe20003f0e200 */
[----:B------:R-:W-:-:S12]  /*64a0*/  FFMA R25, R21, R27, R24 ;  /* 0x0000001b15197223 */ /* 0x000fd80000000018 */
[----:B------:R-:W-:-:S04]  /*64b0*/  @!P0 FMUL R29, R29, 16777216 ;  /* 0x4b8000001d1d8820 */ /* 0x000fc80000400000 */
[----:B------:R-:W1:Y:S01]  /*64c0*/  MUFU.RSQ R24, R29 ;  /* 0x0000001d00187308 */ /* 0x000e620000001400 */
[----:B------:R-:W-:Y:S01]  /*64d0*/  FFMA R27, R23, R27, R26 ;  /* 0x0000001b171b7223 */ /* 0x000fe2000000001a */
[----:B0-----:R-:W-:Y:S01]  /*64e0*/  FADD R21, -R8, R18 ;  /* 0x0000001208157221 */ /* 0x001fe20000000100 */
[----:B-1----:R-:W-:Y:S01]  /*64f0*/  @!P0 FMUL R24, R24, 4096 ;  /* 0x4580000018188820 */ /* 0x002fe20000400000 */
[----:B------:R-:W-:Y:S02]  /*6500*/  FADD R23, -R9, R19 ;  /* 0x0000001309177221 */ /* 0x000fe40000000100 */
        /* <DEDUP_REMOVED lines=20> */
[----:B------:R-:W-:Y:S02]  /*6650*/  FMUL R27, R27, R12 ;  /* 0x0000000c1b1b7220 */ /* 0x000fe40000400000 */
[----:B------:R-:W-:Y:S01]  /*6660*/  FSETP.GEU.AND P0, PT, |R29|, 1.175494350822287508e-38, PT ;  /* 0x008000001d00780b */ /* 0x000fe20003f0e200 */
[----:B------:R-:W5:Y:S01]  /*6670*/  LDG.E R12, desc[UR8][R6.64+0x70c] ;  /* 0x00070c08060c7981 */ /* 0x000f62000c1e1900 */
[----:B------:R-:W-:-:S11]  /*6680*/  FFMA R25, R21, R27, R20 ;  /* 0x0000001b15197223 */ /* 0x000fd60000000014 */
[----:B------:R-:W-:-:S04]  /*6690*/  @!P0 FMUL R29, R29, 16777216 ;  /* 0x4b8000001d1d8820 */ /* 0x000fc80000400000 */
[----:B------:R-:W1:Y:S01]  /*66a0*/  MUFU.RSQ R20, R29 ;  /* 0x0000001d00147308 */ /* 0x000e620000001400 */
[----:B------:R-:W-:Y:S01]  /*66b0*/  FFMA R27, R23, R27, R26 ;  /* 0x0000001b171b7223 */ /* 0x000fe2000000001a */
[----:B-1----:R-:W-:Y:S01]  /*66c0*/  @!P0 FMUL R20, R20, 4096 ;  /* 0x4580000014148820 */ /* 0x002fe20000400000 */
[----:B0-----:R-:W-:-:S03]  /*66d0*/  FADD R23, -R8, R18 ;  /* 0x0000001208177221 */ /* 0x001fc60000000100 */
[C---:B------:R-:W-:Y:S01]  /*66e0*/  FMUL R21, R20.reuse, R20 ;  /* 0x0000001414157220 */ /* 0x040fe20000400000 */
[----:B------:R-:W-:Y:S01]  /*66f0*/  FADD R19, -R9, R19 ;  /* 0x0000001309137221 */ /* 0x000fe20000000100 */
[----:B------:R-:W5:Y:S01]  /*6700*/  LDG.E R18, desc[UR8][R6.64+0x71c] ;  /* 0x00071c0806127981 */ /* 0x000f62000c1e1900 */
[----:B------:R-:W-:Y:S01]  /*6710*/  FFMA R28, R23, R23, 1 ;  /* 0x3f800000171c7423 */ /* 0x000fe20000000017 */
[----:B------:R-:W-:-:S03]  /*6720*/  FMUL R21, R20, R21 ;  /* 0x0000001514157220 */ /* 0x000fc60000400000 */
[----:B------:R-:W-:Y:S01]  /*6730*/  FFMA R28, R19, R19, R28 ;  /* 0x00000013131c7223 */ /* 0x000fe2000000001c */
[----:B------:R-:W-:Y:S02]  /*6740*/  FMUL R10, R21, R10 ;  /* 0x0000000a150a7220 */ /* 0x000fe40000400000 */
[----:B------:R-:W0:Y:S02]  /*6750*/  LDS.64 R20, [UR4+0x6d0] ;  /* 0x0006d004ff147984 */ /* 0x000e240008000a00 */
[----:B------:R-:W-:Y:S01]  /*6760*/  FSETP.GEU.AND P0, PT, |R28|, 1.175494350822287508e-38, PT ;  /* 0x008000001c00780b */ /* 0x000fe20003f0e200 */
[----:B------:R-:W-:-:S12]  /*6770*/  FFMA R26, R22, R10, R25 ;  /* 0x0000000a161a7223 */ /* 0x000fd80000000019 */
        /* <DEDUP_REMOVED lines=24> */
[----:B------:R-:W-:Y:S01]  /*6900*/  FFMA R26, R24, R24, R21 ;  /* 0x00000018181a7223 */ /* 0x000fe20000000015 */
[----:B------:R-:W2:Y:S02]  /*6910*/  LDG.E R19, desc[UR8][R6.64+0x73c] ;  /* 0x00073c0806137981 */ /* 0x000ea4000c1e1900 */
[----:B---3--:R-:W-:Y:S02]  /*6920*/  FMUL R15, R20, R15 ;  /* 0x0000000f140f7220 */ /* 0x008fe40000400000 */
[----:B------:R-:W-:Y:S01]  /*6930*/  FSETP.GEU.AND P0, PT, |R26|, 1.175494350822287508e-38, PT ;  /* 0x008000001a00780b */ /* 0x000fe20003f0e200 */
[----:B------:R-:W0:Y:S01]  /*6940*/  LDS.64 R20, [UR4+0x6f0] ;  /* 0x0006f004ff147984 */ /* 0x000e220008000a00 */
[----:B------:R-:W-:-:S11]  /*6950*/  FFMA R10, R10, R15, R25 ;  /* 0x0000000f0a0a7223 */ /* 0x000fd60000000019 */
        /* <DEDUP_REMOVED lines=9> */
[----:B----4-:R-:W-:Y:S02]  /*69f0*/  FMUL R16, R25, R16 ;  /* 0x0000001019107220 */ /* 0x010fe40000400000 */
[----:B------:R-:W-:Y:S02]  /*6a00*/  FFMA R25, R22, R22, R21 ;  /* 0x0000001616197223 */ /* 0x000fe40000000015 */
[----:B------:R-:W0:Y:S03]  /*6a10*/  LDS.64 R20, [UR4+0x700] ;  /* 0x00070004ff147984 */ /* 0x000e260008000a00 */
[----:B------:R-:W-:Y:S01]  /*6a20*/  FSETP.GEU.AND P0, PT, |R25|, 1.175494350822287508e-38, PT ;  /* 0x008000001900780b */ /* 0x000fe20003f0e200 */
[----:B------:R-:W-:-:S02]  /*6a30*/  FFMA R26, R23, R16, R10 ;  /* 0x00000010171a7223 */ /* 0x000fc4000000000a */
[----:B------:R-:W3:Y:S10]  /*6a40*/  LDG.E R10, desc[UR8][R6.64+0x74c] ;  /* 0x00074c08060a7981 */ /* 0x000ef4000c1e1900 */
[----:B------:R-:W-:-:S04]  /*6a50*/  @!P0 FMUL R25, R25, 16777216 ;  /* 0x4b80000019198820 */ /* 0x000fc80000400000 */
[----:B------:R-:W1:Y:S01]  /*6a60*/  MUFU.RSQ R23, R25 ;  /* 0x0000001900177308 */ /* 0x000e620000001400 */
[----:B------:R-:W-:Y:S01]  /*6a70*/  FFMA R27, R24, R16, R27 ;  /* 0x00000010181b7223 */ /* 0x000fe2000000001b */
[----:B-1----:R-:W-:Y:S01]  /*6a80*/  @!P0 FMUL R23, R23, 4096 ;  /* 0x4580000017178820 */ /* 0x002fe20000400000 */
[----:B0-----:R-:W-:-:S03]  /*6a90*/  FADD R20, -R8, R20 ;  /* 0x0000001408147221 */ /* 0x001fc60000000100 */
[----:B------:R-:W-:Y:S01]  /*6aa0*/  FMUL R16, R23, R23 ;  /* 0x0000001717107220 */ /* 0x000fe20000400000 */
[----:B------:R-:W-:Y:S01]  /*6ab0*/  FADD R21, -R9, R21 ;  /* 0x0000001509157221 */ /* 0x000fe20000000100 */
[----:B------:R-:W-:Y:S02]  /*6ac0*/  FFMA R24, R20, R20, 1 ;  /* 0x3f80000014187423 */ /* 0x000fe40000000014 */
[----:B------:R-:W-:Y:S02]  /*6ad0*/  FMUL R16, R23, R16 ;  /* 0x0000001017107220 */ /* 0x000fe40000400000 */
[----:B------:R-:W-:Y:S02]  /*6ae0*/  FFMA R24, R21, R21, R24 ;  /* 0x0000001515187223 */ /* 0x000fe40000000018 */
[----:B-----5:R-:W-:Y:S02]  /*6af0*/  FMUL R23, R16, R17 ;  /* 0x0000001110177220 */ /* 0x020fe40000400000 */
[----:B------:R-:W0:Y:S01]  /*6b00*/  LDS.64 R16, [UR4+0x710] ;  /* 0x00071004ff107984 */ /* 0x000e220008000a00 */
[----:B------:R-:W-:-:S13]  /*6b10*/  FSETP.GEU.AND P0, PT, |R24|, 1.175494350822287508e-38, PT ;  /* 0x008000001800780b */ /* 0x000fda0003f0e200 */
[----:B------:R-:W-:-:S06]  /*6b20*/  @!P0 FMUL R24, R24, 16777216 ;  /* 0x4b80000018188820 */ /* 0x000fcc0000400000 */
[----:B------:R-:W1:Y:S01]  /*6b30*/  MUFU.RSQ R24, R24 ;  /* 0x0000001800187308 */ /* 0x000e620000001400 */
[-C--:B------:R-:W-:Y:S02]  /*6b40*/  FFMA R29, R15, R23.reuse, R26 ;  /* 0x000000170f1d7223 */ /* 0x080fe4000000001a */
[----:B------:R-:W4:Y:S01]  /*6b50*/  LDG.E R15, desc[UR8][R6.64+0x75c] ;  /* 0x00075c08060f7981 */ /* 0x000f22000c1e1900 */
[----:B------:R-:W-:Y:S01]  /*6b60*/  FFMA R22, R22, R23, R27 ;  /* 0x0000001716167223 */ /* 0x000fe2000000001b */
[----:B-1----:R-:W-:Y:S01]  /*6b70*/  @!P0 FMUL R24, R24, 4096 ;  /* 0x4580000018188820 */ /* 0x002fe20000400000 */
[----:B0-----:R-:W-:-:S03]  /*6b80*/  FADD R23, -R8, R16 ;  /* 0x0000001008177221 */ /* 0x001fc60000000100 */
[----:B------:R-:W-:Y:S01]  /*6b90*/  FMUL R25, R24, R24 ;  /* 0x0000001818197220 */ /* 0x000fe20000400000 */
[----:B------:R-:W-:-:S03]  /*6ba0*/  FFMA R16, R23, R23, 1 ;  /* 0x3f80000017107423 */ /* 0x000fc60000000017 */
[----:B------:R-:W-:Y:S01]  /*6bb0*/  FMUL R27, R24, R25 ;  /* 0x00000019181b7220 */ /* 0x000fe20000400000 */
[----:B------:R-:W-:-:S03]  /*6bc0*/  FADD R25, -R9, R17 ;  /* 0x0000001109197221 */ /* 0x000fc60000000100 */
[----:B------:R-:W-:Y:S01]  /*6bd0*/  FMUL R28, R27, R12 ;  /* 0x0000000c1b1c7220 */ /* 0x000fe20000400000 */
[----:B------:R-:W-:Y:S01]  /*6be0*/  FFMA R27, R25, R25, R16 ;  /* 0x00000019191b7223 */ /* 0x000fe20000000010 */
[----:B------:R-:W5:Y:S04]  /*6bf0*/  LDG.E R12, desc[UR8][R6.64+0x76c] ;  /* 0x00076c08060c7981 */ /* 0x000f68000c1e1900 */
[----:B------:R-:W0:Y:S01]  /*6c00*/  LDS.64 R16, [UR4+0x720] ;  /* 0x00072004ff107984 */ /* 0x000e220008000a00 */
[----:B------:R-:W-:Y:S01]  /*6c10*/  FSETP.GEU.AND P0, PT, |R27|, 1.175494350822287508e-38, PT ;  /* 0x008000001b00780b */ /* 0x000fe20003f0e200 */
[----:B------:R-:W-:-:S12]  /*6c20*/  FFMA R26, R20, R28, R29 ;  /* 0x0000001c141a7223 */ /* 0x000fd8000000001d */
[----:B------:R-:W-:-:S04]  /*6c30*/  @!P0 FMUL R27, R27, 16777216 ;  /* 0x4b8000001b1b8820 */ /* 0x000fc80000400000 */
[----:B------:R-:W1:Y:S01]  /*6c40*/  MUFU.RSQ R20, R27 ;  /* 0x0000001b00147308 */ /* 0x000e620000001400 */
[----:B------:R-:W-:Y:S01]  /*6c50*/  FFMA R28, R21, R28, R22 ;  /* 0x0000001c151c7223 */ /* 0x000fe20000000016 */
[----:B-1----:R-:W-:Y:S01]  /*6c60*/  @!P0 FMUL R20, R20, 4096 ;  /* 0x4580000014148820 */ /* 0x002fe20000400000 */
[----:B0-----:R-:W-:Y:S01]  /*6c70*/  FADD R22, -R8, R16 ;  /* 0x0000001008167221 */ /* 0x001fe20000000100 */
[----:B------:R-:W-:Y:S02]  /*6c80*/  FADD R24, -R9, R17 ;  /* 0x0000001109187221 */ /* 0x000fe40000000100 */
[----:B------:R-:W-:Y:S01]  /*6c90*/  FMUL R17, R20, R20 ;  /* 0x0000001414117220 */ /* 0x000fe20000400000 */
[----:B------:R-:W5:Y:S01]  /*6ca0*/  LDG.E R16, desc[UR8][R6.64+0x77c] ;  /* 0x00077c0806107981 */ /* 0x000f62000c1e1900 */
[----:B------:R-:W-:Y:S02]  /*6cb0*/  FFMA R21, R22, R22, 1 ;  /* 0x3f80000016157423 */ /* 0x000fe40000000016 */
[----:B------:R-:W-:-:S02]  /*6cc0*/  FMUL R17, R20, R17 ;  /* 0x0000001114117220 */ /* 0x000fc40000400000 */
[----:B------:R-:W-:Y:S02]  /*6cd0*/  FFMA R29, R24, R24, R21 ;  /* 0x00000018181d7223 */ /* 0x000fe40000000015 */
[----:B------:R-:W0:Y:S03]  /*6ce0*/  LDS.64 R20, [UR4+0x730] ;  /* 0x00073004ff147984 */ /* 0x000e260008000a00 */
[----:B------:R-:W-:Y:S01]  /*6cf0*/  FSETP.GEU.AND P0, PT, |R29|, 1.175494350822287508e-38, PT ;  /* 0x008000001d00780b */ /* 0x000fe20003f0e200 */
[----:B------:R-:W-:-:S12]  /*6d00*/  FMUL R17, R17, R18 ;  /* 0x0000001211117220 */ /* 0x000fd80000400000 */
[----:B------:R-:W-:-:S04]  /*6d10*/  @!P0 FMUL R29, R29, 16777216 ;  /* 0x4b8000001d1d8820 */ /* 0x000fc80000400000 */
[----:B------:R-:W1:Y:S01]  /*6d20*/  MUFU.RSQ R18, R29 ;  /* 0x0000001d00127308 */ /* 0x000e620000001400 */
[-C--:B------:R-:W-:Y:S01]  /*6d30*/  FFMA R27, R23, R17.reuse, R26 ;  /* 0x00000011171b7223 */ /* 0x080fe2000000001a */
[----:B------:R-:W-:Y:S01]  /*6d40*/  FFMA R25, R25, R17, R28 ;  /* 0x0000001119197223 */ /* 0x000fe2000000001c */
[----:B-1----:R-:W-:Y:S01]  /*6d50*/  @!P0 FMUL R18, R18, 4096 ;  /* 0x4580000012128820 */ /* 0x002fe20000400000 */
[----:B0-----:R-:W-:-:S03]  /*6d60*/  FADD R17, -R8, R20 ;  /* 0x0000001408117221 */ /* 0x001fc60000000100 */
[----:B------:R-:W-:Y:S01]  /*6d70*/  FMUL R23, R18, R18 ;  /* 0x0000001212177220 */ /* 0x000fe20000400000 */
[----:B------:R-:W-:-:S03]  /*6d80*/  FFMA R20, R17, R17, 1 ;  /* 0x3f80000011147423 */ /* 0x000fc60000000011 */
[----:B------:R-:W-:Y:S01]  /*6d90*/  FMUL R18, R18, R23 ;  /* 0x0000001712127220 */ /* 0x000fe20000400000 */
[----:B------:R-:W-:-:S04]  /*6da0*/  FADD R23, -R9, R21 ;  /* 0x0000001509177221 */ /* 0x000fc80000000100 */
[----:B------:R-:W-:Y:S02]  /*6db0*/  FFMA R26, R23, R23, R20 ;  /* 0x00000017171a7223 */ /* 0x000fe40000000014 */
[----:B------:R-:W0:Y:S03]  /*6dc0*/  LDS.64 R20, [UR4+0x740] ;  /* 0x00074004ff147984 */ /* 0x000e260008000a00 */
[----:B------:R-:W-:Y:S01]  /*6dd0*/  FSETP.GEU.AND P0, PT, |R26|, 1.175494350822287508e-38, PT ;  /* 0x008000001a00780b */ /* 0x000fe20003f0e200 */
[----:B--2---:R-:W-:-:S12]  /*6de0*/  FMUL R14, R18, R14 ;  /* 0x0000000e120e7220 */ /* 0x004fd80000400000 */
[----:B------:R-:W-:-:S04]  /*6df0*/  @!P0 FMUL R26, R26, 16777216 ;  /* 0x4b8000001a1a8820 */ /* 0x000fc80000400000 */
[----:B------:R-:W1:Y:S01]  /*6e00*/  MUFU.RSQ R18, R26 ;  /* 0x0000001a00127308 */ /* 0x000e620000001400 */
[-C--:B------:R-:W-:Y:S01]  /*6e10*/  FFMA R22, R22, R14.reuse, R27 ;  /* 0x0000000e16167223 */ /* 0x080fe2000000001b */
[----:B------:R-:W-:Y:S02]  /*6e20*/  FFMA R24, R24, R14, R25 ;  /* 0x0000000e18187223 */ /* 0x000fe40000000019 */
[----:B------:R-:W2:Y:S01]  /*6e30*/  LDG.E R14, desc[UR8][R6.64+0x78c] ;  /* 0x00078c08060e7981 */ /* 0x000ea2000c1e1900 */
[----:B-1----:R-:W-:Y:S01]  /*6e40*/  @!P0 FMUL R18, R18, 4096 ;  /* 0x4580000012128820 */ /* 0x002fe20000400000 */
[----:B0-----:R-:W-:-:S03]  /*6e50*/  FADD R20, -R8, R20 ;  /* 0x0000001408147221 */ /* 0x001fc60000000100 */
[----:B------:R-:W-:Y:S01]  /*6e60*/  FMUL R25, R18, R18 ;  /* 0x0000001212197220 */ /* 0x000fe20000400000 */
[----:B------:R-:W-:Y:S01]  /*6e70*/  FADD R21, -R9, R21 ;  /* 0x0000001509157221 */ /* 0x000fe20000000100 */
[----:B------:R-:W-:Y:S02]  /*6e80*/  FFMA R28, R20, R20, 1 ;  /* 0x3f800000141c7423 */ /* 0x000fe40000000014 */
[----:B------:R-:W-:Y:S02]  /*6e90*/  FMUL R18, R18, R25 ;  /* 0x0000001912127220 */ /* 0x000fe40000400000 */
[----:B------:R-:W-:Y:S02]  /*6ea0*/  FFMA R28, R21, R21, R28 ;  /* 0x00000015151c7223 */ /* 0x000fe4000000001c */
[----:B------:R-:W-:Y:S02]  /*6eb0*/  FMUL R27, R18, R19 ;  /* 0x00000013121b7220 */ /* 0x000fe40000400000 */
[----:B------:R-:W0:Y:S01]  /*6ec0*/  LDS.64 R18, [UR4+0x750] ;  /* 0x00075004ff127984 */ /* 0x000e220008000a00 */
[----:B------:R-:W-:-:S13]  /*6ed0*/  FSETP.GEU.AND P0, PT, |R28|, 1.175494350822287508e-38, PT ;  /* 0x008000001c00780b */ /* 0x000fda0003f0e200 */
[----:B------:R-:W-:-:S04]  /*6ee0*/  @!P0 FMUL R28, R28, 16777216 ;  /* 0x4b8000001c1c8820 */ /* 0x000fc80000400000 */
[----:B------:R-:W1:Y:S01]  /*6ef0*/  MUFU.RSQ R26, R28 ;  /* 0x0000001c001a7308 */ /* 0x000e620000001400 */
[-C--:B------:R-:W-:Y:S02]  /*6f00*/  FFMA R25, R17, R27.reuse, R22 ;  /* 0x0000001b11197223 */ /* 0x080fe40000000016 */
[----:B------:R-:W2:Y:S01]  /*6f10*/  LDG.E R17, desc[UR8][R6.64+0x79c] ;  /* 0x00079c0806117981 */ /* 0x000ea2000c1e1900 */
        /* <DEDUP_REMOVED lines=10> */
[----:B---3--:R-:W-:-:S12]  /*6fc0*/  FMUL R27, R27, R10 ;  /* 0x0000000a1b1b7220 */ /* 0x008fd80000400000 */
[----:B------:R-:W-:-:S04]  /*6fd0*/  @!P0 FMUL R26, R26, 16777216 ;  /* 0x4b8000001a1a8820 */ /* 0x000fc80000400000 */
[----:B------:R-:W1:Y:S01]  /*6fe0*/  MUFU.RSQ R10, R26 ;  /* 0x0000001a000a7308 */ /* 0x000e620000001400 */
[-C--:B------:R-:W-:Y:S01]  /*6ff0*/  FFMA R25, R20, R27.reuse, R25 ;  /* 0x0000001b14197223 */ /* 0x080fe20000000019 */
[----:B------:R-:W-:Y:S01]  /*7000*/  FFMA R20, R21, R27, R24 ;  /* 0x0000001b15147223 */ /* 0x000fe20000000018 */
[----:B-1----:R-:W-:Y:S01]  /*7010*/  @!P0 FMUL R10, R10, 4096 ;  /* 0x458000000a0a8820 */ /* 0x002fe20000400000 */
[----:B0-----:R-:W-:-:S03]  /*7020*/  FADD R24, -R9, R19 ;  /* 0x0000001309187221 */ /* 0x001fc60000000100 */
[----:B------:R-:W-:Y:S01]  /*7030*/  FMUL R19, R10, R10 ;  /* 0x0000000a0a137220 */ /* 0x000fe20000400000 */
[----:B------:R-:W-:-:S03]  /*7040*/  FADD R21, -R8, R18 ;  /* 0x0000001208157221 */ /* 0x000fc60000000100 */
[----:B------:R-:W-:Y:S02]  /*7050*/  FMUL R10, R10, R19 ;  /* 0x000000130a0a7220 */ /* 0x000fe40000400000 */
[----:B------:R-:W0:Y:S01]  /*7060*/  LDS.64 R18, [UR4+0x770] ;  /* 0x00077004ff127984 */ /* 0x000e220008000a00 */
[----:B------:R-:W-:-:S04]  /*7070*/  FFMA R27, R21, R21, 1 ;  /* 0x3f800000151b7423 */ /* 0x000fc80000000015 */
[----:B------:R-:W-:-:S05]  /*7080*/  FFMA R29, R24, R24, R27 ;  /* 0x00000018181d7223 */ /* 0x000fca000000001b */
[C---:B------:R-:W-:Y:S01]  /*7090*/  FSETP.GEU.AND P0, PT, |R29|.reuse, 1.175494350822287508e-38, PT ;  /* 0x008000001d00780b */ /* 0x040fe20003f0e200 */
[----:B----4-:R-:W-:Y:S02]  /*70a0*/  FMUL R15, R10, R15 ;  /* 0x0000000f0a0f7220 */ /* 0x010fe40000400000 */
[----:B------:R-:W3:Y:S10]  /*70b0*/  LDG.E R10, desc[UR8][R6.64+0x7ac] ;  /* 0x0007ac08060a7981 */ /* 0x000ef4000c1e1900 */
[----:B------:R-:W-:-:S04]  /*70c0*/  @!P0 FMUL R29, R29, 16777216 ;  /* 0x4b8000001d1d8820 */ /* 0x000fc80000400000 */
[----:B------:R1:W4:Y:S01]  /*70d0*/  MUFU.RSQ R27, R29 ;  /* 0x0000001d001b7308 */ /* 0x0003220000001400 */
[-C--:B------:R-:W-:Y:S01]  /*70e0*/  FFMA R28, R22, R15.reuse, R25 ;  /* 0x0000000f161c7223 */ /* 0x080fe20000000019 */
[----:B------:R-:W-:Y:S02]  /*70f0*/  FFMA R15, R23, R15, R20 ;  /* 0x0000000f170f7223 */ /* 0x000fe40000000014 */
[----:B------:R-:W3:Y:S04]  /*7100*/  LDG.E R20, desc[UR8][R6.64+0x7bc] ;  /* 0x0007bc0806147981 */ /* 0x000ee8000c1e1900 */
[----:B------:R-:W5:Y:S01]  /*7110*/  LDS.64 R22, [UR4+0x780] ;  /* 0x00078004ff167984 */ /* 0x000f620008000a00 */
[----:B0-----:R-:W-:Y:S01]  /*7120*/  FADD R25, -R8, R18 ;  /* 0x0000001208197221 */ /* 0x001fe20000000100 */
[----:B------:R-:W-:-:S03]  /*7130*/  FADD R26, -R9, R19 ;  /* 0x00000013091a7221 */ /* 0x000fc60000000100 */
[----:B------:R-:W-:-:S04]  /*7140*/  FFMA R19, R25, R25, 1 ;  /* 0x3f80000019137423 */ /* 0x000fc80000000019 */
[----:B-1----:R-:W-:Y:S01]  /*7150*/  FFMA R29, R26, R26, R19 ;  /* 0x0000001a1a1d7223 */ /* 0x002fe20000000013 */
[----:B----4-:R-:W-:-:S04]  /*7160*/  @!P0 FMUL R27, R27, 4096 ;  /* 0x458000001b1b8820 */ /* 0x010fc80000400000 */
[----:B------:R-:W-:Y:S01]  /*7170*/  FSETP.GEU.AND P0, PT, |R29|, 1.175494350822287508e-38, PT ;  /* 0x008000001d00780b */ /* 0x000fe20003f0e200 */
[----:B------:R-:W-:-:S04]  /*7180*/  FMUL R18, R27, R27 ;  /* 0x0000001b1b127220 */ /* 0x000fc80000400000 */
[----:B------:R-:W-:-:S04]  /*7190*/  FMUL R27, R27, R18 ;  /* 0x000000121b1b7220 */ /* 0x000fc80000400000 */
[----:B-----5:R-:W-:-:S04]  /*71a0*/  FMUL R27, R27, R12 ;  /* 0x0000000c1b1b7220 */ /* 0x020fc80000400000 */
[----:B------:R-:W-:-:S04]  /*71b0*/  @!P0 FMUL R29, R29, 16777216 ;  /* 0x4b8000001d1d8820 */ /* 0x000fc80000400000 */
[----:B------:R-:W0:Y:S01]  /*71c0*/  MUFU.RSQ R12, R29 ;  /* 0x0000001d000c7308 */ /* 0x000e220000001400 */
[-C--:B------:R-:W-:Y:S01]  /*71d0*/  FFMA R28, R21, R27.reuse, R28 ;  /* 0x0000001b151c7223 */ /* 0x080fe2000000001c */
[----:B------:R-:W-:Y:S01]  /*71e0*/  FFMA R21, R24, R27, R15 ;  /* 0x0000001b18157223 */ /* 0x000fe2000000000f */
[----:B------:R-:W-:Y:S01]  /*71f0*/  FADD R15, -R8, R22 ;  /* 0x00000016080f7221 */ /* 0x000fe20000000100 */
[----:B0-----:R-:W-:-:S04]  /*7200*/  @!P0 FMUL R12, R12, 4096 ;  /* 0x458000000c0c8820 */ /* 0x001fc80000400000 */
[----:B------:R-:W-:Y:S01]  /*7210*/  FMUL R19, R12, R12 ;  /* 0x0000000c0c137220 */ /* 0x000fe20000400000 */
[----:B------:R-:W-:-:S03]  /*7220*/  FADD R23, -R9, R23 ;  /* 0x0000001709177221 */ /* 0x000fc60000000100 */
[----:B------:R-:W-:Y:S02]  /*7230*/  FMUL R27, R12, R19 ;  /* 0x000000130c1b7220 */ /* 0x000fe40000400000 */
[----:B------:R-:W0:Y:S01]  /*7240*/  LDS.64 R18, [UR4+0x790] ;  /* 0x00079004ff127984 */ /* 0x000e220008000a00 */
[----:B------:R-:W-:-:S04]  /*7250*/  FFMA R12, R15, R15, 1 ;  /* 0x3f8000000f0c7423 */ /* 0x000fc8000000000f */
[----:B------:R-:W-:-:S05]  /*7260*/  FFMA R12, R23, R23, R12 ;  /* 0x00000017170c7223 */ /* 0x000fca000000000c */
[----:B------:R-:W-:Y:S01]  /*7270*/  FSETP.GEU.AND P0, PT, |R12|, 1.175494350822287508e-38, PT ;  /* 0x008000000c00780b */ /* 0x000fe20003f0e200 */
[----:B------:R-:W-:-:S12]  /*7280*/  FMUL R16, R27, R16 ;  /* 0x000000101b107220 */ /* 0x000fd80000400000 */
[----:B------:R-:W-:-:S04]  /*7290*/  @!P0 FMUL R12, R12, 16777216 ;  /* 0x4b8000000c0c8820 */ /* 0x000fc80000400000 */
[----:B------:R1:W4:Y:S01]  /*72a0*/  MUFU.RSQ R24, R12 ;  /* 0x0000000c00187308 */ /* 0x0003220000001400 */
[-C--:B------:R-:W-:Y:S01]  /*72b0*/  FFMA R26, R26, R16.reuse, R21 ;  /* 0x000000101a1a7223 */ /* 0x080fe20000000015 */
[----:B-1----:R-:W5:Y:S01]  /*72c0*/  LDG.E R12, desc[UR8][R6.64+0x7cc] ;  /* 0x0007cc08060c7981 */ /* 0x002f62000c1e1900 */
[----:B0-----:R-:W-:Y:S01]  /*72d0*/  FADD R21, -R8, R18 ;  /* 0x0000001208157221 */ /* 0x001fe20000000100 */
[----:B------:R-:W-:Y:S01]  /*72e0*/  FADD R22, -R9, R19 ;  /* 0x0000001309167221 */ /* 0x000fe20000000100 */
[----:B------:R-:W-:Y:S01]  /*72f0*/  FFMA R28, R25, R16, R28 ;  /* 0x00000010191c7223 */ /* 0x000fe2000000001c */
[----:B------:R-:W5:Y:S01]  /*7300*/  LDG.E R18, desc[UR8][R6.64+0x7ec] ;  /* 0x0007ec0806127981 */ /* 0x000f62000c1e1900 */
[----:B------:R-:W-:Y:S01]  /*7310*/  FFMA R19, R21, R21, 1 ;  /* 0x3f80000015137423 */ /* 0x000fe20000000015 */
[----:B----4-:R-:W-:Y:S02]  /*7320*/  @!P0 FMUL R24, R24, 4096 ;  /* 0x4580000018188820 */ /* 0x010fe40000400000 */
[----:B------:R-:W4:Y:S01]  /*7330*/  LDG.E R16, desc[UR8][R6.64+0x7dc] ;  /* 0x0007dc0806107981 */ /* 0x000f22000c1e1900 */
[----:B------:R-:W-:Y:S01]  /*7340*/  FFMA R27, R22, R22, R19 ;  /* 0x00000016161b7223 */ /* 0x000fe20000000013 */
[----:B------:R-:W-:-:S04]  /*7350*/  FMUL R19, R24, R24 ;  /* 0x0000001818137220 */ /* 0x000fc80000400000 */
[----:B------:R-:W-:Y:S02]  /*7360*/  FMUL R25, R24, R19 ;  /* 0x0000001318197220 */ /* 0x000fe40000400000 */
[----:B------:R0:W4:Y:S01]  /*7370*/  LDG.E R19, desc[UR8][R6.64+0x7fc] ;  /* 0x0007fc0806137981 */ /* 0x000122000c1e1900 */
[----:B------:R-:W-:-:S03]  /*7380*/  FSETP.GEU.AND P0, PT, |R27|, 1.175494350822287508e-38, PT ;  /* 0x008000001b00780b */ /* 0x000fc60003f0e200 */
[----:B0-----:R-:W-:Y:S01]  /*7390*/  LDS.64 R6, [UR4+0x7b0] ;  /* 0x0007b004ff067984 */ /* 0x001fe20008000a00 */
[----:B--2---:R-:W-:-:S04]  /*73a0*/  FMUL R25, R25, R14 ;  /* 0x0000000e19197220 */ /* 0x004fc80000400000 */
[----:B------:R-:W-:Y:S02]  /*73b0*/  FFMA R28, R15, R25, R28 ;  /* 0x000000190f1c7223 */ /* 0x000fe4000000001c */
[----:B------:R-:W0:Y:S03]  /*73c0*/  LDS.64 R14, [UR4+0x7a0] ;  /* 0x0007a004ff0e7984 */ /* 0x000e260008000a00 */
[----:B------:R-:W-:-:S04]  /*73d0*/  @!P0 FMUL R27, R27, 16777216 ;  /* 0x4b8000001b1b8820 */ /* 0x000fc80000400000 */
[----:B------:R-:W1:Y:S01]  /*73e0*/  MUFU.RSQ R24, R27 ;  /* 0x0000001b00187308 */ /* 0x000e620000001400 */
[----:B------:R-:W-:Y:S01]  /*73f0*/  FFMA R25, R23, R25, R26 ;  /* 0x0000001917197223 */ /* 0x000fe2000000001a */
[----:B-1----:R-:W-:-:S04]  /*7400*/  @!P0 FMUL R24, R24, 4096 ;  /* 0x4580000018188820 */ /* 0x002fc80000400000 */
[----:B------:R-:W-:-:S04]  /*7410*/  FMUL R29, R24, R24 ;  /* 0x00000018181d7220 */ /* 0x000fc80000400000 */
[----:B------:R-:W-:Y:S01]  /*7420*/  FMUL R24, R24, R29 ;  /* 0x0000001d18187220 */ /* 0x000fe20000400000 */
[----:B0-----:R-:W-:Y:S01]  /*7430*/  FADD R14, -R8, R14 ;  /* 0x0000000e080e7221 */ /* 0x001fe20000000100 */
[----:B------:R-:W-:Y:S02]  /*7440*/  FADD R15, -R9, R15 ;  /* 0x0000000f090f7221 */ /* 0x000fe40000000100 */
[----:B------:R-:W-:Y:S01]  /*7450*/  FMUL R26, R24, R17 ;  /* 0x00000011181a7220 */ /* 0x000fe20000400000 */
[----:B------:R-:W-:-:S04]  /*7460*/  FFMA R24, R14, R14, 1 ;  /* 0x3f8000000e187423 */ /* 0x000fc8000000000e */
[----:B------:R-:W-:-:S05]  /*7470*/  FFMA R27, R15, R15, R24 ;  /* 0x0000000f0f1b7223 */ /* 0x000fca0000000018 */
[----:B------:R-:W-:-:S13]  /*7480*/  FSETP.GEU.AND P0, PT, |R27|, 1.175494350822287508e-38, PT ;  /* 0x008000001b00780b */ /* 0x000fda0003f0e200 */
[----:B------:R-:W-:-:S04]  /*7490*/  @!P0 FMUL R27, R27, 16777216 ;  /* 0x4b8000001b1b8820 */ /* 0x000fc80000400000 */
[----:B------:R-:W0:Y:S01]  /*74a0*/  MUFU.RSQ R24, R27 ;  /* 0x0000001b00187308 */ /* 0x000e220000001400 */
[----:B------:R-:W-:Y:S01]  /*74b0*/  FADD R23, -R8, R6 ;  /* 0x0000000608177221 */ /* 0x000fe20000000100 */
[----:B------:R-:W-:-:S03]  /*74c0*/  FADD R17, -R9, R7 ;  /* 0x0000000709117221 */ /* 0x000fc60000000100 */
[----:B------:R-:W-:Y:S01]  /*74d0*/  FFMA R6, R23, R23, 1 ;  /* 0x3f80000017067423 */ /* 0x000fe20000000017 */
[----:B------:R-:W-:-:S03]  /*74e0*/  FFMA R21, R21, R26, R28 ;  /* 0x0000001a15157223 */ /* 0x000fc6000000001c */
[----:B------:R-:W-:Y:S01]  /*74f0*/  FFMA R29, R17, R17, R6 ;  /* 0x00000011111d7223 */ /* 0x000fe20000000006 */
[----:B0-----:R-:W-:-:S04]  /*7500*/  @!P0 FMUL R24, R24, 4096 ;  /* 0x4580000018188820 */ /* 0x001fc80000400000 */
[----:B------:R-:W-:Y:S01]  /*7510*/  FMUL R7, R24, R24 ;  /* 0x0000001818077220 */ /* 0x000fe20000400000 */
[----:B------:R-:W-:Y:S01]  /*7520*/  FFMA R26, R22, R26, R25 ;  /* 0x0000001a161a7223 */ /* 0x000fe20000000019 */
[C---:B------:R-:W-:Y:S02]  /*7530*/  FSETP.GEU.AND P0, PT, |R29|.reuse, 1.175494350822287508e-38, PT ;  /* 0x008000001d00780b */ /* 0x040fe40003f0e200 */
[----:B------:R-:W-:Y:S02]  /*7540*/  FMUL R25, R24, R7 ;  /* 0x0000000718197220 */ /* 0x000fe40000400000 */
[----:B------:R-:W0:Y:S09]  /*7550*/  LDS.64 R6, [UR4+0x7c0] ;  /* 0x0007c004ff067984 */ /* 0x000e320008000a00 */
[----:B------:R-:W-:-:S04]  /*7560*/  @!P0 FMUL R29, R29, 16777216 ;  /* 0x4b8000001d1d8820 */ /* 0x000fc80000400000 */
[----:B------:R-:W1:Y:S02]  /*7570*/  MUFU.RSQ R22, R29 ;  /* 0x0000001d00167308 */ /* 0x000e640000001400 */
[----:B-1----:R-:W-:-:S04]  /*7580*/  @!P0 FMUL R22, R22, 4096 ;  /* 0x4580000016168820 */ /* 0x002fc80000400000 */
[----:B------:R-:W-:-:S04]  /*7590*/  FMUL R27, R22, R22 ;  /* 0x00000016161b7220 */ /* 0x000fc80000400000 */
[----:B------:R-:W-:Y:S01]  /*75a0*/  FMUL R27, R22, R27 ;  /* 0x0000001b161b7220 */ /* 0x000fe20000400000 */
[----:B---3--:R-:W-:Y:S01]  /*75b0*/  FMUL R25, R25, R10 ;  /* 0x0000000a19197220 */ /* 0x008fe20000400000 */
[----:B0-----:R-:W-:Y:S01]  /*75c0*/  FADD R10, -R8, R6 ;  /* 0x00000006080a7221 */ /* 0x001fe20000000100 */
[----:B------:R-:W-:-:S03]  /*75d0*/  FADD R22, -R9, R7 ;  /* 0x0000000709167221 */ /* 0x000fc60000000100 */
[----:B------:R-:W-:Y:S01]  /*75e0*/  FFMA R7, R10, R10, 1 ;  /* 0x3f8000000a077423 */ /* 0x000fe2000000000a */
[----:B------:R-:W-:-:S03]  /*75f0*/  FFMA R14, R14, R25, R21 ;  /* 0x000000190e0e7223 */ /* 0x000fc60000000015 */
[----:B------:R-:W-:Y:S02]  /*7600*/  FFMA R24, R22, R22, R7 ;  /* 0x0000001616187223 */ /* 0x000fe40000000007 */
[----:B------:R-:W0:Y:S01]  /*7610*/  LDS.64 R6, [UR4+0x7d0] ;  /* 0x0007d004ff067984 */ /* 0x000e220008000a00 */
[----:B------:R-:W-:Y:S02]  /*7620*/  FMUL R28, R27, R20 ;  /* 0x000000141b1c7220 */ /* 0x000fe40000400000 */
[----:B------:R-:W-:Y:S01]  /*7630*/  FSETP.GEU.AND P0, PT, |R24|, 1.175494350822287508e-38, PT ;  /* 0x008000001800780b */ /* 0x000fe20003f0e200 */
[----:B------:R-:W-:Y:S01]  /*7640*/  FFMA R26, R15, R25, R26 ;  /* 0x000000190f1a7223 */ /* 0x000fe2000000001a */
[----:B------:R-:W-:Y:S01]  /*7650*/  LDS.64 R20, [UR4+0x7f0] ;  /* 0x0007f004ff147984 */ /* 0x000fe20008000a00 */
[----:B------:R-:W-:-:S03]  /*7660*/  FFMA R23, R23, R28, R14 ;  /* 0x0000001c17177223 */ /* 0x000fc6000000000e */
[----:B------:R-:W1:Y:S07]  /*7670*/  LDS.64 R14, [UR4+0x7e0] ;  /* 0x0007e004ff0e7984 */ /* 0x000e6e0008000a00 */
[----:B------:R-:W-:-:S04]  /*7680*/  @!P0 FMUL R24, R24, 16777216 ;  /* 0x4b80000018188820 */ /* 0x000fc80000400000 */
[----:B------:R-:W2:Y:S01]  /*7690*/  MUFU.RSQ R25, R24 ;  /* 0x0000001800197308 */ /* 0x000ea20000001400 */
[----:B------:R-:W-:Y:S01]  /*76a0*/  FFMA R17, R17, R28, R26 ;  /* 0x0000001c11117223 */ /* 0x000fe2000000001a */
[----:B--2---:R-:W-:Y:S01]  /*76b0*/  @!P0 FMUL R25, R25, 4096 ;  /* 0x4580000019198820 */ /* 0x004fe20000400000 */
[----:B0-----:R-:W-:-:S03]  /*76c0*/  FADD R6, -R8, R6 ;  /* 0x0000000608067221 */ /* 0x001fc60000000100 */
[----:B------:R-:W-:Y:S01]  /*76d0*/  FMUL R26, R25, R25 ;  /* 0x00000019191a7220 */ /* 0x000fe20000400000 */
[----:B------:R-:W-:-:S03]  /*76e0*/  FADD R7, -R9, R7 ;  /* 0x0000000709077221 */ /* 0x000fc60000000100 */
[----:B------:R-:W-:Y:S01]  /*76f0*/  FMUL R25, R25, R26 ;  /* 0x0000001a19197220 */ /* 0x000fe20000400000 */
[----:B------:R-:W-:Y:S01]  /*7700*/  FFMA R26, R6, R6, 1 ;  /* 0x3f800000061a7423 */ /* 0x000fe20000000006 */
[C---:B-1----:R-:W-:Y:S01]  /*7710*/  FADD R14, -R8.reuse, R14 ;  /* 0x0000000e080e7221 */ /* 0x042fe20000000100 */
[----:B------:R-:W-:Y:S01]  /*7720*/  FADD R20, -R8, R20 ;  /* 0x0000001408147221 */ /* 0x000fe20000000100 */
[----:B------:R-:W-:Y:S01]  /*7730*/  FADD R15, -R9, R15 ;  /* 0x0000000f090f7221 */ /* 0x000fe20000000100 */
[----:B------:R-:W-:Y:S01]  /*7740*/  FFMA R26, R7, R7, R26 ;  /* 0x00000007071a7223 */ /* 0x000fe2000000001a */
[----:B------:R-:W-:Y:S01]  /*7750*/  FFMA R8, R14, R14, 1 ;  /* 0x3f8000000e087423 */ /* 0x000fe2000000000e */
[----:B------:R-:W-:-:S03]  /*7760*/  FADD R21, -R9, R21 ;  /* 0x0000001509157221 */ /* 0x000fc60000000100 */
[----:B------:R-:W-:Y:S01]  /*7770*/  FFMA R27, R15, R15, R8 ;  /* 0x0000000f0f1b7223 */ /* 0x000fe20000000008 */
[----:B------:R-:W-:Y:S01]  /*7780*/  BAR.SYNC.DEFER_BLOCKING 0x0 ;  /* 0x0000000000007b1d */ /* 0x000fe20000010000 */
[----:B------:R-:W-:Y:S01]  /*7790*/  FSETP.GEU.AND P0, PT, |R26|, 1.175494350822287508e-38, PT ;  /* 0x008000001a00780b */ /* 0x000fe20003f0e200 */
[----:B------:R-:W-:Y:S02]  /*77a0*/  FFMA R8, R20, R20, 1 ;  /* 0x3f80000014087423 */ /* 0x000fe40000000014 */
[----:B------:R-:W-:Y:S02]  /*77b0*/  FSETP.GEU.AND P1, PT, |R27|, 1.175494350822287508e-38, PT ;  /* 0x008000001b00780b */ /* 0x000fe40003f2e200 */
[----:B------:R-:W-:-:S05]  /*77c0*/  FFMA R28, R21, R21, R8 ;  /* 0x00000015151c7223 */ /* 0x000fca0000000008 */
[----:B------:R-:W-:-:S03]  /*77d0*/  FSETP.GEU.AND P2, PT, |R28|, 1.175494350822287508e-38, PT ;  /* 0x008000001c00780b */ /* 0x000fc60003f4e200 */
[----:B------:R-:W-:-:S03]  /*77e0*/  @!P0 FMUL R26, R26, 16777216 ;  /* 0x4b8000001a1a8820 */ /* 0x000fc60000400000 */
[----:B------:R-:W-:Y:S01]  /*77f0*/  @!P1 FMUL R27, R27, 16777216 ;  /* 0x4b8000001b1b9820 */ /* 0x000fe20000400000 */
[----:B------:R-:W0:Y:S06]  /*7800*/  MUFU.RSQ R24, R26 ;  /* 0x0000001a00187308 */ /* 0x000e2c0000001400 */
[----:B------:R-:W-:Y:S02]  /*7810*/  @!P2 FMUL R28, R28, 16777216 ;  /* 0x4b8000001c1ca820 */ /* 0x000fe40000400000 */
[----:B------:R-:W1:Y:S08]  /*7820*/  MUFU.RSQ R9, R27 ;  /* 0x0000001b00097308 */ /* 0x000e700000001400 */
[----:B------:R-:W2:Y:S01]  /*7830*/  MUFU.RSQ R8, R28 ;  /* 0x0000001c00087308 */ /* 0x000ea20000001400 */
[----:B0-----:R-:W-:Y:S01]  /*7840*/  @!P0 FMUL R24, R24, 4096 ;  /* 0x4580000018188820 */ /* 0x001fe20000400000 */
[----:B------:R-:W-:Y:S01]  /*7850*/  UIADD3 UR5, UPT, UPT, UR5, 0x1, URZ ;  /* 0x0000000105057890 */ /* 0x000fe2000fffe0ff */
[----:B-1----:R-:W-:Y:S01]  /*7860*/  @!P1 FMUL R9, R9, 4096 ;  /* 0x4580000009099820 */ /* 0x002fe20000400000 */
[----:B-----5:R-:W-:Y:S01]  /*7870*/  FMUL R12, R25, R12 ;  /* 0x0000000c190c7220 */ /* 0x020fe20000400000 */
[----:B------:R-:W-:-:S03]  /*7880*/  FMUL R25, R24, R24 ;  /* 0x0000001818197220 */ /* 0x000fc60000400000 */
[-C--:B------:R-:W-:Y:S01]  /*7890*/  FFMA R23, R10, R12.reuse, R23 ;  /* 0x0000000c0a177223 */ /* 0x080fe20000000017 */
[----:B------:R-:W-:Y:S01]  /*78a0*/  FMUL R25, R24, R25 ;  /* 0x0000001918197220 */ /* 0x000fe20000400000 */
[C---:B------:R-:W-:Y:S01]  /*78b0*/  FMUL R10, R9.reuse, R9 ;  /* 0x00000009090a7220 */ /* 0x040fe20000400000 */
[----:B--2---:R-:W-:Y:S01]  /*78c0*/  @!P2 FMUL R8, R8, 4096 ;  /* 0x458000000808a820 */ /* 0x004fe20000400000 */
[----:B------:R-:W-:Y:S01]  /*78d0*/  FFMA R12, R22, R12, R17 ;  /* 0x0000000c160c7223 */ /* 0x000fe20000000011 */
[----:B------:R-:W-:Y:S01]  /*78e0*/  UISETP.NE.AND UP0, UPT, UR5, URZ, UPT ;  /* 0x000000ff0500728c */ /* 0x000fe2000bf05270 */
[----:B------:R-:W-:Y:S01]  /*78f0*/  FMUL R9, R9, R10 ;  /* 0x0000000a09097220 */ /* 0x000fe20000400000 */
[----:B----4-:R-:W-:Y:S01]  /*7900*/  FMUL R16, R25, R16 ;  /* 0x0000001019107220 */ /* 0x010fe20000400000 */
[----:B------:R-:W-:Y:S02]  /*7910*/  FMUL R25, R8, R8 ;  /* 0x0000000808197220 */ /* 0x000fe40000400000 */
[----:B------:R-:W-:Y:S01]  /*7920*/  FMUL R9, R9, R18 ;  /* 0x0000001209097220 */ /* 0x000fe20000400000 */
[-C--:B------:R-:W-:Y:S01]  /*7930*/  FFMA R23, R6, R16.reuse, R23 ;  /* 0x0000001006177223 */ /* 0x080fe20000000017 */
[----:B------:R-:W-:Y:S01]  /*7940*/  FMUL R8, R8, R25 ;  /* 0x0000001908087220 */ /* 0x000fe20000400000 */
[----:B------:R-:W-:-:S02]  /*7950*/  FFMA R12, R7, R16, R12 ;  /* 0x00000010070c7223 */ /* 0x000fc4000000000c */
[----:B------:R-:W-:Y:S01]  /*7960*/  FFMA R23, R14, R9, R23 ;  /* 0x000000090e177223 */ /* 0x000fe20000000017 */
[----:B------:R-:W-:Y:S01]  /*7970*/  FMUL R8, R8, R19 ;  /* 0x0000001308087220 */ /* 0x000fe20000400000 */
[----:B------:R-:W-:Y:S01]  /*7980*/  FFMA R12, R15, R9, R12 ;  /* 0x000000090f0c7223 */ /* 0x000fe2000000000c */
[----:B------:R-:W-:Y:S02]  /*7990*/  IADD3 R13, PT, PT, R13, UR7, RZ ;  /* 0x000000070d0d7c10 */ /* 0x000fe4000fffe0ff */
[-C--:B------:R-:W-:Y:S01]  /*79a0*/  FFMA R14, R20, R8.reuse, R23 ;  /* 0x00000008140e7223 */ /* 0x080fe20000000017 */
[----:B------:R-:W-:Y:S01]  /*79b0*/  FFMA R15, R21, R8, R12 ;  /* 0x00000008150f7223 */ /* 0x000fe2000000000c */
[----:B------:R-:W-:Y:S06]  /*79c0*/  BRA.U UP0, `(.L_x_251) ;  /* 0xffffff8500d47547 */ /* 0x000fec000b83ffff */
[----:B------:R-:W0:Y:S02]  /*79d0*/  LDC.64 R2, c[0x0][0x388] ;  /* 0x0000e200ff027b82 */ /* 0x000e240000000a00 */
[----:B0-----:R-:W-:-:S05]  /*79e0*/  IMAD.WIDE R2, R11, 0x10, R2 ;  /* 0x000000100b027825 */ /* 0x001fca00078e0202 */
[----:B------:R-:W-:Y:S01]  /*79f0*/  STG.E.64 desc[UR8][R2.64+0x8], R14 ;  /* 0x0000080e02007986 */ /* 0x000fe2000c101b08 */
[----:B------:R-:W-:Y:S05]  /*7a00*/  EXIT ;  /* 0x000000000000794d */ /* 0x000fea0003800000 */
.L_x_252:
        /* <DEDUP_REMOVED lines=15> */
.L_x_267:


//--------------------- .nv.global.init           --------------------------
	.section	.nv.global.init,"aw",@progbits
.nv.global.init:
	.type		$str$3,@object
	.size		$str$3,($str$1 - $str$3)
$str$3:
        /*0000*/ 	.byte	0x53, 0x74, 0x61, 0x63, 0x6b, 0x20, 0x69, 0x73, 0x20, 0x74, 0x6f, 0x20, 0x73, 0x6d, 0x61, 0x6c
        /*0010*/ 	.byte	0x6c, 0x20, 0x25, 0x69, 0x00
	.type		$str$1,@object
	.size		$str$1,($str$2 - $str$1)
$str$1:
        /*0015*/ 	.byte	0x45, 0x72, 0x72, 0x6f, 0x72, 0x20, 0x20, 0x20, 0x2d, 0x20, 0x20, 0x20, 0x20, 0x25, 0x69, 0x20
        /*0025*/ 	.byte	0x20, 0x66, 0x72, 0x6f, 0x6d, 0x20, 0x20, 0x25, 0x69, 0x0a, 0x00
	.type		$str$2,@object
	.size		$str$2,($str - $str$2)
$str$2:
        /*0030*/ 	.byte	0x2d, 0x2d, 0x2d, 0x2d, 0x2d, 0x2d, 0x2d, 0x2d, 0x2d, 0x2d, 0x2d, 0x2d, 0x2d, 0x2d, 0x2d, 0x2d
        /*0040*/ 	.byte	0x2d, 0x2d, 0x2d, 0x2d, 0x2d, 0x2d, 0x2d, 0x20, 0x6e, 0x65, 0x77, 0x4e, 0x6f, 0x64, 0x65, 0x20
        /*0050*/ 	.byte	0x69, 0x64, 0x78, 0x20, 0x69, 0x73, 0x20, 0x74, 0x6f, 0x6f, 0x20, 0x6c, 0x61, 0x72, 0x67, 0x65
        /*0060*/ 	.byte	0x20, 0x28, 0x25, 0x69, 0x29, 0x0a, 0x00
	.type		$str,@object
	.size		$str,(.L_0 - $str)
$str:
        /*0067*/ 	.byte	0x2d, 0x2d, 0x2d, 0x2d, 0x2d, 0x2d, 0x2d, 0x2d, 0x2d, 0x2d, 0x2d, 0x2d, 0x2d, 0x2d, 0x2d, 0x2d
        /*0077*/ 	.byte	0x2d, 0x2d, 0x2d, 0x2d, 0x2d, 0x2d, 0x2d, 0x20, 0x6e, 0x65, 0x77, 0x4e, 0x6f, 0x64, 0x65, 0x20
        /*0087*/ 	.byte	0x69, 0x64, 0x78, 0x20, 0x69, 0x73, 0x20, 0x74, 0x6f, 0x6f, 0x20, 0x6c, 0x61, 0x72, 0x67, 0x65
        /*0097*/ 	.byte	0x20, 0x62, 0x31, 0x3a, 0x28, 0x25, 0x69, 0x29, 0x20, 0x25, 0x69, 0x28, 0x25, 0x66, 0x2c, 0x25
        /*00a7*/ 	.byte	0x66, 0x29, 0x20, 0x3c, 0x2d, 0x3e, 0x20, 0x62, 0x32, 0x3a, 0x25, 0x69, 0x28, 0x25, 0x66, 0x2c
        /*00b7*/ 	.byte	0x25, 0x66, 0x29, 0x0a, 0x00
.L_0:


//--------------------- .nv.shared.reserved.0     --------------------------
	.section	.nv.shared.reserved.0,"aw",@nobits
	.weak		__nv_reservedSMEM_offset_0_alias
	.size		__nv_reservedSMEM_offset_0_alias, 0, 64
	.other		__nv_reservedSMEM_offset_0_alias,@"STO_CUDA_RESERVED_SHARED STV_DEFAULT"
__nv_reservedSMEM_offset_0_alias:
	.zero		0
	.zero		64


//--------------------- .nv.shared._Z13compute_forcePiS_S_P6float4S1_P6float2fii --------------------------
	.section	.nv.shared._Z13compute_forcePiS_S_P6float4S1_P6float2fii,"aw",@nobits
	.sectionflags	@""
	.align	8
.nv.shared._Z13compute_forcePiS_S_P6float4S1_P6float2fii:
	.zero		5888


//--------------------- .nv.shared._Z13precompute2_2PiP6float4S1_S_S_S_i --------------------------
	.section	.nv.shared._Z13precompute2_2PiP6float4S1_S_S_S_i,"aw",@nobits
	.sectionflags	@""
	.align	4
.nv.shared._Z13precompute2_2PiP6float4S1_S_S_S_i:
	.zero		1108


//--------------------- .nv.shared._Z17compute_bounds_2DP6float4iS0_ --------------------------
	.section	.nv.shared._Z17compute_bounds_2DP6float4iS0_,"aw",@nobits
	.sectionflags	@""
	.align	16
.nv.shared._Z17compute_bounds_2DP6float4iS0_:
	.zero		3072


//--------------------- .nv.shared._Z12bodyForce_2dP6float4S0_fi --------------------------
	.section	.nv.shared._Z12bodyForce_2dP6float4S0_fi,"aw",@nobits
	.sectionflags	@""
	.align	16
.nv.shared._Z12bodyForce_2dP6float4S0_fi:
	.zero		3072


//--------------------- .nv.constant0._Z11sort_bodiesP6float4S0_PiS1_S1_S1_iiS1_ --------------------------
	.section	.nv.constant0._Z11sort_bodiesP6float4S0_PiS1_S1_S1_iiS1_,"a",@progbits
	.sectionflags	@""
	.align	4
.nv.constant0._Z11sort_bodiesP6float4S0_PiS1_S1_S1_iiS1_:
	.zero		960


//--------------------- .nv.constant0._Z13compute_forcePiS_S_P6float4S1_P6float2fii --------------------------
	.section	.nv.constant0._Z13compute_forcePiS_S_P6float4S1_P6float2fii,"a",@progbits
	.sectionflags	@""
	.align	4
.nv.constant0._Z13compute_forcePiS_S_P6float4S1_P6float2fii:
	.zero		956


//--------------------- .nv.constant0._Z14centre_of_massP6float4ii --------------------------
	.section	.nv.constant0._Z14centre_of_massP6float4ii,"a",@progbits
	.sectionflags	@""
	.align	4
.nv.constant0._Z14centre_of_massP6float4ii:
	.zero		912


//--------------------- .nv.constant0._Z16build_quadtree_2PiP6float4S_S_S_S1_ii --------------------------
	.section	.nv.constant0._Z16build_quadtree_2PiP6float4S_S_S_S1_ii,"a",@progbits
	.sectionflags	@""
	.align	4
.nv.constant0._Z16build_quadtree_2PiP6float4S_S_S_S1_ii:
	.zero		952


//--------------------- .nv.constant0._Z13precompute2_2PiP6float4S1_S_S_S_i --------------------------
	.section	.nv.constant0._Z13precompute2_2PiP6float4S1_S_S_S_i,"a",@progbits
	.sectionflags	@""
	.align	4
.nv.constant0._Z13precompute2_2PiP6float4S1_S_S_S_i:
	.zero		948


//--------------------- .nv.constant0._Z11precompute2P6float4S0_PiS1_iiii --------------------------
	.section	.nv.constant0._Z11precompute2P6float4S0_PiS1_iiii,"a",@progbits
	.sectionflags	@""
	.align	4
.nv.constant0._Z11precompute2P6float4S0_PiS1_iiii:
	.zero		944


//--------------------- .nv.constant0._Z14build_quadtreePiS_iP6float4S_S_S_S1_ii --------------------------
	.section	.nv.constant0._Z14build_quadtreePiS_iP6float4S_S_S_S1_ii,"a",@progbits
	.sectionflags	@""
	.align	4
.nv.constant0._Z14build_quadtreePiS_iP6float4S_S_S_S1_ii:
	.zero		968


//--------------------- .nv.constant0._Z10precomputeP6float4S0_PiS1_iiii --------------------------
	.section	.nv.constant0._Z10precomputeP6float4S0_PiS1_iiii,"a",@progbits
	.sectionflags	@""
	.align	4
.nv.constant0._Z10precomputeP6float4S0_PiS1_iiii:
	.zero		944


//--------------------- .nv.constant0._Z17compute_bounds_2DP6float4iS0_ --------------------------
	.section	.nv.constant0._Z17compute_bounds_2DP6float4iS0_,"a",@progbits
	.sectionflags	@""
	.align	4
.nv.constant0._Z17compute_bounds_2DP6float4iS0_:
	.zero		920


//--------------------- .nv.constant0._Z14bodyForce_2d_IP6float4S0_fi --------------------------
	.section	.nv.constant0._Z14bodyForce_2d_IP6float4S0_fi,"a",@progbits
	.sectionflags	@""
	.align	4
.nv.constant0._Z14bodyForce_2d_IP6float4S0_fi:
	.zero		920


//--------------------- .nv.constant0._Z12bodyForce_2dP6float4S0_fi --------------------------
	.section	.nv.constant0._Z12bodyForce_2dP6float4S0_fi,"a",@progbits
	.sectionflags	@""
	.align	4
.nv.constant0._Z12bodyForce_2dP6float4S0_fi:
	.zero		920


//--------------------- SYMBOLS --------------------------

	.type		.nv.reservedSmem.offset0,@object
	.size		.nv.reservedSmem.offset0,0x4
	.type		.nv.reservedSmem.cap,@object
	.size		.nv.reservedSmem.cap,0x4
	.type		vprintf,@function
